//
// Generated by NVIDIA NVVM Compiler
//
// Compiler Build ID: CL-36424714
// Cuda compilation tools, release 13.0, V13.0.88
// Based on NVVM 20.0.0
//

.version 9.0
.target sm_100
.address_size 64

	// .globl	_Z16aggregateIndicesPiS_P17AggregatedElementi
// _ZZN3cub18CUB_300001_SM_10006detail10radix_sort31DeviceRadixSortSingleTileKernelINS1_5radix10policy_hubIiiyE10Policy1000ELNS0_9SortOrderE0EiiyNS1_21identity_decomposer_tEEEvPKT1_PSA_PKT2_PSE_T3_iiT4_E12temp_storage has been demoted
// _ZZN3cub18CUB_300001_SM_10006detail10radix_sort30DeviceRadixSortHistogramKernelINS1_5radix10policy_hubIiiyE10Policy1000ELNS0_9SortOrderE0EiyNS1_21identity_decomposer_tEEEvPT2_PKT1_SA_iiT3_E12temp_storage has been demoted
// _ZZN3cub18CUB_300001_SM_10006detail10radix_sort33DeviceRadixSortExclusiveSumKernelINS1_5radix10policy_hubIiiyE10Policy1000EyEEvPT0_E12temp_storage has been demoted
// _ZZN3cub18CUB_300001_SM_10006detail10radix_sort29DeviceRadixSortOnesweepKernelINS1_5radix10policy_hubIiiyE10Policy1000ELNS0_9SortOrderE0EiiyiiNS1_21identity_decomposer_tEEEvPT5_SB_PT3_PKSC_PT1_PKSG_PT2_PKSK_T4_iiT6_E1s has been demoted
.global .align 1 .b8 _ZN34_INTERNAL_de9e0d5c_4_k_cu_47700d7d4cuda3std3__45__cpo5beginE[1];
.global .align 1 .b8 _ZN34_INTERNAL_de9e0d5c_4_k_cu_47700d7d4cuda3std3__45__cpo3endE[1];
.global .align 1 .b8 _ZN34_INTERNAL_de9e0d5c_4_k_cu_47700d7d4cuda3std3__45__cpo6cbeginE[1];
.global .align 1 .b8 _ZN34_INTERNAL_de9e0d5c_4_k_cu_47700d7d4cuda3std3__45__cpo4cendE[1];
.global .align 1 .b8 _ZN34_INTERNAL_de9e0d5c_4_k_cu_47700d7d4cuda3std3__45__cpo6rbeginE[1];
.global .align 1 .b8 _ZN34_INTERNAL_de9e0d5c_4_k_cu_47700d7d4cuda3std3__45__cpo4rendE[1];
.global .align 1 .b8 _ZN34_INTERNAL_de9e0d5c_4_k_cu_47700d7d4cuda3std3__45__cpo7crbeginE[1];
.global .align 1 .b8 _ZN34_INTERNAL_de9e0d5c_4_k_cu_47700d7d4cuda3std3__45__cpo5crendE[1];
.global .align 1 .b8 _ZN34_INTERNAL_de9e0d5c_4_k_cu_47700d7d4cuda3std3__436_GLOBAL__N__de9e0d5c_4_k_cu_47700d7d6ignoreE[1];
.global .align 1 .b8 _ZN34_INTERNAL_de9e0d5c_4_k_cu_47700d7d4cuda3std3__419piecewise_constructE[1];
.global .align 1 .b8 _ZN34_INTERNAL_de9e0d5c_4_k_cu_47700d7d4cuda3std3__48in_placeE[1];
.global .align 1 .b8 _ZN34_INTERNAL_de9e0d5c_4_k_cu_47700d7d4cuda3std3__420unreachable_sentinelE[1];
.global .align 1 .b8 _ZN34_INTERNAL_de9e0d5c_4_k_cu_47700d7d4cuda3std3__47nulloptE[1];
.global .align 1 .b8 _ZN34_INTERNAL_de9e0d5c_4_k_cu_47700d7d4cuda3std3__48unexpectE[1];
.global .align 1 .b8 _ZN34_INTERNAL_de9e0d5c_4_k_cu_47700d7d4cuda3std6ranges3__45__cpo4swapE[1];
.global .align 1 .b8 _ZN34_INTERNAL_de9e0d5c_4_k_cu_47700d7d4cuda3std6ranges3__45__cpo9iter_moveE[1];
.global .align 1 .b8 _ZN34_INTERNAL_de9e0d5c_4_k_cu_47700d7d4cuda3std6ranges3__45__cpo5beginE[1];
.global .align 1 .b8 _ZN34_INTERNAL_de9e0d5c_4_k_cu_47700d7d4cuda3std6ranges3__45__cpo3endE[1];
.global .align 1 .b8 _ZN34_INTERNAL_de9e0d5c_4_k_cu_47700d7d4cuda3std6ranges3__45__cpo6cbeginE[1];
.global .align 1 .b8 _ZN34_INTERNAL_de9e0d5c_4_k_cu_47700d7d4cuda3std6ranges3__45__cpo4cendE[1];
.global .align 1 .b8 _ZN34_INTERNAL_de9e0d5c_4_k_cu_47700d7d4cuda3std6ranges3__45__cpo7advanceE[1];
.global .align 1 .b8 _ZN34_INTERNAL_de9e0d5c_4_k_cu_47700d7d4cuda3std6ranges3__45__cpo9iter_swapE[1];
.global .align 1 .b8 _ZN34_INTERNAL_de9e0d5c_4_k_cu_47700d7d4cuda3std6ranges3__45__cpo4nextE[1];
.global .align 1 .b8 _ZN34_INTERNAL_de9e0d5c_4_k_cu_47700d7d4cuda3std6ranges3__45__cpo4prevE[1];
.global .align 1 .b8 _ZN34_INTERNAL_de9e0d5c_4_k_cu_47700d7d4cuda3std6ranges3__45__cpo4dataE[1];
.global .align 1 .b8 _ZN34_INTERNAL_de9e0d5c_4_k_cu_47700d7d4cuda3std6ranges3__45__cpo5cdataE[1];
.global .align 1 .b8 _ZN34_INTERNAL_de9e0d5c_4_k_cu_47700d7d4cuda3std6ranges3__45__cpo4sizeE[1];
.global .align 1 .b8 _ZN34_INTERNAL_de9e0d5c_4_k_cu_47700d7d4cuda3std6ranges3__45__cpo5ssizeE[1];
.global .align 1 .b8 _ZN34_INTERNAL_de9e0d5c_4_k_cu_47700d7d4cuda3std6ranges3__45__cpo8distanceE[1];
.global .align 1 .b8 _ZN34_INTERNAL_de9e0d5c_4_k_cu_47700d7d6thrust24THRUST_300001_SM_1000_NS8cuda_cub3parE[1];
.global .align 1 .b8 _ZN34_INTERNAL_de9e0d5c_4_k_cu_47700d7d6thrust24THRUST_300001_SM_1000_NS8cuda_cub10par_nosyncE[1];
.global .align 1 .b8 _ZN34_INTERNAL_de9e0d5c_4_k_cu_47700d7d6thrust24THRUST_300001_SM_1000_NS6system6detail10sequential3seqE[1];
.global .align 1 .b8 _ZN34_INTERNAL_de9e0d5c_4_k_cu_47700d7d6thrust24THRUST_300001_SM_1000_NS6system3cpp3parE[1];
.global .align 1 .b8 _ZN34_INTERNAL_de9e0d5c_4_k_cu_47700d7d6thrust24THRUST_300001_SM_1000_NS12placeholders2_1E[1];
.global .align 1 .b8 _ZN34_INTERNAL_de9e0d5c_4_k_cu_47700d7d6thrust24THRUST_300001_SM_1000_NS12placeholders2_2E[1];
.global .align 1 .b8 _ZN34_INTERNAL_de9e0d5c_4_k_cu_47700d7d6thrust24THRUST_300001_SM_1000_NS12placeholders2_3E[1];
.global .align 1 .b8 _ZN34_INTERNAL_de9e0d5c_4_k_cu_47700d7d6thrust24THRUST_300001_SM_1000_NS12placeholders2_4E[1];
.global .align 1 .b8 _ZN34_INTERNAL_de9e0d5c_4_k_cu_47700d7d6thrust24THRUST_300001_SM_1000_NS12placeholders2_5E[1];
.global .align 1 .b8 _ZN34_INTERNAL_de9e0d5c_4_k_cu_47700d7d6thrust24THRUST_300001_SM_1000_NS12placeholders2_6E[1];
.global .align 1 .b8 _ZN34_INTERNAL_de9e0d5c_4_k_cu_47700d7d6thrust24THRUST_300001_SM_1000_NS12placeholders2_7E[1];
.global .align 1 .b8 _ZN34_INTERNAL_de9e0d5c_4_k_cu_47700d7d6thrust24THRUST_300001_SM_1000_NS12placeholders2_8E[1];
.global .align 1 .b8 _ZN34_INTERNAL_de9e0d5c_4_k_cu_47700d7d6thrust24THRUST_300001_SM_1000_NS12placeholders2_9E[1];
.global .align 1 .b8 _ZN34_INTERNAL_de9e0d5c_4_k_cu_47700d7d6thrust24THRUST_300001_SM_1000_NS12placeholders3_10E[1];
.global .align 1 .b8 _ZN34_INTERNAL_de9e0d5c_4_k_cu_47700d7d6thrust24THRUST_300001_SM_1000_NS3seqE[1];
.global .align 1 .b8 _ZN34_INTERNAL_de9e0d5c_4_k_cu_47700d7d6thrust24THRUST_300001_SM_1000_NS6deviceE[1];

.visible .entry _Z16aggregateIndicesPiS_P17AggregatedElementi(
	.param .u64 .ptr .align 1 _Z16aggregateIndicesPiS_P17AggregatedElementi_param_0,
	.param .u64 .ptr .align 1 _Z16aggregateIndicesPiS_P17AggregatedElementi_param_1,
	.param .u64 .ptr .align 1 _Z16aggregateIndicesPiS_P17AggregatedElementi_param_2,
	.param .u32 _Z16aggregateIndicesPiS_P17AggregatedElementi_param_3
)
{
	.reg .pred 	%p<15>;
	.reg .b32 	%r<26>;
	.reg .b64 	%rd<15>;

	ld.param.u64 	%rd5, [_Z16aggregateIndicesPiS_P17AggregatedElementi_param_0];
	ld.param.u64 	%rd6, [_Z16aggregateIndicesPiS_P17AggregatedElementi_param_1];
	ld.param.u64 	%rd7, [_Z16aggregateIndicesPiS_P17AggregatedElementi_param_2];
	ld.param.u32 	%r8, [_Z16aggregateIndicesPiS_P17AggregatedElementi_param_3];
	mov.u32 	%r9, %ctaid.x;
	mov.u32 	%r10, %ntid.x;
	mov.u32 	%r11, %tid.x;
	mad.lo.s32 	%r1, %r9, %r10, %r11;
	setp.ge.s32 	%p1, %r1, %r8;
	@%p1 bra 	$L__BB0_16;
	cvta.to.global.u64 	%rd8, %rd5;
	cvta.to.global.u64 	%rd9, %rd6;
	mul.wide.s32 	%rd10, %r1, 4;
	add.s64 	%rd11, %rd8, %rd10;
	ld.global.u32 	%r2, [%rd11];
	add.s64 	%rd12, %rd9, %rd10;
	ld.global.u32 	%r3, [%rd12];
	setp.lt.s32 	%p2, %r8, 1;
	@%p2 bra 	$L__BB0_16;
	cvta.to.global.u64 	%rd1, %rd7;
	mov.b32 	%r24, 0;
$L__BB0_3:
	mul.wide.u32 	%rd13, %r24, 4004;
	add.s64 	%rd2, %rd1, %rd13;
	atom.relaxed.global.cas.b32 	%r13, [%rd2], -1, %r2;
	setp.eq.s32 	%p3, %r13, -1;
	@%p3 bra 	$L__BB0_5;
	ld.global.u32 	%r14, [%rd2];
	setp.ne.s32 	%p4, %r14, %r2;
	@%p4 bra 	$L__BB0_15;
$L__BB0_5:
	add.s64 	%rd3, %rd2, 4;
	mov.b32 	%r25, 0;
	bra.uni 	$L__BB0_14;
$L__BB0_6:
	atom.relaxed.global.cas.b32 	%r17, [%rd4+4], -1, %r3;
	setp.eq.s32 	%p6, %r17, -1;
	@%p6 bra 	$L__BB0_16;
	atom.relaxed.global.cas.b32 	%r18, [%rd4+8], -1, %r3;
	setp.eq.s32 	%p7, %r18, -1;
	@%p7 bra 	$L__BB0_16;
	atom.relaxed.global.cas.b32 	%r19, [%rd4+12], -1, %r3;
	setp.eq.s32 	%p8, %r19, -1;
	@%p8 bra 	$L__BB0_16;
	atom.relaxed.global.cas.b32 	%r20, [%rd4+16], -1, %r3;
	setp.eq.s32 	%p9, %r20, -1;
	@%p9 bra 	$L__BB0_16;
	atom.relaxed.global.cas.b32 	%r21, [%rd4+20], -1, %r3;
	setp.eq.s32 	%p10, %r21, -1;
	@%p10 bra 	$L__BB0_16;
	atom.relaxed.global.cas.b32 	%r22, [%rd4+24], -1, %r3;
	setp.eq.s32 	%p11, %r22, -1;
	@%p11 bra 	$L__BB0_16;
	atom.relaxed.global.cas.b32 	%r23, [%rd4+28], -1, %r3;
	setp.eq.s32 	%p12, %r23, -1;
	@%p12 bra 	$L__BB0_16;
	add.s32 	%r25, %r25, 8;
	setp.eq.s32 	%p13, %r25, 1000;
	@%p13 bra 	$L__BB0_15;
$L__BB0_14:
	mul.wide.u32 	%rd14, %r25, 4;
	add.s64 	%rd4, %rd3, %rd14;
	atom.relaxed.global.cas.b32 	%r16, [%rd4], -1, %r3;
	setp.eq.s32 	%p5, %r16, -1;
	@%p5 bra 	$L__BB0_16;
	bra.uni 	$L__BB0_6;
$L__BB0_15:
	add.s32 	%r24, %r24, 1;
	setp.ne.s32 	%p14, %r24, %r8;
	@%p14 bra 	$L__BB0_3;
$L__BB0_16:
	ret;

}
	// .globl	_ZN3cub18CUB_300001_SM_10006detail11EmptyKernelIvEEvv
.visible .entry _ZN3cub18CUB_300001_SM_10006detail11EmptyKernelIvEEvv()
{


	ret;

}
	// .globl	_ZN3cub18CUB_300001_SM_10006detail8for_each13static_kernelINS2_12policy_hub_t12policy_500_tEmN6thrust24THRUST_300001_SM_1000_NS8cuda_cub20__uninitialized_fill7functorINS7_10device_ptrI17AggregatedElementEESC_EEEEvT0_T1_
.visible .entry _ZN3cub18CUB_300001_SM_10006detail8for_each13static_kernelINS2_12policy_hub_t12policy_500_tEmN6thrust24THRUST_300001_SM_1000_NS8cuda_cub20__uninitialized_fill7functorINS7_10device_ptrI17AggregatedElementEESC_EEEEvT0_T1_(
	.param .u64 _ZN3cub18CUB_300001_SM_10006detail8for_each13static_kernelINS2_12policy_hub_t12policy_500_tEmN6thrust24THRUST_300001_SM_1000_NS8cuda_cub20__uninitialized_fill7functorINS7_10device_ptrI17AggregatedElementEESC_EEEEvT0_T1__param_0,
	.param .align 8 .b8 _ZN3cub18CUB_300001_SM_10006detail8for_each13static_kernelINS2_12policy_hub_t12policy_500_tEmN6thrust24THRUST_300001_SM_1000_NS8cuda_cub20__uninitialized_fill7functorINS7_10device_ptrI17AggregatedElementEESC_EEEEvT0_T1__param_1[4016]
)
.maxntid 256
{
	.reg .pred 	%p<4>;
	.reg .b32 	%r<3016>;
	.reg .b64 	%rd<34>;

	ld.param.u64 	%rd1, [_ZN3cub18CUB_300001_SM_10006detail8for_each13static_kernelINS2_12policy_hub_t12policy_500_tEmN6thrust24THRUST_300001_SM_1000_NS8cuda_cub20__uninitialized_fill7functorINS7_10device_ptrI17AggregatedElementEESC_EEEEvT0_T1__param_0];
	mov.b64 	%rd2, _ZN3cub18CUB_300001_SM_10006detail8for_each13static_kernelINS2_12policy_hub_t12policy_500_tEmN6thrust24THRUST_300001_SM_1000_NS8cuda_cub20__uninitialized_fill7functorINS7_10device_ptrI17AggregatedElementEESC_EEEEvT0_T1__param_1;
	mov.u32 	%r1, %ctaid.x;
	mul.wide.u32 	%rd3, %r1, 512;
	sub.s64 	%rd4, %rd1, %rd3;
	setp.lt.u64 	%p1, %rd4, 512;
	@%p1 bra 	$L__BB2_2;
	mov.u64 	%rd25, %rd2;
	ld.param.u64 	%rd26, [%rd25];
	ld.param.v2.u32 	{%r2013, %r2014}, [%rd25+8];
	ld.param.v2.u32 	{%r2015, %r2016}, [%rd25+16];
	ld.param.v2.u32 	{%r2017, %r2018}, [%rd25+24];
	ld.param.v2.u32 	{%r2019, %r2020}, [%rd25+32];
	ld.param.v2.u32 	{%r2021, %r2022}, [%rd25+40];
	ld.param.v2.u32 	{%r2023, %r2024}, [%rd25+48];
	ld.param.v2.u32 	{%r2025, %r2026}, [%rd25+56];
	ld.param.v2.u32 	{%r2027, %r2028}, [%rd25+64];
	ld.param.v2.u32 	{%r2029, %r2030}, [%rd25+72];
	ld.param.v2.u32 	{%r2031, %r2032}, [%rd25+80];
	ld.param.v2.u32 	{%r2033, %r2034}, [%rd25+88];
	ld.param.v2.u32 	{%r2035, %r2036}, [%rd25+96];
	ld.param.v2.u32 	{%r2037, %r2038}, [%rd25+104];
	ld.param.v2.u32 	{%r2039, %r2040}, [%rd25+112];
	ld.param.v2.u32 	{%r2041, %r2042}, [%rd25+120];
	ld.param.v2.u32 	{%r2043, %r2044}, [%rd25+128];
	ld.param.v2.u32 	{%r2045, %r2046}, [%rd25+136];
	ld.param.v2.u32 	{%r2047, %r2048}, [%rd25+144];
	ld.param.v2.u32 	{%r2049, %r2050}, [%rd25+152];
	ld.param.v2.u32 	{%r2051, %r2052}, [%rd25+160];
	ld.param.v2.u32 	{%r2053, %r2054}, [%rd25+168];
	ld.param.v2.u32 	{%r2055, %r2056}, [%rd25+176];
	ld.param.v2.u32 	{%r2057, %r2058}, [%rd25+184];
	ld.param.v2.u32 	{%r2059, %r2060}, [%rd25+192];
	ld.param.v2.u32 	{%r2061, %r2062}, [%rd25+200];
	ld.param.v2.u32 	{%r2063, %r2064}, [%rd25+208];
	ld.param.v2.u32 	{%r2065, %r2066}, [%rd25+216];
	ld.param.v2.u32 	{%r2067, %r2068}, [%rd25+224];
	ld.param.v2.u32 	{%r2069, %r2070}, [%rd25+232];
	ld.param.v2.u32 	{%r2071, %r2072}, [%rd25+240];
	ld.param.v2.u32 	{%r2073, %r2074}, [%rd25+248];
	ld.param.v2.u32 	{%r2075, %r2076}, [%rd25+256];
	ld.param.v2.u32 	{%r2077, %r2078}, [%rd25+264];
	ld.param.v2.u32 	{%r2079, %r2080}, [%rd25+272];
	ld.param.v2.u32 	{%r2081, %r2082}, [%rd25+280];
	ld.param.v2.u32 	{%r2083, %r2084}, [%rd25+288];
	ld.param.v2.u32 	{%r2085, %r2086}, [%rd25+296];
	ld.param.v2.u32 	{%r2087, %r2088}, [%rd25+304];
	ld.param.v2.u32 	{%r2089, %r2090}, [%rd25+312];
	ld.param.v2.u32 	{%r2091, %r2092}, [%rd25+320];
	ld.param.v2.u32 	{%r2093, %r2094}, [%rd25+328];
	ld.param.v2.u32 	{%r2095, %r2096}, [%rd25+336];
	ld.param.v2.u32 	{%r2097, %r2098}, [%rd25+344];
	ld.param.v2.u32 	{%r2099, %r2100}, [%rd25+352];
	ld.param.v2.u32 	{%r2101, %r2102}, [%rd25+360];
	ld.param.v2.u32 	{%r2103, %r2104}, [%rd25+368];
	ld.param.v2.u32 	{%r2105, %r2106}, [%rd25+376];
	ld.param.v2.u32 	{%r2107, %r2108}, [%rd25+384];
	ld.param.v2.u32 	{%r2109, %r2110}, [%rd25+392];
	ld.param.v2.u32 	{%r2111, %r2112}, [%rd25+400];
	ld.param.v2.u32 	{%r2113, %r2114}, [%rd25+408];
	ld.param.v2.u32 	{%r2115, %r2116}, [%rd25+416];
	ld.param.v2.u32 	{%r2117, %r2118}, [%rd25+424];
	ld.param.v2.u32 	{%r2119, %r2120}, [%rd25+432];
	ld.param.v2.u32 	{%r2121, %r2122}, [%rd25+440];
	ld.param.v2.u32 	{%r2123, %r2124}, [%rd25+448];
	ld.param.v2.u32 	{%r2125, %r2126}, [%rd25+456];
	ld.param.v2.u32 	{%r2127, %r2128}, [%rd25+464];
	ld.param.v2.u32 	{%r2129, %r2130}, [%rd25+472];
	ld.param.v2.u32 	{%r2131, %r2132}, [%rd25+480];
	ld.param.v2.u32 	{%r2133, %r2134}, [%rd25+488];
	ld.param.v2.u32 	{%r2135, %r2136}, [%rd25+496];
	ld.param.v2.u32 	{%r2137, %r2138}, [%rd25+504];
	ld.param.v2.u32 	{%r2139, %r2140}, [%rd25+512];
	ld.param.v2.u32 	{%r2141, %r2142}, [%rd25+520];
	ld.param.v2.u32 	{%r2143, %r2144}, [%rd25+528];
	ld.param.v2.u32 	{%r2145, %r2146}, [%rd25+536];
	ld.param.v2.u32 	{%r2147, %r2148}, [%rd25+544];
	ld.param.v2.u32 	{%r2149, %r2150}, [%rd25+552];
	ld.param.v2.u32 	{%r2151, %r2152}, [%rd25+560];
	ld.param.v2.u32 	{%r2153, %r2154}, [%rd25+568];
	ld.param.v2.u32 	{%r2155, %r2156}, [%rd25+576];
	ld.param.v2.u32 	{%r2157, %r2158}, [%rd25+584];
	ld.param.v2.u32 	{%r2159, %r2160}, [%rd25+592];
	ld.param.v2.u32 	{%r2161, %r2162}, [%rd25+600];
	ld.param.v2.u32 	{%r2163, %r2164}, [%rd25+608];
	ld.param.v2.u32 	{%r2165, %r2166}, [%rd25+616];
	ld.param.v2.u32 	{%r2167, %r2168}, [%rd25+624];
	ld.param.v2.u32 	{%r2169, %r2170}, [%rd25+632];
	ld.param.v2.u32 	{%r2171, %r2172}, [%rd25+640];
	ld.param.v2.u32 	{%r2173, %r2174}, [%rd25+648];
	ld.param.v2.u32 	{%r2175, %r2176}, [%rd25+656];
	ld.param.v2.u32 	{%r2177, %r2178}, [%rd25+664];
	ld.param.v2.u32 	{%r2179, %r2180}, [%rd25+672];
	ld.param.v2.u32 	{%r2181, %r2182}, [%rd25+680];
	ld.param.v2.u32 	{%r2183, %r2184}, [%rd25+688];
	ld.param.v2.u32 	{%r2185, %r2186}, [%rd25+696];
	ld.param.v2.u32 	{%r2187, %r2188}, [%rd25+704];
	ld.param.v2.u32 	{%r2189, %r2190}, [%rd25+712];
	ld.param.v2.u32 	{%r2191, %r2192}, [%rd25+720];
	ld.param.v2.u32 	{%r2193, %r2194}, [%rd25+728];
	ld.param.v2.u32 	{%r2195, %r2196}, [%rd25+736];
	ld.param.v2.u32 	{%r2197, %r2198}, [%rd25+744];
	ld.param.v2.u32 	{%r2199, %r2200}, [%rd25+752];
	ld.param.v2.u32 	{%r2201, %r2202}, [%rd25+760];
	ld.param.v2.u32 	{%r2203, %r2204}, [%rd25+768];
	ld.param.v2.u32 	{%r2205, %r2206}, [%rd25+776];
	ld.param.v2.u32 	{%r2207, %r2208}, [%rd25+784];
	ld.param.v2.u32 	{%r2209, %r2210}, [%rd25+792];
	ld.param.v2.u32 	{%r2211, %r2212}, [%rd25+800];
	ld.param.v2.u32 	{%r2213, %r2214}, [%rd25+808];
	ld.param.v2.u32 	{%r2215, %r2216}, [%rd25+816];
	ld.param.v2.u32 	{%r2217, %r2218}, [%rd25+824];
	ld.param.v2.u32 	{%r2219, %r2220}, [%rd25+832];
	ld.param.v2.u32 	{%r2221, %r2222}, [%rd25+840];
	ld.param.v2.u32 	{%r2223, %r2224}, [%rd25+848];
	ld.param.v2.u32 	{%r2225, %r2226}, [%rd25+856];
	ld.param.v2.u32 	{%r2227, %r2228}, [%rd25+864];
	ld.param.v2.u32 	{%r2229, %r2230}, [%rd25+872];
	ld.param.v2.u32 	{%r2231, %r2232}, [%rd25+880];
	ld.param.v2.u32 	{%r2233, %r2234}, [%rd25+888];
	ld.param.v2.u32 	{%r2235, %r2236}, [%rd25+896];
	ld.param.v2.u32 	{%r2237, %r2238}, [%rd25+904];
	ld.param.v2.u32 	{%r2239, %r2240}, [%rd25+912];
	ld.param.v2.u32 	{%r2241, %r2242}, [%rd25+920];
	ld.param.v2.u32 	{%r2243, %r2244}, [%rd25+928];
	ld.param.v2.u32 	{%r2245, %r2246}, [%rd25+936];
	ld.param.v2.u32 	{%r2247, %r2248}, [%rd25+944];
	ld.param.v2.u32 	{%r2249, %r2250}, [%rd25+952];
	ld.param.v2.u32 	{%r2251, %r2252}, [%rd25+960];
	ld.param.v2.u32 	{%r2253, %r2254}, [%rd25+968];
	ld.param.v2.u32 	{%r2255, %r2256}, [%rd25+976];
	ld.param.v2.u32 	{%r2257, %r2258}, [%rd25+984];
	ld.param.v2.u32 	{%r2259, %r2260}, [%rd25+992];
	ld.param.v2.u32 	{%r2261, %r2262}, [%rd25+1000];
	ld.param.v2.u32 	{%r2263, %r2264}, [%rd25+1008];
	ld.param.v2.u32 	{%r2265, %r2266}, [%rd25+1016];
	ld.param.v2.u32 	{%r2267, %r2268}, [%rd25+1024];
	ld.param.v2.u32 	{%r2269, %r2270}, [%rd25+1032];
	ld.param.v2.u32 	{%r2271, %r2272}, [%rd25+1040];
	ld.param.v2.u32 	{%r2273, %r2274}, [%rd25+1048];
	ld.param.v2.u32 	{%r2275, %r2276}, [%rd25+1056];
	ld.param.v2.u32 	{%r2277, %r2278}, [%rd25+1064];
	ld.param.v2.u32 	{%r2279, %r2280}, [%rd25+1072];
	ld.param.v2.u32 	{%r2281, %r2282}, [%rd25+1080];
	ld.param.v2.u32 	{%r2283, %r2284}, [%rd25+1088];
	ld.param.v2.u32 	{%r2285, %r2286}, [%rd25+1096];
	ld.param.v2.u32 	{%r2287, %r2288}, [%rd25+1104];
	ld.param.v2.u32 	{%r2289, %r2290}, [%rd25+1112];
	ld.param.v2.u32 	{%r2291, %r2292}, [%rd25+1120];
	ld.param.v2.u32 	{%r2293, %r2294}, [%rd25+1128];
	ld.param.v2.u32 	{%r2295, %r2296}, [%rd25+1136];
	ld.param.v2.u32 	{%r2297, %r2298}, [%rd25+1144];
	ld.param.v2.u32 	{%r2299, %r2300}, [%rd25+1152];
	ld.param.v2.u32 	{%r2301, %r2302}, [%rd25+1160];
	ld.param.v2.u32 	{%r2303, %r2304}, [%rd25+1168];
	ld.param.v2.u32 	{%r2305, %r2306}, [%rd25+1176];
	ld.param.v2.u32 	{%r2307, %r2308}, [%rd25+1184];
	ld.param.v2.u32 	{%r2309, %r2310}, [%rd25+1192];
	ld.param.v2.u32 	{%r2311, %r2312}, [%rd25+1200];
	ld.param.v2.u32 	{%r2313, %r2314}, [%rd25+1208];
	ld.param.v2.u32 	{%r2315, %r2316}, [%rd25+1216];
	ld.param.v2.u32 	{%r2317, %r2318}, [%rd25+1224];
	ld.param.v2.u32 	{%r2319, %r2320}, [%rd25+1232];
	ld.param.v2.u32 	{%r2321, %r2322}, [%rd25+1240];
	ld.param.v2.u32 	{%r2323, %r2324}, [%rd25+1248];
	ld.param.v2.u32 	{%r2325, %r2326}, [%rd25+1256];
	ld.param.v2.u32 	{%r2327, %r2328}, [%rd25+1264];
	ld.param.v2.u32 	{%r2329, %r2330}, [%rd25+1272];
	ld.param.v2.u32 	{%r2331, %r2332}, [%rd25+1280];
	ld.param.v2.u32 	{%r2333, %r2334}, [%rd25+1288];
	ld.param.v2.u32 	{%r2335, %r2336}, [%rd25+1296];
	ld.param.v2.u32 	{%r2337, %r2338}, [%rd25+1304];
	ld.param.v2.u32 	{%r2339, %r2340}, [%rd25+1312];
	ld.param.v2.u32 	{%r2341, %r2342}, [%rd25+1320];
	ld.param.v2.u32 	{%r2343, %r2344}, [%rd25+1328];
	ld.param.v2.u32 	{%r2345, %r2346}, [%rd25+1336];
	ld.param.v2.u32 	{%r2347, %r2348}, [%rd25+1344];
	ld.param.v2.u32 	{%r2349, %r2350}, [%rd25+1352];
	ld.param.v2.u32 	{%r2351, %r2352}, [%rd25+1360];
	ld.param.v2.u32 	{%r2353, %r2354}, [%rd25+1368];
	ld.param.v2.u32 	{%r2355, %r2356}, [%rd25+1376];
	ld.param.v2.u32 	{%r2357, %r2358}, [%rd25+1384];
	ld.param.v2.u32 	{%r2359, %r2360}, [%rd25+1392];
	ld.param.v2.u32 	{%r2361, %r2362}, [%rd25+1400];
	ld.param.v2.u32 	{%r2363, %r2364}, [%rd25+1408];
	ld.param.v2.u32 	{%r2365, %r2366}, [%rd25+1416];
	ld.param.v2.u32 	{%r2367, %r2368}, [%rd25+1424];
	ld.param.v2.u32 	{%r2369, %r2370}, [%rd25+1432];
	ld.param.v2.u32 	{%r2371, %r2372}, [%rd25+1440];
	ld.param.v2.u32 	{%r2373, %r2374}, [%rd25+1448];
	ld.param.v2.u32 	{%r2375, %r2376}, [%rd25+1456];
	ld.param.v2.u32 	{%r2377, %r2378}, [%rd25+1464];
	ld.param.v2.u32 	{%r2379, %r2380}, [%rd25+1472];
	ld.param.v2.u32 	{%r2381, %r2382}, [%rd25+1480];
	ld.param.v2.u32 	{%r2383, %r2384}, [%rd25+1488];
	ld.param.v2.u32 	{%r2385, %r2386}, [%rd25+1496];
	ld.param.v2.u32 	{%r2387, %r2388}, [%rd25+1504];
	ld.param.v2.u32 	{%r2389, %r2390}, [%rd25+1512];
	ld.param.v2.u32 	{%r2391, %r2392}, [%rd25+1520];
	ld.param.v2.u32 	{%r2393, %r2394}, [%rd25+1528];
	ld.param.v2.u32 	{%r2395, %r2396}, [%rd25+1536];
	ld.param.v2.u32 	{%r2397, %r2398}, [%rd25+1544];
	ld.param.v2.u32 	{%r2399, %r2400}, [%rd25+1552];
	ld.param.v2.u32 	{%r2401, %r2402}, [%rd25+1560];
	ld.param.v2.u32 	{%r2403, %r2404}, [%rd25+1568];
	ld.param.v2.u32 	{%r2405, %r2406}, [%rd25+1576];
	ld.param.v2.u32 	{%r2407, %r2408}, [%rd25+1584];
	ld.param.v2.u32 	{%r2409, %r2410}, [%rd25+1592];
	ld.param.v2.u32 	{%r2411, %r2412}, [%rd25+1600];
	ld.param.v2.u32 	{%r2413, %r2414}, [%rd25+1608];
	ld.param.v2.u32 	{%r2415, %r2416}, [%rd25+1616];
	ld.param.v2.u32 	{%r2417, %r2418}, [%rd25+1624];
	ld.param.v2.u32 	{%r2419, %r2420}, [%rd25+1632];
	ld.param.v2.u32 	{%r2421, %r2422}, [%rd25+1640];
	ld.param.v2.u32 	{%r2423, %r2424}, [%rd25+1648];
	ld.param.v2.u32 	{%r2425, %r2426}, [%rd25+1656];
	ld.param.v2.u32 	{%r2427, %r2428}, [%rd25+1664];
	ld.param.v2.u32 	{%r2429, %r2430}, [%rd25+1672];
	ld.param.v2.u32 	{%r2431, %r2432}, [%rd25+1680];
	ld.param.v2.u32 	{%r2433, %r2434}, [%rd25+1688];
	ld.param.v2.u32 	{%r2435, %r2436}, [%rd25+1696];
	ld.param.v2.u32 	{%r2437, %r2438}, [%rd25+1704];
	ld.param.v2.u32 	{%r2439, %r2440}, [%rd25+1712];
	ld.param.v2.u32 	{%r2441, %r2442}, [%rd25+1720];
	ld.param.v2.u32 	{%r2443, %r2444}, [%rd25+1728];
	ld.param.v2.u32 	{%r2445, %r2446}, [%rd25+1736];
	ld.param.v2.u32 	{%r2447, %r2448}, [%rd25+1744];
	ld.param.v2.u32 	{%r2449, %r2450}, [%rd25+1752];
	ld.param.v2.u32 	{%r2451, %r2452}, [%rd25+1760];
	ld.param.v2.u32 	{%r2453, %r2454}, [%rd25+1768];
	ld.param.v2.u32 	{%r2455, %r2456}, [%rd25+1776];
	ld.param.v2.u32 	{%r2457, %r2458}, [%rd25+1784];
	ld.param.v2.u32 	{%r2459, %r2460}, [%rd25+1792];
	ld.param.v2.u32 	{%r2461, %r2462}, [%rd25+1800];
	ld.param.v2.u32 	{%r2463, %r2464}, [%rd25+1808];
	ld.param.v2.u32 	{%r2465, %r2466}, [%rd25+1816];
	ld.param.v2.u32 	{%r2467, %r2468}, [%rd25+1824];
	ld.param.v2.u32 	{%r2469, %r2470}, [%rd25+1832];
	ld.param.v2.u32 	{%r2471, %r2472}, [%rd25+1840];
	ld.param.v2.u32 	{%r2473, %r2474}, [%rd25+1848];
	ld.param.v2.u32 	{%r2475, %r2476}, [%rd25+1856];
	ld.param.v2.u32 	{%r2477, %r2478}, [%rd25+1864];
	ld.param.v2.u32 	{%r2479, %r2480}, [%rd25+1872];
	ld.param.v2.u32 	{%r2481, %r2482}, [%rd25+1880];
	ld.param.v2.u32 	{%r2483, %r2484}, [%rd25+1888];
	ld.param.v2.u32 	{%r2485, %r2486}, [%rd25+1896];
	ld.param.v2.u32 	{%r2487, %r2488}, [%rd25+1904];
	ld.param.v2.u32 	{%r2489, %r2490}, [%rd25+1912];
	ld.param.v2.u32 	{%r2491, %r2492}, [%rd25+1920];
	ld.param.v2.u32 	{%r2493, %r2494}, [%rd25+1928];
	ld.param.v2.u32 	{%r2495, %r2496}, [%rd25+1936];
	ld.param.v2.u32 	{%r2497, %r2498}, [%rd25+1944];
	ld.param.v2.u32 	{%r2499, %r2500}, [%rd25+1952];
	ld.param.v2.u32 	{%r2501, %r2502}, [%rd25+1960];
	ld.param.v2.u32 	{%r2503, %r2504}, [%rd25+1968];
	ld.param.v2.u32 	{%r2505, %r2506}, [%rd25+1976];
	ld.param.v2.u32 	{%r2507, %r2508}, [%rd25+1984];
	ld.param.v2.u32 	{%r2509, %r2510}, [%rd25+1992];
	ld.param.v2.u32 	{%r2511, %r2512}, [%rd25+2000];
	ld.param.v2.u32 	{%r2513, %r2514}, [%rd25+2008];
	ld.param.v2.u32 	{%r2515, %r2516}, [%rd25+2016];
	ld.param.v2.u32 	{%r2517, %r2518}, [%rd25+2024];
	ld.param.v2.u32 	{%r2519, %r2520}, [%rd25+2032];
	ld.param.v2.u32 	{%r2521, %r2522}, [%rd25+2040];
	ld.param.v2.u32 	{%r2523, %r2524}, [%rd25+2048];
	ld.param.v2.u32 	{%r2525, %r2526}, [%rd25+2056];
	ld.param.v2.u32 	{%r2527, %r2528}, [%rd25+2064];
	ld.param.v2.u32 	{%r2529, %r2530}, [%rd25+2072];
	ld.param.v2.u32 	{%r2531, %r2532}, [%rd25+2080];
	ld.param.v2.u32 	{%r2533, %r2534}, [%rd25+2088];
	ld.param.v2.u32 	{%r2535, %r2536}, [%rd25+2096];
	ld.param.v2.u32 	{%r2537, %r2538}, [%rd25+2104];
	ld.param.v2.u32 	{%r2539, %r2540}, [%rd25+2112];
	ld.param.v2.u32 	{%r2541, %r2542}, [%rd25+2120];
	ld.param.v2.u32 	{%r2543, %r2544}, [%rd25+2128];
	ld.param.v2.u32 	{%r2545, %r2546}, [%rd25+2136];
	ld.param.v2.u32 	{%r2547, %r2548}, [%rd25+2144];
	ld.param.v2.u32 	{%r2549, %r2550}, [%rd25+2152];
	ld.param.v2.u32 	{%r2551, %r2552}, [%rd25+2160];
	ld.param.v2.u32 	{%r2553, %r2554}, [%rd25+2168];
	ld.param.v2.u32 	{%r2555, %r2556}, [%rd25+2176];
	ld.param.v2.u32 	{%r2557, %r2558}, [%rd25+2184];
	ld.param.v2.u32 	{%r2559, %r2560}, [%rd25+2192];
	ld.param.v2.u32 	{%r2561, %r2562}, [%rd25+2200];
	ld.param.v2.u32 	{%r2563, %r2564}, [%rd25+2208];
	ld.param.v2.u32 	{%r2565, %r2566}, [%rd25+2216];
	ld.param.v2.u32 	{%r2567, %r2568}, [%rd25+2224];
	ld.param.v2.u32 	{%r2569, %r2570}, [%rd25+2232];
	ld.param.v2.u32 	{%r2571, %r2572}, [%rd25+2240];
	ld.param.v2.u32 	{%r2573, %r2574}, [%rd25+2248];
	ld.param.v2.u32 	{%r2575, %r2576}, [%rd25+2256];
	ld.param.v2.u32 	{%r2577, %r2578}, [%rd25+2264];
	ld.param.v2.u32 	{%r2579, %r2580}, [%rd25+2272];
	ld.param.v2.u32 	{%r2581, %r2582}, [%rd25+2280];
	ld.param.v2.u32 	{%r2583, %r2584}, [%rd25+2288];
	ld.param.v2.u32 	{%r2585, %r2586}, [%rd25+2296];
	ld.param.v2.u32 	{%r2587, %r2588}, [%rd25+2304];
	ld.param.v2.u32 	{%r2589, %r2590}, [%rd25+2312];
	ld.param.v2.u32 	{%r2591, %r2592}, [%rd25+2320];
	ld.param.v2.u32 	{%r2593, %r2594}, [%rd25+2328];
	ld.param.v2.u32 	{%r2595, %r2596}, [%rd25+2336];
	ld.param.v2.u32 	{%r2597, %r2598}, [%rd25+2344];
	ld.param.v2.u32 	{%r2599, %r2600}, [%rd25+2352];
	ld.param.v2.u32 	{%r2601, %r2602}, [%rd25+2360];
	ld.param.v2.u32 	{%r2603, %r2604}, [%rd25+2368];
	ld.param.v2.u32 	{%r2605, %r2606}, [%rd25+2376];
	ld.param.v2.u32 	{%r2607, %r2608}, [%rd25+2384];
	ld.param.v2.u32 	{%r2609, %r2610}, [%rd25+2392];
	ld.param.v2.u32 	{%r2611, %r2612}, [%rd25+2400];
	ld.param.v2.u32 	{%r2613, %r2614}, [%rd25+2408];
	ld.param.v2.u32 	{%r2615, %r2616}, [%rd25+2416];
	ld.param.v2.u32 	{%r2617, %r2618}, [%rd25+2424];
	ld.param.v2.u32 	{%r2619, %r2620}, [%rd25+2432];
	ld.param.v2.u32 	{%r2621, %r2622}, [%rd25+2440];
	ld.param.v2.u32 	{%r2623, %r2624}, [%rd25+2448];
	ld.param.v2.u32 	{%r2625, %r2626}, [%rd25+2456];
	ld.param.v2.u32 	{%r2627, %r2628}, [%rd25+2464];
	ld.param.v2.u32 	{%r2629, %r2630}, [%rd25+2472];
	ld.param.v2.u32 	{%r2631, %r2632}, [%rd25+2480];
	ld.param.v2.u32 	{%r2633, %r2634}, [%rd25+2488];
	ld.param.v2.u32 	{%r2635, %r2636}, [%rd25+2496];
	ld.param.v2.u32 	{%r2637, %r2638}, [%rd25+2504];
	ld.param.v2.u32 	{%r2639, %r2640}, [%rd25+2512];
	ld.param.v2.u32 	{%r2641, %r2642}, [%rd25+2520];
	ld.param.v2.u32 	{%r2643, %r2644}, [%rd25+2528];
	ld.param.v2.u32 	{%r2645, %r2646}, [%rd25+2536];
	ld.param.v2.u32 	{%r2647, %r2648}, [%rd25+2544];
	ld.param.v2.u32 	{%r2649, %r2650}, [%rd25+2552];
	ld.param.v2.u32 	{%r2651, %r2652}, [%rd25+2560];
	ld.param.v2.u32 	{%r2653, %r2654}, [%rd25+2568];
	ld.param.v2.u32 	{%r2655, %r2656}, [%rd25+2576];
	ld.param.v2.u32 	{%r2657, %r2658}, [%rd25+2584];
	ld.param.v2.u32 	{%r2659, %r2660}, [%rd25+2592];
	ld.param.v2.u32 	{%r2661, %r2662}, [%rd25+2600];
	ld.param.v2.u32 	{%r2663, %r2664}, [%rd25+2608];
	ld.param.v2.u32 	{%r2665, %r2666}, [%rd25+2616];
	ld.param.v2.u32 	{%r2667, %r2668}, [%rd25+2624];
	ld.param.v2.u32 	{%r2669, %r2670}, [%rd25+2632];
	ld.param.v2.u32 	{%r2671, %r2672}, [%rd25+2640];
	ld.param.v2.u32 	{%r2673, %r2674}, [%rd25+2648];
	ld.param.v2.u32 	{%r2675, %r2676}, [%rd25+2656];
	ld.param.v2.u32 	{%r2677, %r2678}, [%rd25+2664];
	ld.param.v2.u32 	{%r2679, %r2680}, [%rd25+2672];
	ld.param.v2.u32 	{%r2681, %r2682}, [%rd25+2680];
	ld.param.v2.u32 	{%r2683, %r2684}, [%rd25+2688];
	ld.param.v2.u32 	{%r2685, %r2686}, [%rd25+2696];
	ld.param.v2.u32 	{%r2687, %r2688}, [%rd25+2704];
	ld.param.v2.u32 	{%r2689, %r2690}, [%rd25+2712];
	ld.param.v2.u32 	{%r2691, %r2692}, [%rd25+2720];
	ld.param.v2.u32 	{%r2693, %r2694}, [%rd25+2728];
	ld.param.v2.u32 	{%r2695, %r2696}, [%rd25+2736];
	ld.param.v2.u32 	{%r2697, %r2698}, [%rd25+2744];
	ld.param.v2.u32 	{%r2699, %r2700}, [%rd25+2752];
	ld.param.v2.u32 	{%r2701, %r2702}, [%rd25+2760];
	ld.param.v2.u32 	{%r2703, %r2704}, [%rd25+2768];
	ld.param.v2.u32 	{%r2705, %r2706}, [%rd25+2776];
	ld.param.v2.u32 	{%r2707, %r2708}, [%rd25+2784];
	ld.param.v2.u32 	{%r2709, %r2710}, [%rd25+2792];
	ld.param.v2.u32 	{%r2711, %r2712}, [%rd25+2800];
	ld.param.v2.u32 	{%r2713, %r2714}, [%rd25+2808];
	ld.param.v2.u32 	{%r2715, %r2716}, [%rd25+2816];
	ld.param.v2.u32 	{%r2717, %r2718}, [%rd25+2824];
	ld.param.v2.u32 	{%r2719, %r2720}, [%rd25+2832];
	ld.param.v2.u32 	{%r2721, %r2722}, [%rd25+2840];
	ld.param.v2.u32 	{%r2723, %r2724}, [%rd25+2848];
	ld.param.v2.u32 	{%r2725, %r2726}, [%rd25+2856];
	ld.param.v2.u32 	{%r2727, %r2728}, [%rd25+2864];
	ld.param.v2.u32 	{%r2729, %r2730}, [%rd25+2872];
	ld.param.v2.u32 	{%r2731, %r2732}, [%rd25+2880];
	ld.param.v2.u32 	{%r2733, %r2734}, [%rd25+2888];
	ld.param.v2.u32 	{%r2735, %r2736}, [%rd25+2896];
	ld.param.v2.u32 	{%r2737, %r2738}, [%rd25+2904];
	ld.param.v2.u32 	{%r2739, %r2740}, [%rd25+2912];
	ld.param.v2.u32 	{%r2741, %r2742}, [%rd25+2920];
	ld.param.v2.u32 	{%r2743, %r2744}, [%rd25+2928];
	ld.param.v2.u32 	{%r2745, %r2746}, [%rd25+2936];
	ld.param.v2.u32 	{%r2747, %r2748}, [%rd25+2944];
	ld.param.v2.u32 	{%r2749, %r2750}, [%rd25+2952];
	ld.param.v2.u32 	{%r2751, %r2752}, [%rd25+2960];
	ld.param.v2.u32 	{%r2753, %r2754}, [%rd25+2968];
	ld.param.v2.u32 	{%r2755, %r2756}, [%rd25+2976];
	ld.param.v2.u32 	{%r2757, %r2758}, [%rd25+2984];
	ld.param.v2.u32 	{%r2759, %r2760}, [%rd25+2992];
	ld.param.v2.u32 	{%r2761, %r2762}, [%rd25+3000];
	ld.param.v2.u32 	{%r2763, %r2764}, [%rd25+3008];
	ld.param.v2.u32 	{%r2765, %r2766}, [%rd25+3016];
	ld.param.v2.u32 	{%r2767, %r2768}, [%rd25+3024];
	ld.param.v2.u32 	{%r2769, %r2770}, [%rd25+3032];
	ld.param.v2.u32 	{%r2771, %r2772}, [%rd25+3040];
	ld.param.v2.u32 	{%r2773, %r2774}, [%rd25+3048];
	ld.param.v2.u32 	{%r2775, %r2776}, [%rd25+3056];
	ld.param.v2.u32 	{%r2777, %r2778}, [%rd25+3064];
	ld.param.v2.u32 	{%r2779, %r2780}, [%rd25+3072];
	ld.param.v2.u32 	{%r2781, %r2782}, [%rd25+3080];
	ld.param.v2.u32 	{%r2783, %r2784}, [%rd25+3088];
	ld.param.v2.u32 	{%r2785, %r2786}, [%rd25+3096];
	ld.param.v2.u32 	{%r2787, %r2788}, [%rd25+3104];
	ld.param.v2.u32 	{%r2789, %r2790}, [%rd25+3112];
	ld.param.v2.u32 	{%r2791, %r2792}, [%rd25+3120];
	ld.param.v2.u32 	{%r2793, %r2794}, [%rd25+3128];
	ld.param.v2.u32 	{%r2795, %r2796}, [%rd25+3136];
	ld.param.v2.u32 	{%r2797, %r2798}, [%rd25+3144];
	ld.param.v2.u32 	{%r2799, %r2800}, [%rd25+3152];
	ld.param.v2.u32 	{%r2801, %r2802}, [%rd25+3160];
	ld.param.v2.u32 	{%r2803, %r2804}, [%rd25+3168];
	ld.param.v2.u32 	{%r2805, %r2806}, [%rd25+3176];
	ld.param.v2.u32 	{%r2807, %r2808}, [%rd25+3184];
	ld.param.v2.u32 	{%r2809, %r2810}, [%rd25+3192];
	ld.param.v2.u32 	{%r2811, %r2812}, [%rd25+3200];
	ld.param.v2.u32 	{%r2813, %r2814}, [%rd25+3208];
	ld.param.v2.u32 	{%r2815, %r2816}, [%rd25+3216];
	ld.param.v2.u32 	{%r2817, %r2818}, [%rd25+3224];
	ld.param.v2.u32 	{%r2819, %r2820}, [%rd25+3232];
	ld.param.v2.u32 	{%r2821, %r2822}, [%rd25+3240];
	ld.param.v2.u32 	{%r2823, %r2824}, [%rd25+3248];
	ld.param.v2.u32 	{%r2825, %r2826}, [%rd25+3256];
	ld.param.v2.u32 	{%r2827, %r2828}, [%rd25+3264];
	ld.param.v2.u32 	{%r2829, %r2830}, [%rd25+3272];
	ld.param.v2.u32 	{%r2831, %r2832}, [%rd25+3280];
	ld.param.v2.u32 	{%r2833, %r2834}, [%rd25+3288];
	ld.param.v2.u32 	{%r2835, %r2836}, [%rd25+3296];
	ld.param.v2.u32 	{%r2837, %r2838}, [%rd25+3304];
	ld.param.v2.u32 	{%r2839, %r2840}, [%rd25+3312];
	ld.param.v2.u32 	{%r2841, %r2842}, [%rd25+3320];
	ld.param.v2.u32 	{%r2843, %r2844}, [%rd25+3328];
	ld.param.v2.u32 	{%r2845, %r2846}, [%rd25+3336];
	ld.param.v2.u32 	{%r2847, %r2848}, [%rd25+3344];
	ld.param.v2.u32 	{%r2849, %r2850}, [%rd25+3352];
	ld.param.v2.u32 	{%r2851, %r2852}, [%rd25+3360];
	ld.param.v2.u32 	{%r2853, %r2854}, [%rd25+3368];
	ld.param.v2.u32 	{%r2855, %r2856}, [%rd25+3376];
	ld.param.v2.u32 	{%r2857, %r2858}, [%rd25+3384];
	ld.param.v2.u32 	{%r2859, %r2860}, [%rd25+3392];
	ld.param.v2.u32 	{%r2861, %r2862}, [%rd25+3400];
	ld.param.v2.u32 	{%r2863, %r2864}, [%rd25+3408];
	ld.param.v2.u32 	{%r2865, %r2866}, [%rd25+3416];
	ld.param.v2.u32 	{%r2867, %r2868}, [%rd25+3424];
	ld.param.v2.u32 	{%r2869, %r2870}, [%rd25+3432];
	ld.param.v2.u32 	{%r2871, %r2872}, [%rd25+3440];
	ld.param.v2.u32 	{%r2873, %r2874}, [%rd25+3448];
	ld.param.v2.u32 	{%r2875, %r2876}, [%rd25+3456];
	ld.param.v2.u32 	{%r2877, %r2878}, [%rd25+3464];
	ld.param.v2.u32 	{%r2879, %r2880}, [%rd25+3472];
	ld.param.v2.u32 	{%r2881, %r2882}, [%rd25+3480];
	ld.param.v2.u32 	{%r2883, %r2884}, [%rd25+3488];
	ld.param.v2.u32 	{%r2885, %r2886}, [%rd25+3496];
	ld.param.v2.u32 	{%r2887, %r2888}, [%rd25+3504];
	ld.param.v2.u32 	{%r2889, %r2890}, [%rd25+3512];
	ld.param.v2.u32 	{%r2891, %r2892}, [%rd25+3520];
	ld.param.v2.u32 	{%r2893, %r2894}, [%rd25+3528];
	ld.param.v2.u32 	{%r2895, %r2896}, [%rd25+3536];
	ld.param.v2.u32 	{%r2897, %r2898}, [%rd25+3544];
	ld.param.v2.u32 	{%r2899, %r2900}, [%rd25+3552];
	ld.param.v2.u32 	{%r2901, %r2902}, [%rd25+3560];
	ld.param.v2.u32 	{%r2903, %r2904}, [%rd25+3568];
	ld.param.v2.u32 	{%r2905, %r2906}, [%rd25+3576];
	ld.param.v2.u32 	{%r2907, %r2908}, [%rd25+3584];
	ld.param.v2.u32 	{%r2909, %r2910}, [%rd25+3592];
	ld.param.v2.u32 	{%r2911, %r2912}, [%rd25+3600];
	ld.param.v2.u32 	{%r2913, %r2914}, [%rd25+3608];
	ld.param.v2.u32 	{%r2915, %r2916}, [%rd25+3616];
	ld.param.v2.u32 	{%r2917, %r2918}, [%rd25+3624];
	ld.param.v2.u32 	{%r2919, %r2920}, [%rd25+3632];
	ld.param.v2.u32 	{%r2921, %r2922}, [%rd25+3640];
	ld.param.v2.u32 	{%r2923, %r2924}, [%rd25+3648];
	ld.param.v2.u32 	{%r2925, %r2926}, [%rd25+3656];
	ld.param.v2.u32 	{%r2927, %r2928}, [%rd25+3664];
	ld.param.v2.u32 	{%r2929, %r2930}, [%rd25+3672];
	ld.param.v2.u32 	{%r2931, %r2932}, [%rd25+3680];
	ld.param.v2.u32 	{%r2933, %r2934}, [%rd25+3688];
	ld.param.v2.u32 	{%r2935, %r2936}, [%rd25+3696];
	ld.param.v2.u32 	{%r2937, %r2938}, [%rd25+3704];
	ld.param.v2.u32 	{%r2939, %r2940}, [%rd25+3712];
	ld.param.v2.u32 	{%r2941, %r2942}, [%rd25+3720];
	ld.param.v2.u32 	{%r2943, %r2944}, [%rd25+3728];
	ld.param.v2.u32 	{%r2945, %r2946}, [%rd25+3736];
	ld.param.v2.u32 	{%r2947, %r2948}, [%rd25+3744];
	ld.param.v2.u32 	{%r2949, %r2950}, [%rd25+3752];
	ld.param.v2.u32 	{%r2951, %r2952}, [%rd25+3760];
	ld.param.v2.u32 	{%r2953, %r2954}, [%rd25+3768];
	ld.param.v2.u32 	{%r2955, %r2956}, [%rd25+3776];
	ld.param.v2.u32 	{%r2957, %r2958}, [%rd25+3784];
	ld.param.v2.u32 	{%r2959, %r2960}, [%rd25+3792];
	ld.param.v2.u32 	{%r2961, %r2962}, [%rd25+3800];
	ld.param.v2.u32 	{%r2963, %r2964}, [%rd25+3808];
	ld.param.v2.u32 	{%r2965, %r2966}, [%rd25+3816];
	ld.param.v2.u32 	{%r2967, %r2968}, [%rd25+3824];
	ld.param.v2.u32 	{%r2969, %r2970}, [%rd25+3832];
	ld.param.v2.u32 	{%r2971, %r2972}, [%rd25+3840];
	ld.param.v2.u32 	{%r2973, %r2974}, [%rd25+3848];
	ld.param.v2.u32 	{%r2975, %r2976}, [%rd25+3856];
	ld.param.v2.u32 	{%r2977, %r2978}, [%rd25+3864];
	ld.param.v2.u32 	{%r2979, %r2980}, [%rd25+3872];
	ld.param.v2.u32 	{%r2981, %r2982}, [%rd25+3880];
	ld.param.v2.u32 	{%r2983, %r2984}, [%rd25+3888];
	ld.param.v2.u32 	{%r2985, %r2986}, [%rd25+3896];
	ld.param.v2.u32 	{%r2987, %r2988}, [%rd25+3904];
	ld.param.v2.u32 	{%r2989, %r2990}, [%rd25+3912];
	ld.param.v2.u32 	{%r2991, %r2992}, [%rd25+3920];
	ld.param.v2.u32 	{%r2993, %r2994}, [%rd25+3928];
	ld.param.v2.u32 	{%r2995, %r2996}, [%rd25+3936];
	ld.param.v2.u32 	{%r2997, %r2998}, [%rd25+3944];
	ld.param.v2.u32 	{%r2999, %r3000}, [%rd25+3952];
	ld.param.v2.u32 	{%r3001, %r3002}, [%rd25+3960];
	ld.param.v2.u32 	{%r3003, %r3004}, [%rd25+3968];
	ld.param.v2.u32 	{%r3005, %r3006}, [%rd25+3976];
	ld.param.v2.u32 	{%r3007, %r3008}, [%rd25+3984];
	ld.param.v2.u32 	{%r3009, %r3010}, [%rd25+3992];
	ld.param.v2.u32 	{%r3011, %r3012}, [%rd25+4000];
	ld.param.u32 	%r3013, [%rd25+4008];
	mov.u32 	%r3014, %tid.x;
	cvta.to.global.u64 	%rd27, %rd26;
	cvt.u64.u32 	%rd28, %r3014;
	mov.u32 	%r3015, %ctaid.x;
	mul.wide.u32 	%rd29, %r3015, 512;
	add.s64 	%rd30, %rd29, %rd28;
	mad.lo.s64 	%rd31, %rd30, 4004, %rd27;
	st.global.u32 	[%rd31], %r2013;
	st.global.u32 	[%rd31+4], %r2014;
	st.global.u32 	[%rd31+8], %r2015;
	st.global.u32 	[%rd31+12], %r2016;
	st.global.u32 	[%rd31+16], %r2017;
	st.global.u32 	[%rd31+20], %r2018;
	st.global.u32 	[%rd31+24], %r2019;
	st.global.u32 	[%rd31+28], %r2020;
	st.global.u32 	[%rd31+32], %r2021;
	st.global.u32 	[%rd31+36], %r2022;
	st.global.u32 	[%rd31+40], %r2023;
	st.global.u32 	[%rd31+44], %r2024;
	st.global.u32 	[%rd31+48], %r2025;
	st.global.u32 	[%rd31+52], %r2026;
	st.global.u32 	[%rd31+56], %r2027;
	st.global.u32 	[%rd31+60], %r2028;
	st.global.u32 	[%rd31+64], %r2029;
	st.global.u32 	[%rd31+68], %r2030;
	st.global.u32 	[%rd31+72], %r2031;
	st.global.u32 	[%rd31+76], %r2032;
	st.global.u32 	[%rd31+80], %r2033;
	st.global.u32 	[%rd31+84], %r2034;
	st.global.u32 	[%rd31+88], %r2035;
	st.global.u32 	[%rd31+92], %r2036;
	st.global.u32 	[%rd31+96], %r2037;
	st.global.u32 	[%rd31+100], %r2038;
	st.global.u32 	[%rd31+104], %r2039;
	st.global.u32 	[%rd31+108], %r2040;
	st.global.u32 	[%rd31+112], %r2041;
	st.global.u32 	[%rd31+116], %r2042;
	st.global.u32 	[%rd31+120], %r2043;
	st.global.u32 	[%rd31+124], %r2044;
	st.global.u32 	[%rd31+128], %r2045;
	st.global.u32 	[%rd31+132], %r2046;
	st.global.u32 	[%rd31+136], %r2047;
	st.global.u32 	[%rd31+140], %r2048;
	st.global.u32 	[%rd31+144], %r2049;
	st.global.u32 	[%rd31+148], %r2050;
	st.global.u32 	[%rd31+152], %r2051;
	st.global.u32 	[%rd31+156], %r2052;
	st.global.u32 	[%rd31+160], %r2053;
	st.global.u32 	[%rd31+164], %r2054;
	st.global.u32 	[%rd31+168], %r2055;
	st.global.u32 	[%rd31+172], %r2056;
	st.global.u32 	[%rd31+176], %r2057;
	st.global.u32 	[%rd31+180], %r2058;
	st.global.u32 	[%rd31+184], %r2059;
	st.global.u32 	[%rd31+188], %r2060;
	st.global.u32 	[%rd31+192], %r2061;
	st.global.u32 	[%rd31+196], %r2062;
	st.global.u32 	[%rd31+200], %r2063;
	st.global.u32 	[%rd31+204], %r2064;
	st.global.u32 	[%rd31+208], %r2065;
	st.global.u32 	[%rd31+212], %r2066;
	st.global.u32 	[%rd31+216], %r2067;
	st.global.u32 	[%rd31+220], %r2068;
	st.global.u32 	[%rd31+224], %r2069;
	st.global.u32 	[%rd31+228], %r2070;
	st.global.u32 	[%rd31+232], %r2071;
	st.global.u32 	[%rd31+236], %r2072;
	st.global.u32 	[%rd31+240], %r2073;
	st.global.u32 	[%rd31+244], %r2074;
	st.global.u32 	[%rd31+248], %r2075;
	st.global.u32 	[%rd31+252], %r2076;
	st.global.u32 	[%rd31+256], %r2077;
	st.global.u32 	[%rd31+260], %r2078;
	st.global.u32 	[%rd31+264], %r2079;
	st.global.u32 	[%rd31+268], %r2080;
	st.global.u32 	[%rd31+272], %r2081;
	st.global.u32 	[%rd31+276], %r2082;
	st.global.u32 	[%rd31+280], %r2083;
	st.global.u32 	[%rd31+284], %r2084;
	st.global.u32 	[%rd31+288], %r2085;
	st.global.u32 	[%rd31+292], %r2086;
	st.global.u32 	[%rd31+296], %r2087;
	st.global.u32 	[%rd31+300], %r2088;
	st.global.u32 	[%rd31+304], %r2089;
	st.global.u32 	[%rd31+308], %r2090;
	st.global.u32 	[%rd31+312], %r2091;
	st.global.u32 	[%rd31+316], %r2092;
	st.global.u32 	[%rd31+320], %r2093;
	st.global.u32 	[%rd31+324], %r2094;
	st.global.u32 	[%rd31+328], %r2095;
	st.global.u32 	[%rd31+332], %r2096;
	st.global.u32 	[%rd31+336], %r2097;
	st.global.u32 	[%rd31+340], %r2098;
	st.global.u32 	[%rd31+344], %r2099;
	st.global.u32 	[%rd31+348], %r2100;
	st.global.u32 	[%rd31+352], %r2101;
	st.global.u32 	[%rd31+356], %r2102;
	st.global.u32 	[%rd31+360], %r2103;
	st.global.u32 	[%rd31+364], %r2104;
	st.global.u32 	[%rd31+368], %r2105;
	st.global.u32 	[%rd31+372], %r2106;
	st.global.u32 	[%rd31+376], %r2107;
	st.global.u32 	[%rd31+380], %r2108;
	st.global.u32 	[%rd31+384], %r2109;
	st.global.u32 	[%rd31+388], %r2110;
	st.global.u32 	[%rd31+392], %r2111;
	st.global.u32 	[%rd31+396], %r2112;
	st.global.u32 	[%rd31+400], %r2113;
	st.global.u32 	[%rd31+404], %r2114;
	st.global.u32 	[%rd31+408], %r2115;
	st.global.u32 	[%rd31+412], %r2116;
	st.global.u32 	[%rd31+416], %r2117;
	st.global.u32 	[%rd31+420], %r2118;
	st.global.u32 	[%rd31+424], %r2119;
	st.global.u32 	[%rd31+428], %r2120;
	st.global.u32 	[%rd31+432], %r2121;
	st.global.u32 	[%rd31+436], %r2122;
	st.global.u32 	[%rd31+440], %r2123;
	st.global.u32 	[%rd31+444], %r2124;
	st.global.u32 	[%rd31+448], %r2125;
	st.global.u32 	[%rd31+452], %r2126;
	st.global.u32 	[%rd31+456], %r2127;
	st.global.u32 	[%rd31+460], %r2128;
	st.global.u32 	[%rd31+464], %r2129;
	st.global.u32 	[%rd31+468], %r2130;
	st.global.u32 	[%rd31+472], %r2131;
	st.global.u32 	[%rd31+476], %r2132;
	st.global.u32 	[%rd31+480], %r2133;
	st.global.u32 	[%rd31+484], %r2134;
	st.global.u32 	[%rd31+488], %r2135;
	st.global.u32 	[%rd31+492], %r2136;
	st.global.u32 	[%rd31+496], %r2137;
	st.global.u32 	[%rd31+500], %r2138;
	st.global.u32 	[%rd31+504], %r2139;
	st.global.u32 	[%rd31+508], %r2140;
	st.global.u32 	[%rd31+512], %r2141;
	st.global.u32 	[%rd31+516], %r2142;
	st.global.u32 	[%rd31+520], %r2143;
	st.global.u32 	[%rd31+524], %r2144;
	st.global.u32 	[%rd31+528], %r2145;
	st.global.u32 	[%rd31+532], %r2146;
	st.global.u32 	[%rd31+536], %r2147;
	st.global.u32 	[%rd31+540], %r2148;
	st.global.u32 	[%rd31+544], %r2149;
	st.global.u32 	[%rd31+548], %r2150;
	st.global.u32 	[%rd31+552], %r2151;
	st.global.u32 	[%rd31+556], %r2152;
	st.global.u32 	[%rd31+560], %r2153;
	st.global.u32 	[%rd31+564], %r2154;
	st.global.u32 	[%rd31+568], %r2155;
	st.global.u32 	[%rd31+572], %r2156;
	st.global.u32 	[%rd31+576], %r2157;
	st.global.u32 	[%rd31+580], %r2158;
	st.global.u32 	[%rd31+584], %r2159;
	st.global.u32 	[%rd31+588], %r2160;
	st.global.u32 	[%rd31+592], %r2161;
	st.global.u32 	[%rd31+596], %r2162;
	st.global.u32 	[%rd31+600], %r2163;
	st.global.u32 	[%rd31+604], %r2164;
	st.global.u32 	[%rd31+608], %r2165;
	st.global.u32 	[%rd31+612], %r2166;
	st.global.u32 	[%rd31+616], %r2167;
	st.global.u32 	[%rd31+620], %r2168;
	st.global.u32 	[%rd31+624], %r2169;
	st.global.u32 	[%rd31+628], %r2170;
	st.global.u32 	[%rd31+632], %r2171;
	st.global.u32 	[%rd31+636], %r2172;
	st.global.u32 	[%rd31+640], %r2173;
	st.global.u32 	[%rd31+644], %r2174;
	st.global.u32 	[%rd31+648], %r2175;
	st.global.u32 	[%rd31+652], %r2176;
	st.global.u32 	[%rd31+656], %r2177;
	st.global.u32 	[%rd31+660], %r2178;
	st.global.u32 	[%rd31+664], %r2179;
	st.global.u32 	[%rd31+668], %r2180;
	st.global.u32 	[%rd31+672], %r2181;
	st.global.u32 	[%rd31+676], %r2182;
	st.global.u32 	[%rd31+680], %r2183;
	st.global.u32 	[%rd31+684], %r2184;
	st.global.u32 	[%rd31+688], %r2185;
	st.global.u32 	[%rd31+692], %r2186;
	st.global.u32 	[%rd31+696], %r2187;
	st.global.u32 	[%rd31+700], %r2188;
	st.global.u32 	[%rd31+704], %r2189;
	st.global.u32 	[%rd31+708], %r2190;
	st.global.u32 	[%rd31+712], %r2191;
	st.global.u32 	[%rd31+716], %r2192;
	st.global.u32 	[%rd31+720], %r2193;
	st.global.u32 	[%rd31+724], %r2194;
	st.global.u32 	[%rd31+728], %r2195;
	st.global.u32 	[%rd31+732], %r2196;
	st.global.u32 	[%rd31+736], %r2197;
	st.global.u32 	[%rd31+740], %r2198;
	st.global.u32 	[%rd31+744], %r2199;
	st.global.u32 	[%rd31+748], %r2200;
	st.global.u32 	[%rd31+752], %r2201;
	st.global.u32 	[%rd31+756], %r2202;
	st.global.u32 	[%rd31+760], %r2203;
	st.global.u32 	[%rd31+764], %r2204;
	st.global.u32 	[%rd31+768], %r2205;
	st.global.u32 	[%rd31+772], %r2206;
	st.global.u32 	[%rd31+776], %r2207;
	st.global.u32 	[%rd31+780], %r2208;
	st.global.u32 	[%rd31+784], %r2209;
	st.global.u32 	[%rd31+788], %r2210;
	st.global.u32 	[%rd31+792], %r2211;
	st.global.u32 	[%rd31+796], %r2212;
	st.global.u32 	[%rd31+800], %r2213;
	st.global.u32 	[%rd31+804], %r2214;
	st.global.u32 	[%rd31+808], %r2215;
	st.global.u32 	[%rd31+812], %r2216;
	st.global.u32 	[%rd31+816], %r2217;
	st.global.u32 	[%rd31+820], %r2218;
	st.global.u32 	[%rd31+824], %r2219;
	st.global.u32 	[%rd31+828], %r2220;
	st.global.u32 	[%rd31+832], %r2221;
	st.global.u32 	[%rd31+836], %r2222;
	st.global.u32 	[%rd31+840], %r2223;
	st.global.u32 	[%rd31+844], %r2224;
	st.global.u32 	[%rd31+848], %r2225;
	st.global.u32 	[%rd31+852], %r2226;
	st.global.u32 	[%rd31+856], %r2227;
	st.global.u32 	[%rd31+860], %r2228;
	st.global.u32 	[%rd31+864], %r2229;
	st.global.u32 	[%rd31+868], %r2230;
	st.global.u32 	[%rd31+872], %r2231;
	st.global.u32 	[%rd31+876], %r2232;
	st.global.u32 	[%rd31+880], %r2233;
	st.global.u32 	[%rd31+884], %r2234;
	st.global.u32 	[%rd31+888], %r2235;
	st.global.u32 	[%rd31+892], %r2236;
	st.global.u32 	[%rd31+896], %r2237;
	st.global.u32 	[%rd31+900], %r2238;
	st.global.u32 	[%rd31+904], %r2239;
	st.global.u32 	[%rd31+908], %r2240;
	st.global.u32 	[%rd31+912], %r2241;
	st.global.u32 	[%rd31+916], %r2242;
	st.global.u32 	[%rd31+920], %r2243;
	st.global.u32 	[%rd31+924], %r2244;
	st.global.u32 	[%rd31+928], %r2245;
	st.global.u32 	[%rd31+932], %r2246;
	st.global.u32 	[%rd31+936], %r2247;
	st.global.u32 	[%rd31+940], %r2248;
	st.global.u32 	[%rd31+944], %r2249;
	st.global.u32 	[%rd31+948], %r2250;
	st.global.u32 	[%rd31+952], %r2251;
	st.global.u32 	[%rd31+956], %r2252;
	st.global.u32 	[%rd31+960], %r2253;
	st.global.u32 	[%rd31+964], %r2254;
	st.global.u32 	[%rd31+968], %r2255;
	st.global.u32 	[%rd31+972], %r2256;
	st.global.u32 	[%rd31+976], %r2257;
	st.global.u32 	[%rd31+980], %r2258;
	st.global.u32 	[%rd31+984], %r2259;
	st.global.u32 	[%rd31+988], %r2260;
	st.global.u32 	[%rd31+992], %r2261;
	st.global.u32 	[%rd31+996], %r2262;
	st.global.u32 	[%rd31+1000], %r2263;
	st.global.u32 	[%rd31+1004], %r2264;
	st.global.u32 	[%rd31+1008], %r2265;
	st.global.u32 	[%rd31+1012], %r2266;
	st.global.u32 	[%rd31+1016], %r2267;
	st.global.u32 	[%rd31+1020], %r2268;
	st.global.u32 	[%rd31+1024], %r2269;
	st.global.u32 	[%rd31+1028], %r2270;
	st.global.u32 	[%rd31+1032], %r2271;
	st.global.u32 	[%rd31+1036], %r2272;
	st.global.u32 	[%rd31+1040], %r2273;
	st.global.u32 	[%rd31+1044], %r2274;
	st.global.u32 	[%rd31+1048], %r2275;
	st.global.u32 	[%rd31+1052], %r2276;
	st.global.u32 	[%rd31+1056], %r2277;
	st.global.u32 	[%rd31+1060], %r2278;
	st.global.u32 	[%rd31+1064], %r2279;
	st.global.u32 	[%rd31+1068], %r2280;
	st.global.u32 	[%rd31+1072], %r2281;
	st.global.u32 	[%rd31+1076], %r2282;
	st.global.u32 	[%rd31+1080], %r2283;
	st.global.u32 	[%rd31+1084], %r2284;
	st.global.u32 	[%rd31+1088], %r2285;
	st.global.u32 	[%rd31+1092], %r2286;
	st.global.u32 	[%rd31+1096], %r2287;
	st.global.u32 	[%rd31+1100], %r2288;
	st.global.u32 	[%rd31+1104], %r2289;
	st.global.u32 	[%rd31+1108], %r2290;
	st.global.u32 	[%rd31+1112], %r2291;
	st.global.u32 	[%rd31+1116], %r2292;
	st.global.u32 	[%rd31+1120], %r2293;
	st.global.u32 	[%rd31+1124], %r2294;
	st.global.u32 	[%rd31+1128], %r2295;
	st.global.u32 	[%rd31+1132], %r2296;
	st.global.u32 	[%rd31+1136], %r2297;
	st.global.u32 	[%rd31+1140], %r2298;
	st.global.u32 	[%rd31+1144], %r2299;
	st.global.u32 	[%rd31+1148], %r2300;
	st.global.u32 	[%rd31+1152], %r2301;
	st.global.u32 	[%rd31+1156], %r2302;
	st.global.u32 	[%rd31+1160], %r2303;
	st.global.u32 	[%rd31+1164], %r2304;
	st.global.u32 	[%rd31+1168], %r2305;
	st.global.u32 	[%rd31+1172], %r2306;
	st.global.u32 	[%rd31+1176], %r2307;
	st.global.u32 	[%rd31+1180], %r2308;
	st.global.u32 	[%rd31+1184], %r2309;
	st.global.u32 	[%rd31+1188], %r2310;
	st.global.u32 	[%rd31+1192], %r2311;
	st.global.u32 	[%rd31+1196], %r2312;
	st.global.u32 	[%rd31+1200], %r2313;
	st.global.u32 	[%rd31+1204], %r2314;
	st.global.u32 	[%rd31+1208], %r2315;
	st.global.u32 	[%rd31+1212], %r2316;
	st.global.u32 	[%rd31+1216], %r2317;
	st.global.u32 	[%rd31+1220], %r2318;
	st.global.u32 	[%rd31+1224], %r2319;
	st.global.u32 	[%rd31+1228], %r2320;
	st.global.u32 	[%rd31+1232], %r2321;
	st.global.u32 	[%rd31+1236], %r2322;
	st.global.u32 	[%rd31+1240], %r2323;
	st.global.u32 	[%rd31+1244], %r2324;
	st.global.u32 	[%rd31+1248], %r2325;
	st.global.u32 	[%rd31+1252], %r2326;
	st.global.u32 	[%rd31+1256], %r2327;
	st.global.u32 	[%rd31+1260], %r2328;
	st.global.u32 	[%rd31+1264], %r2329;
	st.global.u32 	[%rd31+1268], %r2330;
	st.global.u32 	[%rd31+1272], %r2331;
	st.global.u32 	[%rd31+1276], %r2332;
	st.global.u32 	[%rd31+1280], %r2333;
	st.global.u32 	[%rd31+1284], %r2334;
	st.global.u32 	[%rd31+1288], %r2335;
	st.global.u32 	[%rd31+1292], %r2336;
	st.global.u32 	[%rd31+1296], %r2337;
	st.global.u32 	[%rd31+1300], %r2338;
	st.global.u32 	[%rd31+1304], %r2339;
	st.global.u32 	[%rd31+1308], %r2340;
	st.global.u32 	[%rd31+1312], %r2341;
	st.global.u32 	[%rd31+1316], %r2342;
	st.global.u32 	[%rd31+1320], %r2343;
	st.global.u32 	[%rd31+1324], %r2344;
	st.global.u32 	[%rd31+1328], %r2345;
	st.global.u32 	[%rd31+1332], %r2346;
	st.global.u32 	[%rd31+1336], %r2347;
	st.global.u32 	[%rd31+1340], %r2348;
	st.global.u32 	[%rd31+1344], %r2349;
	st.global.u32 	[%rd31+1348], %r2350;
	st.global.u32 	[%rd31+1352], %r2351;
	st.global.u32 	[%rd31+1356], %r2352;
	st.global.u32 	[%rd31+1360], %r2353;
	st.global.u32 	[%rd31+1364], %r2354;
	st.global.u32 	[%rd31+1368], %r2355;
	st.global.u32 	[%rd31+1372], %r2356;
	st.global.u32 	[%rd31+1376], %r2357;
	st.global.u32 	[%rd31+1380], %r2358;
	st.global.u32 	[%rd31+1384], %r2359;
	st.global.u32 	[%rd31+1388], %r2360;
	st.global.u32 	[%rd31+1392], %r2361;
	st.global.u32 	[%rd31+1396], %r2362;
	st.global.u32 	[%rd31+1400], %r2363;
	st.global.u32 	[%rd31+1404], %r2364;
	st.global.u32 	[%rd31+1408], %r2365;
	st.global.u32 	[%rd31+1412], %r2366;
	st.global.u32 	[%rd31+1416], %r2367;
	st.global.u32 	[%rd31+1420], %r2368;
	st.global.u32 	[%rd31+1424], %r2369;
	st.global.u32 	[%rd31+1428], %r2370;
	st.global.u32 	[%rd31+1432], %r2371;
	st.global.u32 	[%rd31+1436], %r2372;
	st.global.u32 	[%rd31+1440], %r2373;
	st.global.u32 	[%rd31+1444], %r2374;
	st.global.u32 	[%rd31+1448], %r2375;
	st.global.u32 	[%rd31+1452], %r2376;
	st.global.u32 	[%rd31+1456], %r2377;
	st.global.u32 	[%rd31+1460], %r2378;
	st.global.u32 	[%rd31+1464], %r2379;
	st.global.u32 	[%rd31+1468], %r2380;
	st.global.u32 	[%rd31+1472], %r2381;
	st.global.u32 	[%rd31+1476], %r2382;
	st.global.u32 	[%rd31+1480], %r2383;
	st.global.u32 	[%rd31+1484], %r2384;
	st.global.u32 	[%rd31+1488], %r2385;
	st.global.u32 	[%rd31+1492], %r2386;
	st.global.u32 	[%rd31+1496], %r2387;
	st.global.u32 	[%rd31+1500], %r2388;
	st.global.u32 	[%rd31+1504], %r2389;
	st.global.u32 	[%rd31+1508], %r2390;
	st.global.u32 	[%rd31+1512], %r2391;
	st.global.u32 	[%rd31+1516], %r2392;
	st.global.u32 	[%rd31+1520], %r2393;
	st.global.u32 	[%rd31+1524], %r2394;
	st.global.u32 	[%rd31+1528], %r2395;
	st.global.u32 	[%rd31+1532], %r2396;
	st.global.u32 	[%rd31+1536], %r2397;
	st.global.u32 	[%rd31+1540], %r2398;
	st.global.u32 	[%rd31+1544], %r2399;
	st.global.u32 	[%rd31+1548], %r2400;
	st.global.u32 	[%rd31+1552], %r2401;
	st.global.u32 	[%rd31+1556], %r2402;
	st.global.u32 	[%rd31+1560], %r2403;
	st.global.u32 	[%rd31+1564], %r2404;
	st.global.u32 	[%rd31+1568], %r2405;
	st.global.u32 	[%rd31+1572], %r2406;
	st.global.u32 	[%rd31+1576], %r2407;
	st.global.u32 	[%rd31+1580], %r2408;
	st.global.u32 	[%rd31+1584], %r2409;
	st.global.u32 	[%rd31+1588], %r2410;
	st.global.u32 	[%rd31+1592], %r2411;
	st.global.u32 	[%rd31+1596], %r2412;
	st.global.u32 	[%rd31+1600], %r2413;
	st.global.u32 	[%rd31+1604], %r2414;
	st.global.u32 	[%rd31+1608], %r2415;
	st.global.u32 	[%rd31+1612], %r2416;
	st.global.u32 	[%rd31+1616], %r2417;
	st.global.u32 	[%rd31+1620], %r2418;
	st.global.u32 	[%rd31+1624], %r2419;
	st.global.u32 	[%rd31+1628], %r2420;
	st.global.u32 	[%rd31+1632], %r2421;
	st.global.u32 	[%rd31+1636], %r2422;
	st.global.u32 	[%rd31+1640], %r2423;
	st.global.u32 	[%rd31+1644], %r2424;
	st.global.u32 	[%rd31+1648], %r2425;
	st.global.u32 	[%rd31+1652], %r2426;
	st.global.u32 	[%rd31+1656], %r2427;
	st.global.u32 	[%rd31+1660], %r2428;
	st.global.u32 	[%rd31+1664], %r2429;
	st.global.u32 	[%rd31+1668], %r2430;
	st.global.u32 	[%rd31+1672], %r2431;
	st.global.u32 	[%rd31+1676], %r2432;
	st.global.u32 	[%rd31+1680], %r2433;
	st.global.u32 	[%rd31+1684], %r2434;
	st.global.u32 	[%rd31+1688], %r2435;
	st.global.u32 	[%rd31+1692], %r2436;
	st.global.u32 	[%rd31+1696], %r2437;
	st.global.u32 	[%rd31+1700], %r2438;
	st.global.u32 	[%rd31+1704], %r2439;
	st.global.u32 	[%rd31+1708], %r2440;
	st.global.u32 	[%rd31+1712], %r2441;
	st.global.u32 	[%rd31+1716], %r2442;
	st.global.u32 	[%rd31+1720], %r2443;
	st.global.u32 	[%rd31+1724], %r2444;
	st.global.u32 	[%rd31+1728], %r2445;
	st.global.u32 	[%rd31+1732], %r2446;
	st.global.u32 	[%rd31+1736], %r2447;
	st.global.u32 	[%rd31+1740], %r2448;
	st.global.u32 	[%rd31+1744], %r2449;
	st.global.u32 	[%rd31+1748], %r2450;
	st.global.u32 	[%rd31+1752], %r2451;
	st.global.u32 	[%rd31+1756], %r2452;
	st.global.u32 	[%rd31+1760], %r2453;
	st.global.u32 	[%rd31+1764], %r2454;
	st.global.u32 	[%rd31+1768], %r2455;
	st.global.u32 	[%rd31+1772], %r2456;
	st.global.u32 	[%rd31+1776], %r2457;
	st.global.u32 	[%rd31+1780], %r2458;
	st.global.u32 	[%rd31+1784], %r2459;
	st.global.u32 	[%rd31+1788], %r2460;
	st.global.u32 	[%rd31+1792], %r2461;
	st.global.u32 	[%rd31+1796], %r2462;
	st.global.u32 	[%rd31+1800], %r2463;
	st.global.u32 	[%rd31+1804], %r2464;
	st.global.u32 	[%rd31+1808], %r2465;
	st.global.u32 	[%rd31+1812], %r2466;
	st.global.u32 	[%rd31+1816], %r2467;
	st.global.u32 	[%rd31+1820], %r2468;
	st.global.u32 	[%rd31+1824], %r2469;
	st.global.u32 	[%rd31+1828], %r2470;
	st.global.u32 	[%rd31+1832], %r2471;
	st.global.u32 	[%rd31+1836], %r2472;
	st.global.u32 	[%rd31+1840], %r2473;
	st.global.u32 	[%rd31+1844], %r2474;
	st.global.u32 	[%rd31+1848], %r2475;
	st.global.u32 	[%rd31+1852], %r2476;
	st.global.u32 	[%rd31+1856], %r2477;
	st.global.u32 	[%rd31+1860], %r2478;
	st.global.u32 	[%rd31+1864], %r2479;
	st.global.u32 	[%rd31+1868], %r2480;
	st.global.u32 	[%rd31+1872], %r2481;
	st.global.u32 	[%rd31+1876], %r2482;
	st.global.u32 	[%rd31+1880], %r2483;
	st.global.u32 	[%rd31+1884], %r2484;
	st.global.u32 	[%rd31+1888], %r2485;
	st.global.u32 	[%rd31+1892], %r2486;
	st.global.u32 	[%rd31+1896], %r2487;
	st.global.u32 	[%rd31+1900], %r2488;
	st.global.u32 	[%rd31+1904], %r2489;
	st.global.u32 	[%rd31+1908], %r2490;
	st.global.u32 	[%rd31+1912], %r2491;
	st.global.u32 	[%rd31+1916], %r2492;
	st.global.u32 	[%rd31+1920], %r2493;
	st.global.u32 	[%rd31+1924], %r2494;
	st.global.u32 	[%rd31+1928], %r2495;
	st.global.u32 	[%rd31+1932], %r2496;
	st.global.u32 	[%rd31+1936], %r2497;
	st.global.u32 	[%rd31+1940], %r2498;
	st.global.u32 	[%rd31+1944], %r2499;
	st.global.u32 	[%rd31+1948], %r2500;
	st.global.u32 	[%rd31+1952], %r2501;
	st.global.u32 	[%rd31+1956], %r2502;
	st.global.u32 	[%rd31+1960], %r2503;
	st.global.u32 	[%rd31+1964], %r2504;
	st.global.u32 	[%rd31+1968], %r2505;
	st.global.u32 	[%rd31+1972], %r2506;
	st.global.u32 	[%rd31+1976], %r2507;
	st.global.u32 	[%rd31+1980], %r2508;
	st.global.u32 	[%rd31+1984], %r2509;
	st.global.u32 	[%rd31+1988], %r2510;
	st.global.u32 	[%rd31+1992], %r2511;
	st.global.u32 	[%rd31+1996], %r2512;
	st.global.u32 	[%rd31+2000], %r2513;
	st.global.u32 	[%rd31+2004], %r2514;
	st.global.u32 	[%rd31+2008], %r2515;
	st.global.u32 	[%rd31+2012], %r2516;
	st.global.u32 	[%rd31+2016], %r2517;
	st.global.u32 	[%rd31+2020], %r2518;
	st.global.u32 	[%rd31+2024], %r2519;
	st.global.u32 	[%rd31+2028], %r2520;
	st.global.u32 	[%rd31+2032], %r2521;
	st.global.u32 	[%rd31+2036], %r2522;
	st.global.u32 	[%rd31+2040], %r2523;
	st.global.u32 	[%rd31+2044], %r2524;
	st.global.u32 	[%rd31+2048], %r2525;
	st.global.u32 	[%rd31+2052], %r2526;
	st.global.u32 	[%rd31+2056], %r2527;
	st.global.u32 	[%rd31+2060], %r2528;
	st.global.u32 	[%rd31+2064], %r2529;
	st.global.u32 	[%rd31+2068], %r2530;
	st.global.u32 	[%rd31+2072], %r2531;
	st.global.u32 	[%rd31+2076], %r2532;
	st.global.u32 	[%rd31+2080], %r2533;
	st.global.u32 	[%rd31+2084], %r2534;
	st.global.u32 	[%rd31+2088], %r2535;
	st.global.u32 	[%rd31+2092], %r2536;
	st.global.u32 	[%rd31+2096], %r2537;
	st.global.u32 	[%rd31+2100], %r2538;
	st.global.u32 	[%rd31+2104], %r2539;
	st.global.u32 	[%rd31+2108], %r2540;
	st.global.u32 	[%rd31+2112], %r2541;
	st.global.u32 	[%rd31+2116], %r2542;
	st.global.u32 	[%rd31+2120], %r2543;
	st.global.u32 	[%rd31+2124], %r2544;
	st.global.u32 	[%rd31+2128], %r2545;
	st.global.u32 	[%rd31+2132], %r2546;
	st.global.u32 	[%rd31+2136], %r2547;
	st.global.u32 	[%rd31+2140], %r2548;
	st.global.u32 	[%rd31+2144], %r2549;
	st.global.u32 	[%rd31+2148], %r2550;
	st.global.u32 	[%rd31+2152], %r2551;
	st.global.u32 	[%rd31+2156], %r2552;
	st.global.u32 	[%rd31+2160], %r2553;
	st.global.u32 	[%rd31+2164], %r2554;
	st.global.u32 	[%rd31+2168], %r2555;
	st.global.u32 	[%rd31+2172], %r2556;
	st.global.u32 	[%rd31+2176], %r2557;
	st.global.u32 	[%rd31+2180], %r2558;
	st.global.u32 	[%rd31+2184], %r2559;
	st.global.u32 	[%rd31+2188], %r2560;
	st.global.u32 	[%rd31+2192], %r2561;
	st.global.u32 	[%rd31+2196], %r2562;
	st.global.u32 	[%rd31+2200], %r2563;
	st.global.u32 	[%rd31+2204], %r2564;
	st.global.u32 	[%rd31+2208], %r2565;
	st.global.u32 	[%rd31+2212], %r2566;
	st.global.u32 	[%rd31+2216], %r2567;
	st.global.u32 	[%rd31+2220], %r2568;
	st.global.u32 	[%rd31+2224], %r2569;
	st.global.u32 	[%rd31+2228], %r2570;
	st.global.u32 	[%rd31+2232], %r2571;
	st.global.u32 	[%rd31+2236], %r2572;
	st.global.u32 	[%rd31+2240], %r2573;
	st.global.u32 	[%rd31+2244], %r2574;
	st.global.u32 	[%rd31+2248], %r2575;
	st.global.u32 	[%rd31+2252], %r2576;
	st.global.u32 	[%rd31+2256], %r2577;
	st.global.u32 	[%rd31+2260], %r2578;
	st.global.u32 	[%rd31+2264], %r2579;
	st.global.u32 	[%rd31+2268], %r2580;
	st.global.u32 	[%rd31+2272], %r2581;
	st.global.u32 	[%rd31+2276], %r2582;
	st.global.u32 	[%rd31+2280], %r2583;
	st.global.u32 	[%rd31+2284], %r2584;
	st.global.u32 	[%rd31+2288], %r2585;
	st.global.u32 	[%rd31+2292], %r2586;
	st.global.u32 	[%rd31+2296], %r2587;
	st.global.u32 	[%rd31+2300], %r2588;
	st.global.u32 	[%rd31+2304], %r2589;
	st.global.u32 	[%rd31+2308], %r2590;
	st.global.u32 	[%rd31+2312], %r2591;
	st.global.u32 	[%rd31+2316], %r2592;
	st.global.u32 	[%rd31+2320], %r2593;
	st.global.u32 	[%rd31+2324], %r2594;
	st.global.u32 	[%rd31+2328], %r2595;
	st.global.u32 	[%rd31+2332], %r2596;
	st.global.u32 	[%rd31+2336], %r2597;
	st.global.u32 	[%rd31+2340], %r2598;
	st.global.u32 	[%rd31+2344], %r2599;
	st.global.u32 	[%rd31+2348], %r2600;
	st.global.u32 	[%rd31+2352], %r2601;
	st.global.u32 	[%rd31+2356], %r2602;
	st.global.u32 	[%rd31+2360], %r2603;
	st.global.u32 	[%rd31+2364], %r2604;
	st.global.u32 	[%rd31+2368], %r2605;
	st.global.u32 	[%rd31+2372], %r2606;
	st.global.u32 	[%rd31+2376], %r2607;
	st.global.u32 	[%rd31+2380], %r2608;
	st.global.u32 	[%rd31+2384], %r2609;
	st.global.u32 	[%rd31+2388], %r2610;
	st.global.u32 	[%rd31+2392], %r2611;
	st.global.u32 	[%rd31+2396], %r2612;
	st.global.u32 	[%rd31+2400], %r2613;
	st.global.u32 	[%rd31+2404], %r2614;
	st.global.u32 	[%rd31+2408], %r2615;
	st.global.u32 	[%rd31+2412], %r2616;
	st.global.u32 	[%rd31+2416], %r2617;
	st.global.u32 	[%rd31+2420], %r2618;
	st.global.u32 	[%rd31+2424], %r2619;
	st.global.u32 	[%rd31+2428], %r2620;
	st.global.u32 	[%rd31+2432], %r2621;
	st.global.u32 	[%rd31+2436], %r2622;
	st.global.u32 	[%rd31+2440], %r2623;
	st.global.u32 	[%rd31+2444], %r2624;
	st.global.u32 	[%rd31+2448], %r2625;
	st.global.u32 	[%rd31+2452], %r2626;
	st.global.u32 	[%rd31+2456], %r2627;
	st.global.u32 	[%rd31+2460], %r2628;
	st.global.u32 	[%rd31+2464], %r2629;
	st.global.u32 	[%rd31+2468], %r2630;
	st.global.u32 	[%rd31+2472], %r2631;
	st.global.u32 	[%rd31+2476], %r2632;
	st.global.u32 	[%rd31+2480], %r2633;
	st.global.u32 	[%rd31+2484], %r2634;
	st.global.u32 	[%rd31+2488], %r2635;
	st.global.u32 	[%rd31+2492], %r2636;
	st.global.u32 	[%rd31+2496], %r2637;
	st.global.u32 	[%rd31+2500], %r2638;
	st.global.u32 	[%rd31+2504], %r2639;
	st.global.u32 	[%rd31+2508], %r2640;
	st.global.u32 	[%rd31+2512], %r2641;
	st.global.u32 	[%rd31+2516], %r2642;
	st.global.u32 	[%rd31+2520], %r2643;
	st.global.u32 	[%rd31+2524], %r2644;
	st.global.u32 	[%rd31+2528], %r2645;
	st.global.u32 	[%rd31+2532], %r2646;
	st.global.u32 	[%rd31+2536], %r2647;
	st.global.u32 	[%rd31+2540], %r2648;
	st.global.u32 	[%rd31+2544], %r2649;
	st.global.u32 	[%rd31+2548], %r2650;
	st.global.u32 	[%rd31+2552], %r2651;
	st.global.u32 	[%rd31+2556], %r2652;
	st.global.u32 	[%rd31+2560], %r2653;
	st.global.u32 	[%rd31+2564], %r2654;
	st.global.u32 	[%rd31+2568], %r2655;
	st.global.u32 	[%rd31+2572], %r2656;
	st.global.u32 	[%rd31+2576], %r2657;
	st.global.u32 	[%rd31+2580], %r2658;
	st.global.u32 	[%rd31+2584], %r2659;
	st.global.u32 	[%rd31+2588], %r2660;
	st.global.u32 	[%rd31+2592], %r2661;
	st.global.u32 	[%rd31+2596], %r2662;
	st.global.u32 	[%rd31+2600], %r2663;
	st.global.u32 	[%rd31+2604], %r2664;
	st.global.u32 	[%rd31+2608], %r2665;
	st.global.u32 	[%rd31+2612], %r2666;
	st.global.u32 	[%rd31+2616], %r2667;
	st.global.u32 	[%rd31+2620], %r2668;
	st.global.u32 	[%rd31+2624], %r2669;
	st.global.u32 	[%rd31+2628], %r2670;
	st.global.u32 	[%rd31+2632], %r2671;
	st.global.u32 	[%rd31+2636], %r2672;
	st.global.u32 	[%rd31+2640], %r2673;
	st.global.u32 	[%rd31+2644], %r2674;
	st.global.u32 	[%rd31+2648], %r2675;
	st.global.u32 	[%rd31+2652], %r2676;
	st.global.u32 	[%rd31+2656], %r2677;
	st.global.u32 	[%rd31+2660], %r2678;
	st.global.u32 	[%rd31+2664], %r2679;
	st.global.u32 	[%rd31+2668], %r2680;
	st.global.u32 	[%rd31+2672], %r2681;
	st.global.u32 	[%rd31+2676], %r2682;
	st.global.u32 	[%rd31+2680], %r2683;
	st.global.u32 	[%rd31+2684], %r2684;
	st.global.u32 	[%rd31+2688], %r2685;
	st.global.u32 	[%rd31+2692], %r2686;
	st.global.u32 	[%rd31+2696], %r2687;
	st.global.u32 	[%rd31+2700], %r2688;
	st.global.u32 	[%rd31+2704], %r2689;
	st.global.u32 	[%rd31+2708], %r2690;
	st.global.u32 	[%rd31+2712], %r2691;
	st.global.u32 	[%rd31+2716], %r2692;
	st.global.u32 	[%rd31+2720], %r2693;
	st.global.u32 	[%rd31+2724], %r2694;
	st.global.u32 	[%rd31+2728], %r2695;
	st.global.u32 	[%rd31+2732], %r2696;
	st.global.u32 	[%rd31+2736], %r2697;
	st.global.u32 	[%rd31+2740], %r2698;
	st.global.u32 	[%rd31+2744], %r2699;
	st.global.u32 	[%rd31+2748], %r2700;
	st.global.u32 	[%rd31+2752], %r2701;
	st.global.u32 	[%rd31+2756], %r2702;
	st.global.u32 	[%rd31+2760], %r2703;
	st.global.u32 	[%rd31+2764], %r2704;
	st.global.u32 	[%rd31+2768], %r2705;
	st.global.u32 	[%rd31+2772], %r2706;
	st.global.u32 	[%rd31+2776], %r2707;
	st.global.u32 	[%rd31+2780], %r2708;
	st.global.u32 	[%rd31+2784], %r2709;
	st.global.u32 	[%rd31+2788], %r2710;
	st.global.u32 	[%rd31+2792], %r2711;
	st.global.u32 	[%rd31+2796], %r2712;
	st.global.u32 	[%rd31+2800], %r2713;
	st.global.u32 	[%rd31+2804], %r2714;
	st.global.u32 	[%rd31+2808], %r2715;
	st.global.u32 	[%rd31+2812], %r2716;
	st.global.u32 	[%rd31+2816], %r2717;
	st.global.u32 	[%rd31+2820], %r2718;
	st.global.u32 	[%rd31+2824], %r2719;
	st.global.u32 	[%rd31+2828], %r2720;
	st.global.u32 	[%rd31+2832], %r2721;
	st.global.u32 	[%rd31+2836], %r2722;
	st.global.u32 	[%rd31+2840], %r2723;
	st.global.u32 	[%rd31+2844], %r2724;
	st.global.u32 	[%rd31+2848], %r2725;
	st.global.u32 	[%rd31+2852], %r2726;
	st.global.u32 	[%rd31+2856], %r2727;
	st.global.u32 	[%rd31+2860], %r2728;
	st.global.u32 	[%rd31+2864], %r2729;
	st.global.u32 	[%rd31+2868], %r2730;
	st.global.u32 	[%rd31+2872], %r2731;
	st.global.u32 	[%rd31+2876], %r2732;
	st.global.u32 	[%rd31+2880], %r2733;
	st.global.u32 	[%rd31+2884], %r2734;
	st.global.u32 	[%rd31+2888], %r2735;
	st.global.u32 	[%rd31+2892], %r2736;
	st.global.u32 	[%rd31+2896], %r2737;
	st.global.u32 	[%rd31+2900], %r2738;
	st.global.u32 	[%rd31+2904], %r2739;
	st.global.u32 	[%rd31+2908], %r2740;
	st.global.u32 	[%rd31+2912], %r2741;
	st.global.u32 	[%rd31+2916], %r2742;
	st.global.u32 	[%rd31+2920], %r2743;
	st.global.u32 	[%rd31+2924], %r2744;
	st.global.u32 	[%rd31+2928], %r2745;
	st.global.u32 	[%rd31+2932], %r2746;
	st.global.u32 	[%rd31+2936], %r2747;
	st.global.u32 	[%rd31+2940], %r2748;
	st.global.u32 	[%rd31+2944], %r2749;
	st.global.u32 	[%rd31+2948], %r2750;
	st.global.u32 	[%rd31+2952], %r2751;
	st.global.u32 	[%rd31+2956], %r2752;
	st.global.u32 	[%rd31+2960], %r2753;
	st.global.u32 	[%rd31+2964], %r2754;
	st.global.u32 	[%rd31+2968], %r2755;
	st.global.u32 	[%rd31+2972], %r2756;
	st.global.u32 	[%rd31+2976], %r2757;
	st.global.u32 	[%rd31+2980], %r2758;
	st.global.u32 	[%rd31+2984], %r2759;
	st.global.u32 	[%rd31+2988], %r2760;
	st.global.u32 	[%rd31+2992], %r2761;
	st.global.u32 	[%rd31+2996], %r2762;
	st.global.u32 	[%rd31+3000], %r2763;
	st.global.u32 	[%rd31+3004], %r2764;
	st.global.u32 	[%rd31+3008], %r2765;
	st.global.u32 	[%rd31+3012], %r2766;
	st.global.u32 	[%rd31+3016], %r2767;
	st.global.u32 	[%rd31+3020], %r2768;
	st.global.u32 	[%rd31+3024], %r2769;
	st.global.u32 	[%rd31+3028], %r2770;
	st.global.u32 	[%rd31+3032], %r2771;
	st.global.u32 	[%rd31+3036], %r2772;
	st.global.u32 	[%rd31+3040], %r2773;
	st.global.u32 	[%rd31+3044], %r2774;
	st.global.u32 	[%rd31+3048], %r2775;
	st.global.u32 	[%rd31+3052], %r2776;
	st.global.u32 	[%rd31+3056], %r2777;
	st.global.u32 	[%rd31+3060], %r2778;
	st.global.u32 	[%rd31+3064], %r2779;
	st.global.u32 	[%rd31+3068], %r2780;
	st.global.u32 	[%rd31+3072], %r2781;
	st.global.u32 	[%rd31+3076], %r2782;
	st.global.u32 	[%rd31+3080], %r2783;
	st.global.u32 	[%rd31+3084], %r2784;
	st.global.u32 	[%rd31+3088], %r2785;
	st.global.u32 	[%rd31+3092], %r2786;
	st.global.u32 	[%rd31+3096], %r2787;
	st.global.u32 	[%rd31+3100], %r2788;
	st.global.u32 	[%rd31+3104], %r2789;
	st.global.u32 	[%rd31+3108], %r2790;
	st.global.u32 	[%rd31+3112], %r2791;
	st.global.u32 	[%rd31+3116], %r2792;
	st.global.u32 	[%rd31+3120], %r2793;
	st.global.u32 	[%rd31+3124], %r2794;
	st.global.u32 	[%rd31+3128], %r2795;
	st.global.u32 	[%rd31+3132], %r2796;
	st.global.u32 	[%rd31+3136], %r2797;
	st.global.u32 	[%rd31+3140], %r2798;
	st.global.u32 	[%rd31+3144], %r2799;
	st.global.u32 	[%rd31+3148], %r2800;
	st.global.u32 	[%rd31+3152], %r2801;
	st.global.u32 	[%rd31+3156], %r2802;
	st.global.u32 	[%rd31+3160], %r2803;
	st.global.u32 	[%rd31+3164], %r2804;
	st.global.u32 	[%rd31+3168], %r2805;
	st.global.u32 	[%rd31+3172], %r2806;
	st.global.u32 	[%rd31+3176], %r2807;
	st.global.u32 	[%rd31+3180], %r2808;
	st.global.u32 	[%rd31+3184], %r2809;
	st.global.u32 	[%rd31+3188], %r2810;
	st.global.u32 	[%rd31+3192], %r2811;
	st.global.u32 	[%rd31+3196], %r2812;
	st.global.u32 	[%rd31+3200], %r2813;
	st.global.u32 	[%rd31+3204], %r2814;
	st.global.u32 	[%rd31+3208], %r2815;
	st.global.u32 	[%rd31+3212], %r2816;
	st.global.u32 	[%rd31+3216], %r2817;
	st.global.u32 	[%rd31+3220], %r2818;
	st.global.u32 	[%rd31+3224], %r2819;
	st.global.u32 	[%rd31+3228], %r2820;
	st.global.u32 	[%rd31+3232], %r2821;
	st.global.u32 	[%rd31+3236], %r2822;
	st.global.u32 	[%rd31+3240], %r2823;
	st.global.u32 	[%rd31+3244], %r2824;
	st.global.u32 	[%rd31+3248], %r2825;
	st.global.u32 	[%rd31+3252], %r2826;
	st.global.u32 	[%rd31+3256], %r2827;
	st.global.u32 	[%rd31+3260], %r2828;
	st.global.u32 	[%rd31+3264], %r2829;
	st.global.u32 	[%rd31+3268], %r2830;
	st.global.u32 	[%rd31+3272], %r2831;
	st.global.u32 	[%rd31+3276], %r2832;
	st.global.u32 	[%rd31+3280], %r2833;
	st.global.u32 	[%rd31+3284], %r2834;
	st.global.u32 	[%rd31+3288], %r2835;
	st.global.u32 	[%rd31+3292], %r2836;
	st.global.u32 	[%rd31+3296], %r2837;
	st.global.u32 	[%rd31+3300], %r2838;
	st.global.u32 	[%rd31+3304], %r2839;
	st.global.u32 	[%rd31+3308], %r2840;
	st.global.u32 	[%rd31+3312], %r2841;
	st.global.u32 	[%rd31+3316], %r2842;
	st.global.u32 	[%rd31+3320], %r2843;
	st.global.u32 	[%rd31+3324], %r2844;
	st.global.u32 	[%rd31+3328], %r2845;
	st.global.u32 	[%rd31+3332], %r2846;
	st.global.u32 	[%rd31+3336], %r2847;
	st.global.u32 	[%rd31+3340], %r2848;
	st.global.u32 	[%rd31+3344], %r2849;
	st.global.u32 	[%rd31+3348], %r2850;
	st.global.u32 	[%rd31+3352], %r2851;
	st.global.u32 	[%rd31+3356], %r2852;
	st.global.u32 	[%rd31+3360], %r2853;
	st.global.u32 	[%rd31+3364], %r2854;
	st.global.u32 	[%rd31+3368], %r2855;
	st.global.u32 	[%rd31+3372], %r2856;
	st.global.u32 	[%rd31+3376], %r2857;
	st.global.u32 	[%rd31+3380], %r2858;
	st.global.u32 	[%rd31+3384], %r2859;
	st.global.u32 	[%rd31+3388], %r2860;
	st.global.u32 	[%rd31+3392], %r2861;
	st.global.u32 	[%rd31+3396], %r2862;
	st.global.u32 	[%rd31+3400], %r2863;
	st.global.u32 	[%rd31+3404], %r2864;
	st.global.u32 	[%rd31+3408], %r2865;
	st.global.u32 	[%rd31+3412], %r2866;
	st.global.u32 	[%rd31+3416], %r2867;
	st.global.u32 	[%rd31+3420], %r2868;
	st.global.u32 	[%rd31+3424], %r2869;
	st.global.u32 	[%rd31+3428], %r2870;
	st.global.u32 	[%rd31+3432], %r2871;
	st.global.u32 	[%rd31+3436], %r2872;
	st.global.u32 	[%rd31+3440], %r2873;
	st.global.u32 	[%rd31+3444], %r2874;
	st.global.u32 	[%rd31+3448], %r2875;
	st.global.u32 	[%rd31+3452], %r2876;
	st.global.u32 	[%rd31+3456], %r2877;
	st.global.u32 	[%rd31+3460], %r2878;
	st.global.u32 	[%rd31+3464], %r2879;
	st.global.u32 	[%rd31+3468], %r2880;
	st.global.u32 	[%rd31+3472], %r2881;
	st.global.u32 	[%rd31+3476], %r2882;
	st.global.u32 	[%rd31+3480], %r2883;
	st.global.u32 	[%rd31+3484], %r2884;
	st.global.u32 	[%rd31+3488], %r2885;
	st.global.u32 	[%rd31+3492], %r2886;
	st.global.u32 	[%rd31+3496], %r2887;
	st.global.u32 	[%rd31+3500], %r2888;
	st.global.u32 	[%rd31+3504], %r2889;
	st.global.u32 	[%rd31+3508], %r2890;
	st.global.u32 	[%rd31+3512], %r2891;
	st.global.u32 	[%rd31+3516], %r2892;
	st.global.u32 	[%rd31+3520], %r2893;
	st.global.u32 	[%rd31+3524], %r2894;
	st.global.u32 	[%rd31+3528], %r2895;
	st.global.u32 	[%rd31+3532], %r2896;
	st.global.u32 	[%rd31+3536], %r2897;
	st.global.u32 	[%rd31+3540], %r2898;
	st.global.u32 	[%rd31+3544], %r2899;
	st.global.u32 	[%rd31+3548], %r2900;
	st.global.u32 	[%rd31+3552], %r2901;
	st.global.u32 	[%rd31+3556], %r2902;
	st.global.u32 	[%rd31+3560], %r2903;
	st.global.u32 	[%rd31+3564], %r2904;
	st.global.u32 	[%rd31+3568], %r2905;
	st.global.u32 	[%rd31+3572], %r2906;
	st.global.u32 	[%rd31+3576], %r2907;
	st.global.u32 	[%rd31+3580], %r2908;
	st.global.u32 	[%rd31+3584], %r2909;
	st.global.u32 	[%rd31+3588], %r2910;
	st.global.u32 	[%rd31+3592], %r2911;
	st.global.u32 	[%rd31+3596], %r2912;
	st.global.u32 	[%rd31+3600], %r2913;
	st.global.u32 	[%rd31+3604], %r2914;
	st.global.u32 	[%rd31+3608], %r2915;
	st.global.u32 	[%rd31+3612], %r2916;
	st.global.u32 	[%rd31+3616], %r2917;
	st.global.u32 	[%rd31+3620], %r2918;
	st.global.u32 	[%rd31+3624], %r2919;
	st.global.u32 	[%rd31+3628], %r2920;
	st.global.u32 	[%rd31+3632], %r2921;
	st.global.u32 	[%rd31+3636], %r2922;
	st.global.u32 	[%rd31+3640], %r2923;
	st.global.u32 	[%rd31+3644], %r2924;
	st.global.u32 	[%rd31+3648], %r2925;
	st.global.u32 	[%rd31+3652], %r2926;
	st.global.u32 	[%rd31+3656], %r2927;
	st.global.u32 	[%rd31+3660], %r2928;
	st.global.u32 	[%rd31+3664], %r2929;
	st.global.u32 	[%rd31+3668], %r2930;
	st.global.u32 	[%rd31+3672], %r2931;
	st.global.u32 	[%rd31+3676], %r2932;
	st.global.u32 	[%rd31+3680], %r2933;
	st.global.u32 	[%rd31+3684], %r2934;
	st.global.u32 	[%rd31+3688], %r2935;
	st.global.u32 	[%rd31+3692], %r2936;
	st.global.u32 	[%rd31+3696], %r2937;
	st.global.u32 	[%rd31+3700], %r2938;
	st.global.u32 	[%rd31+3704], %r2939;
	st.global.u32 	[%rd31+3708], %r2940;
	st.global.u32 	[%rd31+3712], %r2941;
	st.global.u32 	[%rd31+3716], %r2942;
	st.global.u32 	[%rd31+3720], %r2943;
	st.global.u32 	[%rd31+3724], %r2944;
	st.global.u32 	[%rd31+3728], %r2945;
	st.global.u32 	[%rd31+3732], %r2946;
	st.global.u32 	[%rd31+3736], %r2947;
	st.global.u32 	[%rd31+3740], %r2948;
	st.global.u32 	[%rd31+3744], %r2949;
	st.global.u32 	[%rd31+3748], %r2950;
	st.global.u32 	[%rd31+3752], %r2951;
	st.global.u32 	[%rd31+3756], %r2952;
	st.global.u32 	[%rd31+3760], %r2953;
	st.global.u32 	[%rd31+3764], %r2954;
	st.global.u32 	[%rd31+3768], %r2955;
	st.global.u32 	[%rd31+3772], %r2956;
	st.global.u32 	[%rd31+3776], %r2957;
	st.global.u32 	[%rd31+3780], %r2958;
	st.global.u32 	[%rd31+3784], %r2959;
	st.global.u32 	[%rd31+3788], %r2960;
	st.global.u32 	[%rd31+3792], %r2961;
	st.global.u32 	[%rd31+3796], %r2962;
	st.global.u32 	[%rd31+3800], %r2963;
	st.global.u32 	[%rd31+3804], %r2964;
	st.global.u32 	[%rd31+3808], %r2965;
	st.global.u32 	[%rd31+3812], %r2966;
	st.global.u32 	[%rd31+3816], %r2967;
	st.global.u32 	[%rd31+3820], %r2968;
	st.global.u32 	[%rd31+3824], %r2969;
	st.global.u32 	[%rd31+3828], %r2970;
	st.global.u32 	[%rd31+3832], %r2971;
	st.global.u32 	[%rd31+3836], %r2972;
	st.global.u32 	[%rd31+3840], %r2973;
	st.global.u32 	[%rd31+3844], %r2974;
	st.global.u32 	[%rd31+3848], %r2975;
	st.global.u32 	[%rd31+3852], %r2976;
	st.global.u32 	[%rd31+3856], %r2977;
	st.global.u32 	[%rd31+3860], %r2978;
	st.global.u32 	[%rd31+3864], %r2979;
	st.global.u32 	[%rd31+3868], %r2980;
	st.global.u32 	[%rd31+3872], %r2981;
	st.global.u32 	[%rd31+3876], %r2982;
	st.global.u32 	[%rd31+3880], %r2983;
	st.global.u32 	[%rd31+3884], %r2984;
	st.global.u32 	[%rd31+3888], %r2985;
	st.global.u32 	[%rd31+3892], %r2986;
	st.global.u32 	[%rd31+3896], %r2987;
	st.global.u32 	[%rd31+3900], %r2988;
	st.global.u32 	[%rd31+3904], %r2989;
	st.global.u32 	[%rd31+3908], %r2990;
	st.global.u32 	[%rd31+3912], %r2991;
	st.global.u32 	[%rd31+3916], %r2992;
	st.global.u32 	[%rd31+3920], %r2993;
	st.global.u32 	[%rd31+3924], %r2994;
	st.global.u32 	[%rd31+3928], %r2995;
	st.global.u32 	[%rd31+3932], %r2996;
	st.global.u32 	[%rd31+3936], %r2997;
	st.global.u32 	[%rd31+3940], %r2998;
	st.global.u32 	[%rd31+3944], %r2999;
	st.global.u32 	[%rd31+3948], %r3000;
	st.global.u32 	[%rd31+3952], %r3001;
	st.global.u32 	[%rd31+3956], %r3002;
	st.global.u32 	[%rd31+3960], %r3003;
	st.global.u32 	[%rd31+3964], %r3004;
	st.global.u32 	[%rd31+3968], %r3005;
	st.global.u32 	[%rd31+3972], %r3006;
	st.global.u32 	[%rd31+3976], %r3007;
	st.global.u32 	[%rd31+3980], %r3008;
	st.global.u32 	[%rd31+3984], %r3009;
	st.global.u32 	[%rd31+3988], %r3010;
	st.global.u32 	[%rd31+3992], %r3011;
	st.global.u32 	[%rd31+4000], %r3013;
	st.global.u32 	[%rd31+1025024], %r2013;
	st.global.u32 	[%rd31+1025028], %r2014;
	st.global.u32 	[%rd31+1025032], %r2015;
	st.global.u32 	[%rd31+1025036], %r2016;
	st.global.u32 	[%rd31+1025040], %r2017;
	st.global.u32 	[%rd31+1025044], %r2018;
	st.global.u32 	[%rd31+1025048], %r2019;
	st.global.u32 	[%rd31+1025052], %r2020;
	st.global.u32 	[%rd31+1025056], %r2021;
	st.global.u32 	[%rd31+1025060], %r2022;
	st.global.u32 	[%rd31+1025064], %r2023;
	st.global.u32 	[%rd31+1025068], %r2024;
	st.global.u32 	[%rd31+1025072], %r2025;
	st.global.u32 	[%rd31+1025076], %r2026;
	st.global.u32 	[%rd31+1025080], %r2027;
	st.global.u32 	[%rd31+1025084], %r2028;
	st.global.u32 	[%rd31+1025088], %r2029;
	st.global.u32 	[%rd31+1025092], %r2030;
	st.global.u32 	[%rd31+1025096], %r2031;
	st.global.u32 	[%rd31+1025100], %r2032;
	st.global.u32 	[%rd31+1025104], %r2033;
	st.global.u32 	[%rd31+1025108], %r2034;
	st.global.u32 	[%rd31+1025112], %r2035;
	st.global.u32 	[%rd31+1025116], %r2036;
	st.global.u32 	[%rd31+1025120], %r2037;
	st.global.u32 	[%rd31+1025124], %r2038;
	st.global.u32 	[%rd31+1025128], %r2039;
	st.global.u32 	[%rd31+1025132], %r2040;
	st.global.u32 	[%rd31+1025136], %r2041;
	st.global.u32 	[%rd31+1025140], %r2042;
	st.global.u32 	[%rd31+1025144], %r2043;
	st.global.u32 	[%rd31+1025148], %r2044;
	st.global.u32 	[%rd31+1025152], %r2045;
	st.global.u32 	[%rd31+1025156], %r2046;
	st.global.u32 	[%rd31+1025160], %r2047;
	st.global.u32 	[%rd31+1025164], %r2048;
	st.global.u32 	[%rd31+1025168], %r2049;
	st.global.u32 	[%rd31+1025172], %r2050;
	st.global.u32 	[%rd31+1025176], %r2051;
	st.global.u32 	[%rd31+1025180], %r2052;
	st.global.u32 	[%rd31+1025184], %r2053;
	st.global.u32 	[%rd31+1025188], %r2054;
	st.global.u32 	[%rd31+1025192], %r2055;
	st.global.u32 	[%rd31+1025196], %r2056;
	st.global.u32 	[%rd31+1025200], %r2057;
	st.global.u32 	[%rd31+1025204], %r2058;
	st.global.u32 	[%rd31+1025208], %r2059;
	st.global.u32 	[%rd31+1025212], %r2060;
	st.global.u32 	[%rd31+1025216], %r2061;
	st.global.u32 	[%rd31+1025220], %r2062;
	st.global.u32 	[%rd31+1025224], %r2063;
	st.global.u32 	[%rd31+1025228], %r2064;
	st.global.u32 	[%rd31+1025232], %r2065;
	st.global.u32 	[%rd31+1025236], %r2066;
	st.global.u32 	[%rd31+1025240], %r2067;
	st.global.u32 	[%rd31+1025244], %r2068;
	st.global.u32 	[%rd31+1025248], %r2069;
	st.global.u32 	[%rd31+1025252], %r2070;
	st.global.u32 	[%rd31+1025256], %r2071;
	st.global.u32 	[%rd31+1025260], %r2072;
	st.global.u32 	[%rd31+1025264], %r2073;
	st.global.u32 	[%rd31+1025268], %r2074;
	st.global.u32 	[%rd31+1025272], %r2075;
	st.global.u32 	[%rd31+1025276], %r2076;
	st.global.u32 	[%rd31+1025280], %r2077;
	st.global.u32 	[%rd31+1025284], %r2078;
	st.global.u32 	[%rd31+1025288], %r2079;
	st.global.u32 	[%rd31+1025292], %r2080;
	st.global.u32 	[%rd31+1025296], %r2081;
	st.global.u32 	[%rd31+1025300], %r2082;
	st.global.u32 	[%rd31+1025304], %r2083;
	st.global.u32 	[%rd31+1025308], %r2084;
	st.global.u32 	[%rd31+1025312], %r2085;
	st.global.u32 	[%rd31+1025316], %r2086;
	st.global.u32 	[%rd31+1025320], %r2087;
	st.global.u32 	[%rd31+1025324], %r2088;
	st.global.u32 	[%rd31+1025328], %r2089;
	st.global.u32 	[%rd31+1025332], %r2090;
	st.global.u32 	[%rd31+1025336], %r2091;
	st.global.u32 	[%rd31+1025340], %r2092;
	st.global.u32 	[%rd31+1025344], %r2093;
	st.global.u32 	[%rd31+1025348], %r2094;
	st.global.u32 	[%rd31+1025352], %r2095;
	st.global.u32 	[%rd31+1025356], %r2096;
	st.global.u32 	[%rd31+1025360], %r2097;
	st.global.u32 	[%rd31+1025364], %r2098;
	st.global.u32 	[%rd31+1025368], %r2099;
	st.global.u32 	[%rd31+1025372], %r2100;
	st.global.u32 	[%rd31+1025376], %r2101;
	st.global.u32 	[%rd31+1025380], %r2102;
	st.global.u32 	[%rd31+1025384], %r2103;
	st.global.u32 	[%rd31+1025388], %r2104;
	st.global.u32 	[%rd31+1025392], %r2105;
	st.global.u32 	[%rd31+1025396], %r2106;
	st.global.u32 	[%rd31+1025400], %r2107;
	st.global.u32 	[%rd31+1025404], %r2108;
	st.global.u32 	[%rd31+1025408], %r2109;
	st.global.u32 	[%rd31+1025412], %r2110;
	st.global.u32 	[%rd31+1025416], %r2111;
	st.global.u32 	[%rd31+1025420], %r2112;
	st.global.u32 	[%rd31+1025424], %r2113;
	st.global.u32 	[%rd31+1025428], %r2114;
	st.global.u32 	[%rd31+1025432], %r2115;
	st.global.u32 	[%rd31+1025436], %r2116;
	st.global.u32 	[%rd31+1025440], %r2117;
	st.global.u32 	[%rd31+1025444], %r2118;
	st.global.u32 	[%rd31+1025448], %r2119;
	st.global.u32 	[%rd31+1025452], %r2120;
	st.global.u32 	[%rd31+1025456], %r2121;
	st.global.u32 	[%rd31+1025460], %r2122;
	st.global.u32 	[%rd31+1025464], %r2123;
	st.global.u32 	[%rd31+1025468], %r2124;
	st.global.u32 	[%rd31+1025472], %r2125;
	st.global.u32 	[%rd31+1025476], %r2126;
	st.global.u32 	[%rd31+1025480], %r2127;
	st.global.u32 	[%rd31+1025484], %r2128;
	st.global.u32 	[%rd31+1025488], %r2129;
	st.global.u32 	[%rd31+1025492], %r2130;
	st.global.u32 	[%rd31+1025496], %r2131;
	st.global.u32 	[%rd31+1025500], %r2132;
	st.global.u32 	[%rd31+1025504], %r2133;
	st.global.u32 	[%rd31+1025508], %r2134;
	st.global.u32 	[%rd31+1025512], %r2135;
	st.global.u32 	[%rd31+1025516], %r2136;
	st.global.u32 	[%rd31+1025520], %r2137;
	st.global.u32 	[%rd31+1025524], %r2138;
	st.global.u32 	[%rd31+1025528], %r2139;
	st.global.u32 	[%rd31+1025532], %r2140;
	st.global.u32 	[%rd31+1025536], %r2141;
	st.global.u32 	[%rd31+1025540], %r2142;
	st.global.u32 	[%rd31+1025544], %r2143;
	st.global.u32 	[%rd31+1025548], %r2144;
	st.global.u32 	[%rd31+1025552], %r2145;
	st.global.u32 	[%rd31+1025556], %r2146;
	st.global.u32 	[%rd31+1025560], %r2147;
	st.global.u32 	[%rd31+1025564], %r2148;
	st.global.u32 	[%rd31+1025568], %r2149;
	st.global.u32 	[%rd31+1025572], %r2150;
	st.global.u32 	[%rd31+1025576], %r2151;
	st.global.u32 	[%rd31+1025580], %r2152;
	st.global.u32 	[%rd31+1025584], %r2153;
	st.global.u32 	[%rd31+1025588], %r2154;
	st.global.u32 	[%rd31+1025592], %r2155;
	st.global.u32 	[%rd31+1025596], %r2156;
	st.global.u32 	[%rd31+1025600], %r2157;
	st.global.u32 	[%rd31+1025604], %r2158;
	st.global.u32 	[%rd31+1025608], %r2159;
	st.global.u32 	[%rd31+1025612], %r2160;
	st.global.u32 	[%rd31+1025616], %r2161;
	st.global.u32 	[%rd31+1025620], %r2162;
	st.global.u32 	[%rd31+1025624], %r2163;
	st.global.u32 	[%rd31+1025628], %r2164;
	st.global.u32 	[%rd31+1025632], %r2165;
	st.global.u32 	[%rd31+1025636], %r2166;
	st.global.u32 	[%rd31+1025640], %r2167;
	st.global.u32 	[%rd31+1025644], %r2168;
	st.global.u32 	[%rd31+1025648], %r2169;
	st.global.u32 	[%rd31+1025652], %r2170;
	st.global.u32 	[%rd31+1025656], %r2171;
	st.global.u32 	[%rd31+1025660], %r2172;
	st.global.u32 	[%rd31+1025664], %r2173;
	st.global.u32 	[%rd31+1025668], %r2174;
	st.global.u32 	[%rd31+1025672], %r2175;
	st.global.u32 	[%rd31+1025676], %r2176;
	st.global.u32 	[%rd31+1025680], %r2177;
	st.global.u32 	[%rd31+1025684], %r2178;
	st.global.u32 	[%rd31+1025688], %r2179;
	st.global.u32 	[%rd31+1025692], %r2180;
	st.global.u32 	[%rd31+1025696], %r2181;
	st.global.u32 	[%rd31+1025700], %r2182;
	st.global.u32 	[%rd31+1025704], %r2183;
	st.global.u32 	[%rd31+1025708], %r2184;
	st.global.u32 	[%rd31+1025712], %r2185;
	st.global.u32 	[%rd31+1025716], %r2186;
	st.global.u32 	[%rd31+1025720], %r2187;
	st.global.u32 	[%rd31+1025724], %r2188;
	st.global.u32 	[%rd31+1025728], %r2189;
	st.global.u32 	[%rd31+1025732], %r2190;
	st.global.u32 	[%rd31+1025736], %r2191;
	st.global.u32 	[%rd31+1025740], %r2192;
	st.global.u32 	[%rd31+1025744], %r2193;
	st.global.u32 	[%rd31+1025748], %r2194;
	st.global.u32 	[%rd31+1025752], %r2195;
	st.global.u32 	[%rd31+1025756], %r2196;
	st.global.u32 	[%rd31+1025760], %r2197;
	st.global.u32 	[%rd31+1025764], %r2198;
	st.global.u32 	[%rd31+1025768], %r2199;
	st.global.u32 	[%rd31+1025772], %r2200;
	st.global.u32 	[%rd31+1025776], %r2201;
	st.global.u32 	[%rd31+1025780], %r2202;
	st.global.u32 	[%rd31+1025784], %r2203;
	st.global.u32 	[%rd31+1025788], %r2204;
	st.global.u32 	[%rd31+1025792], %r2205;
	st.global.u32 	[%rd31+1025796], %r2206;
	st.global.u32 	[%rd31+1025800], %r2207;
	st.global.u32 	[%rd31+1025804], %r2208;
	st.global.u32 	[%rd31+1025808], %r2209;
	st.global.u32 	[%rd31+1025812], %r2210;
	st.global.u32 	[%rd31+1025816], %r2211;
	st.global.u32 	[%rd31+1025820], %r2212;
	st.global.u32 	[%rd31+1025824], %r2213;
	st.global.u32 	[%rd31+1025828], %r2214;
	st.global.u32 	[%rd31+1025832], %r2215;
	st.global.u32 	[%rd31+1025836], %r2216;
	st.global.u32 	[%rd31+1025840], %r2217;
	st.global.u32 	[%rd31+1025844], %r2218;
	st.global.u32 	[%rd31+1025848], %r2219;
	st.global.u32 	[%rd31+1025852], %r2220;
	st.global.u32 	[%rd31+1025856], %r2221;
	st.global.u32 	[%rd31+1025860], %r2222;
	st.global.u32 	[%rd31+1025864], %r2223;
	st.global.u32 	[%rd31+1025868], %r2224;
	st.global.u32 	[%rd31+1025872], %r2225;
	st.global.u32 	[%rd31+1025876], %r2226;
	st.global.u32 	[%rd31+1025880], %r2227;
	st.global.u32 	[%rd31+1025884], %r2228;
	st.global.u32 	[%rd31+1025888], %r2229;
	st.global.u32 	[%rd31+1025892], %r2230;
	st.global.u32 	[%rd31+1025896], %r2231;
	st.global.u32 	[%rd31+1025900], %r2232;
	st.global.u32 	[%rd31+1025904], %r2233;
	st.global.u32 	[%rd31+1025908], %r2234;
	st.global.u32 	[%rd31+1025912], %r2235;
	st.global.u32 	[%rd31+1025916], %r2236;
	st.global.u32 	[%rd31+1025920], %r2237;
	st.global.u32 	[%rd31+1025924], %r2238;
	st.global.u32 	[%rd31+1025928], %r2239;
	st.global.u32 	[%rd31+1025932], %r2240;
	st.global.u32 	[%rd31+1025936], %r2241;
	st.global.u32 	[%rd31+1025940], %r2242;
	st.global.u32 	[%rd31+1025944], %r2243;
	st.global.u32 	[%rd31+1025948], %r2244;
	st.global.u32 	[%rd31+1025952], %r2245;
	st.global.u32 	[%rd31+1025956], %r2246;
	st.global.u32 	[%rd31+1025960], %r2247;
	st.global.u32 	[%rd31+1025964], %r2248;
	st.global.u32 	[%rd31+1025968], %r2249;
	st.global.u32 	[%rd31+1025972], %r2250;
	st.global.u32 	[%rd31+1025976], %r2251;
	st.global.u32 	[%rd31+1025980], %r2252;
	st.global.u32 	[%rd31+1025984], %r2253;
	st.global.u32 	[%rd31+1025988], %r2254;
	st.global.u32 	[%rd31+1025992], %r2255;
	st.global.u32 	[%rd31+1025996], %r2256;
	st.global.u32 	[%rd31+1026000], %r2257;
	st.global.u32 	[%rd31+1026004], %r2258;
	st.global.u32 	[%rd31+1026008], %r2259;
	st.global.u32 	[%rd31+1026012], %r2260;
	st.global.u32 	[%rd31+1026016], %r2261;
	st.global.u32 	[%rd31+1026020], %r2262;
	st.global.u32 	[%rd31+1026024], %r2263;
	st.global.u32 	[%rd31+1026028], %r2264;
	st.global.u32 	[%rd31+1026032], %r2265;
	st.global.u32 	[%rd31+1026036], %r2266;
	st.global.u32 	[%rd31+1026040], %r2267;
	st.global.u32 	[%rd31+1026044], %r2268;
	st.global.u32 	[%rd31+1026048], %r2269;
	st.global.u32 	[%rd31+1026052], %r2270;
	st.global.u32 	[%rd31+1026056], %r2271;
	st.global.u32 	[%rd31+1026060], %r2272;
	st.global.u32 	[%rd31+1026064], %r2273;
	st.global.u32 	[%rd31+1026068], %r2274;
	st.global.u32 	[%rd31+1026072], %r2275;
	st.global.u32 	[%rd31+1026076], %r2276;
	st.global.u32 	[%rd31+1026080], %r2277;
	st.global.u32 	[%rd31+1026084], %r2278;
	st.global.u32 	[%rd31+1026088], %r2279;
	st.global.u32 	[%rd31+1026092], %r2280;
	st.global.u32 	[%rd31+1026096], %r2281;
	st.global.u32 	[%rd31+1026100], %r2282;
	st.global.u32 	[%rd31+1026104], %r2283;
	st.global.u32 	[%rd31+1026108], %r2284;
	st.global.u32 	[%rd31+1026112], %r2285;
	st.global.u32 	[%rd31+1026116], %r2286;
	st.global.u32 	[%rd31+1026120], %r2287;
	st.global.u32 	[%rd31+1026124], %r2288;
	st.global.u32 	[%rd31+1026128], %r2289;
	st.global.u32 	[%rd31+1026132], %r2290;
	st.global.u32 	[%rd31+1026136], %r2291;
	st.global.u32 	[%rd31+1026140], %r2292;
	st.global.u32 	[%rd31+1026144], %r2293;
	st.global.u32 	[%rd31+1026148], %r2294;
	st.global.u32 	[%rd31+1026152], %r2295;
	st.global.u32 	[%rd31+1026156], %r2296;
	st.global.u32 	[%rd31+1026160], %r2297;
	st.global.u32 	[%rd31+1026164], %r2298;
	st.global.u32 	[%rd31+1026168], %r2299;
	st.global.u32 	[%rd31+1026172], %r2300;
	st.global.u32 	[%rd31+1026176], %r2301;
	st.global.u32 	[%rd31+1026180], %r2302;
	st.global.u32 	[%rd31+1026184], %r2303;
	st.global.u32 	[%rd31+1026188], %r2304;
	st.global.u32 	[%rd31+1026192], %r2305;
	st.global.u32 	[%rd31+1026196], %r2306;
	st.global.u32 	[%rd31+1026200], %r2307;
	st.global.u32 	[%rd31+1026204], %r2308;
	st.global.u32 	[%rd31+1026208], %r2309;
	st.global.u32 	[%rd31+1026212], %r2310;
	st.global.u32 	[%rd31+1026216], %r2311;
	st.global.u32 	[%rd31+1026220], %r2312;
	st.global.u32 	[%rd31+1026224], %r2313;
	st.global.u32 	[%rd31+1026228], %r2314;
	st.global.u32 	[%rd31+1026232], %r2315;
	st.global.u32 	[%rd31+1026236], %r2316;
	st.global.u32 	[%rd31+1026240], %r2317;
	st.global.u32 	[%rd31+1026244], %r2318;
	st.global.u32 	[%rd31+1026248], %r2319;
	st.global.u32 	[%rd31+1026252], %r2320;
	st.global.u32 	[%rd31+1026256], %r2321;
	st.global.u32 	[%rd31+1026260], %r2322;
	st.global.u32 	[%rd31+1026264], %r2323;
	st.global.u32 	[%rd31+1026268], %r2324;
	st.global.u32 	[%rd31+1026272], %r2325;
	st.global.u32 	[%rd31+1026276], %r2326;
	st.global.u32 	[%rd31+1026280], %r2327;
	st.global.u32 	[%rd31+1026284], %r2328;
	st.global.u32 	[%rd31+1026288], %r2329;
	st.global.u32 	[%rd31+1026292], %r2330;
	st.global.u32 	[%rd31+1026296], %r2331;
	st.global.u32 	[%rd31+1026300], %r2332;
	st.global.u32 	[%rd31+1026304], %r2333;
	st.global.u32 	[%rd31+1026308], %r2334;
	st.global.u32 	[%rd31+1026312], %r2335;
	st.global.u32 	[%rd31+1026316], %r2336;
	st.global.u32 	[%rd31+1026320], %r2337;
	st.global.u32 	[%rd31+1026324], %r2338;
	st.global.u32 	[%rd31+1026328], %r2339;
	st.global.u32 	[%rd31+1026332], %r2340;
	st.global.u32 	[%rd31+1026336], %r2341;
	st.global.u32 	[%rd31+1026340], %r2342;
	st.global.u32 	[%rd31+1026344], %r2343;
	st.global.u32 	[%rd31+1026348], %r2344;
	st.global.u32 	[%rd31+1026352], %r2345;
	st.global.u32 	[%rd31+1026356], %r2346;
	st.global.u32 	[%rd31+1026360], %r2347;
	st.global.u32 	[%rd31+1026364], %r2348;
	st.global.u32 	[%rd31+1026368], %r2349;
	st.global.u32 	[%rd31+1026372], %r2350;
	st.global.u32 	[%rd31+1026376], %r2351;
	st.global.u32 	[%rd31+1026380], %r2352;
	st.global.u32 	[%rd31+1026384], %r2353;
	st.global.u32 	[%rd31+1026388], %r2354;
	st.global.u32 	[%rd31+1026392], %r2355;
	st.global.u32 	[%rd31+1026396], %r2356;
	st.global.u32 	[%rd31+1026400], %r2357;
	st.global.u32 	[%rd31+1026404], %r2358;
	st.global.u32 	[%rd31+1026408], %r2359;
	st.global.u32 	[%rd31+1026412], %r2360;
	st.global.u32 	[%rd31+1026416], %r2361;
	st.global.u32 	[%rd31+1026420], %r2362;
	st.global.u32 	[%rd31+1026424], %r2363;
	st.global.u32 	[%rd31+1026428], %r2364;
	st.global.u32 	[%rd31+1026432], %r2365;
	st.global.u32 	[%rd31+1026436], %r2366;
	st.global.u32 	[%rd31+1026440], %r2367;
	st.global.u32 	[%rd31+1026444], %r2368;
	st.global.u32 	[%rd31+1026448], %r2369;
	st.global.u32 	[%rd31+1026452], %r2370;
	st.global.u32 	[%rd31+1026456], %r2371;
	st.global.u32 	[%rd31+1026460], %r2372;
	st.global.u32 	[%rd31+1026464], %r2373;
	st.global.u32 	[%rd31+1026468], %r2374;
	st.global.u32 	[%rd31+1026472], %r2375;
	st.global.u32 	[%rd31+1026476], %r2376;
	st.global.u32 	[%rd31+1026480], %r2377;
	st.global.u32 	[%rd31+1026484], %r2378;
	st.global.u32 	[%rd31+1026488], %r2379;
	st.global.u32 	[%rd31+1026492], %r2380;
	st.global.u32 	[%rd31+1026496], %r2381;
	st.global.u32 	[%rd31+1026500], %r2382;
	st.global.u32 	[%rd31+1026504], %r2383;
	st.global.u32 	[%rd31+1026508], %r2384;
	st.global.u32 	[%rd31+1026512], %r2385;
	st.global.u32 	[%rd31+1026516], %r2386;
	st.global.u32 	[%rd31+1026520], %r2387;
	st.global.u32 	[%rd31+1026524], %r2388;
	st.global.u32 	[%rd31+1026528], %r2389;
	st.global.u32 	[%rd31+1026532], %r2390;
	st.global.u32 	[%rd31+1026536], %r2391;
	st.global.u32 	[%rd31+1026540], %r2392;
	st.global.u32 	[%rd31+1026544], %r2393;
	st.global.u32 	[%rd31+1026548], %r2394;
	st.global.u32 	[%rd31+1026552], %r2395;
	st.global.u32 	[%rd31+1026556], %r2396;
	st.global.u32 	[%rd31+1026560], %r2397;
	st.global.u32 	[%rd31+1026564], %r2398;
	st.global.u32 	[%rd31+1026568], %r2399;
	st.global.u32 	[%rd31+1026572], %r2400;
	st.global.u32 	[%rd31+1026576], %r2401;
	st.global.u32 	[%rd31+1026580], %r2402;
	st.global.u32 	[%rd31+1026584], %r2403;
	st.global.u32 	[%rd31+1026588], %r2404;
	st.global.u32 	[%rd31+1026592], %r2405;
	st.global.u32 	[%rd31+1026596], %r2406;
	st.global.u32 	[%rd31+1026600], %r2407;
	st.global.u32 	[%rd31+1026604], %r2408;
	st.global.u32 	[%rd31+1026608], %r2409;
	st.global.u32 	[%rd31+1026612], %r2410;
	st.global.u32 	[%rd31+1026616], %r2411;
	st.global.u32 	[%rd31+1026620], %r2412;
	st.global.u32 	[%rd31+1026624], %r2413;
	st.global.u32 	[%rd31+1026628], %r2414;
	st.global.u32 	[%rd31+1026632], %r2415;
	st.global.u32 	[%rd31+1026636], %r2416;
	st.global.u32 	[%rd31+1026640], %r2417;
	st.global.u32 	[%rd31+1026644], %r2418;
	st.global.u32 	[%rd31+1026648], %r2419;
	st.global.u32 	[%rd31+1026652], %r2420;
	st.global.u32 	[%rd31+1026656], %r2421;
	st.global.u32 	[%rd31+1026660], %r2422;
	st.global.u32 	[%rd31+1026664], %r2423;
	st.global.u32 	[%rd31+1026668], %r2424;
	st.global.u32 	[%rd31+1026672], %r2425;
	st.global.u32 	[%rd31+1026676], %r2426;
	st.global.u32 	[%rd31+1026680], %r2427;
	st.global.u32 	[%rd31+1026684], %r2428;
	st.global.u32 	[%rd31+1026688], %r2429;
	st.global.u32 	[%rd31+1026692], %r2430;
	st.global.u32 	[%rd31+1026696], %r2431;
	st.global.u32 	[%rd31+1026700], %r2432;
	st.global.u32 	[%rd31+1026704], %r2433;
	st.global.u32 	[%rd31+1026708], %r2434;
	st.global.u32 	[%rd31+1026712], %r2435;
	st.global.u32 	[%rd31+1026716], %r2436;
	st.global.u32 	[%rd31+1026720], %r2437;
	st.global.u32 	[%rd31+1026724], %r2438;
	st.global.u32 	[%rd31+1026728], %r2439;
	st.global.u32 	[%rd31+1026732], %r2440;
	st.global.u32 	[%rd31+1026736], %r2441;
	st.global.u32 	[%rd31+1026740], %r2442;
	st.global.u32 	[%rd31+1026744], %r2443;
	st.global.u32 	[%rd31+1026748], %r2444;
	st.global.u32 	[%rd31+1026752], %r2445;
	st.global.u32 	[%rd31+1026756], %r2446;
	st.global.u32 	[%rd31+1026760], %r2447;
	st.global.u32 	[%rd31+1026764], %r2448;
	st.global.u32 	[%rd31+1026768], %r2449;
	st.global.u32 	[%rd31+1026772], %r2450;
	st.global.u32 	[%rd31+1026776], %r2451;
	st.global.u32 	[%rd31+1026780], %r2452;
	st.global.u32 	[%rd31+1026784], %r2453;
	st.global.u32 	[%rd31+1026788], %r2454;
	st.global.u32 	[%rd31+1026792], %r2455;
	st.global.u32 	[%rd31+1026796], %r2456;
	st.global.u32 	[%rd31+1026800], %r2457;
	st.global.u32 	[%rd31+1026804], %r2458;
	st.global.u32 	[%rd31+1026808], %r2459;
	st.global.u32 	[%rd31+1026812], %r2460;
	st.global.u32 	[%rd31+1026816], %r2461;
	st.global.u32 	[%rd31+1026820], %r2462;
	st.global.u32 	[%rd31+1026824], %r2463;
	st.global.u32 	[%rd31+1026828], %r2464;
	st.global.u32 	[%rd31+1026832], %r2465;
	st.global.u32 	[%rd31+1026836], %r2466;
	st.global.u32 	[%rd31+1026840], %r2467;
	st.global.u32 	[%rd31+1026844], %r2468;
	st.global.u32 	[%rd31+1026848], %r2469;
	st.global.u32 	[%rd31+1026852], %r2470;
	st.global.u32 	[%rd31+1026856], %r2471;
	st.global.u32 	[%rd31+1026860], %r2472;
	st.global.u32 	[%rd31+1026864], %r2473;
	st.global.u32 	[%rd31+1026868], %r2474;
	st.global.u32 	[%rd31+1026872], %r2475;
	st.global.u32 	[%rd31+1026876], %r2476;
	st.global.u32 	[%rd31+1026880], %r2477;
	st.global.u32 	[%rd31+1026884], %r2478;
	st.global.u32 	[%rd31+1026888], %r2479;
	st.global.u32 	[%rd31+1026892], %r2480;
	st.global.u32 	[%rd31+1026896], %r2481;
	st.global.u32 	[%rd31+1026900], %r2482;
	st.global.u32 	[%rd31+1026904], %r2483;
	st.global.u32 	[%rd31+1026908], %r2484;
	st.global.u32 	[%rd31+1026912], %r2485;
	st.global.u32 	[%rd31+1026916], %r2486;
	st.global.u32 	[%rd31+1026920], %r2487;
	st.global.u32 	[%rd31+1026924], %r2488;
	st.global.u32 	[%rd31+1026928], %r2489;
	st.global.u32 	[%rd31+1026932], %r2490;
	st.global.u32 	[%rd31+1026936], %r2491;
	st.global.u32 	[%rd31+1026940], %r2492;
	st.global.u32 	[%rd31+1026944], %r2493;
	st.global.u32 	[%rd31+1026948], %r2494;
	st.global.u32 	[%rd31+1026952], %r2495;
	st.global.u32 	[%rd31+1026956], %r2496;
	st.global.u32 	[%rd31+1026960], %r2497;
	st.global.u32 	[%rd31+1026964], %r2498;
	st.global.u32 	[%rd31+1026968], %r2499;
	st.global.u32 	[%rd31+1026972], %r2500;
	st.global.u32 	[%rd31+1026976], %r2501;
	st.global.u32 	[%rd31+1026980], %r2502;
	st.global.u32 	[%rd31+1026984], %r2503;
	st.global.u32 	[%rd31+1026988], %r2504;
	st.global.u32 	[%rd31+1026992], %r2505;
	st.global.u32 	[%rd31+1026996], %r2506;
	st.global.u32 	[%rd31+1027000], %r2507;
	st.global.u32 	[%rd31+1027004], %r2508;
	st.global.u32 	[%rd31+1027008], %r2509;
	st.global.u32 	[%rd31+1027012], %r2510;
	st.global.u32 	[%rd31+1027016], %r2511;
	st.global.u32 	[%rd31+1027020], %r2512;
	st.global.u32 	[%rd31+1027024], %r2513;
	st.global.u32 	[%rd31+1027028], %r2514;
	st.global.u32 	[%rd31+1027032], %r2515;
	st.global.u32 	[%rd31+1027036], %r2516;
	st.global.u32 	[%rd31+1027040], %r2517;
	st.global.u32 	[%rd31+1027044], %r2518;
	st.global.u32 	[%rd31+1027048], %r2519;
	st.global.u32 	[%rd31+1027052], %r2520;
	st.global.u32 	[%rd31+1027056], %r2521;
	st.global.u32 	[%rd31+1027060], %r2522;
	st.global.u32 	[%rd31+1027064], %r2523;
	st.global.u32 	[%rd31+1027068], %r2524;
	st.global.u32 	[%rd31+1027072], %r2525;
	st.global.u32 	[%rd31+1027076], %r2526;
	st.global.u32 	[%rd31+1027080], %r2527;
	st.global.u32 	[%rd31+1027084], %r2528;
	st.global.u32 	[%rd31+1027088], %r2529;
	st.global.u32 	[%rd31+1027092], %r2530;
	st.global.u32 	[%rd31+1027096], %r2531;
	st.global.u32 	[%rd31+1027100], %r2532;
	st.global.u32 	[%rd31+1027104], %r2533;
	st.global.u32 	[%rd31+1027108], %r2534;
	st.global.u32 	[%rd31+1027112], %r2535;
	st.global.u32 	[%rd31+1027116], %r2536;
	st.global.u32 	[%rd31+1027120], %r2537;
	st.global.u32 	[%rd31+1027124], %r2538;
	st.global.u32 	[%rd31+1027128], %r2539;
	st.global.u32 	[%rd31+1027132], %r2540;
	st.global.u32 	[%rd31+1027136], %r2541;
	st.global.u32 	[%rd31+1027140], %r2542;
	st.global.u32 	[%rd31+1027144], %r2543;
	st.global.u32 	[%rd31+1027148], %r2544;
	st.global.u32 	[%rd31+1027152], %r2545;
	st.global.u32 	[%rd31+1027156], %r2546;
	st.global.u32 	[%rd31+1027160], %r2547;
	st.global.u32 	[%rd31+1027164], %r2548;
	st.global.u32 	[%rd31+1027168], %r2549;
	st.global.u32 	[%rd31+1027172], %r2550;
	st.global.u32 	[%rd31+1027176], %r2551;
	st.global.u32 	[%rd31+1027180], %r2552;
	st.global.u32 	[%rd31+1027184], %r2553;
	st.global.u32 	[%rd31+1027188], %r2554;
	st.global.u32 	[%rd31+1027192], %r2555;
	st.global.u32 	[%rd31+1027196], %r2556;
	st.global.u32 	[%rd31+1027200], %r2557;
	st.global.u32 	[%rd31+1027204], %r2558;
	st.global.u32 	[%rd31+1027208], %r2559;
	st.global.u32 	[%rd31+1027212], %r2560;
	st.global.u32 	[%rd31+1027216], %r2561;
	st.global.u32 	[%rd31+1027220], %r2562;
	st.global.u32 	[%rd31+1027224], %r2563;
	st.global.u32 	[%rd31+1027228], %r2564;
	st.global.u32 	[%rd31+1027232], %r2565;
	st.global.u32 	[%rd31+1027236], %r2566;
	st.global.u32 	[%rd31+1027240], %r2567;
	st.global.u32 	[%rd31+1027244], %r2568;
	st.global.u32 	[%rd31+1027248], %r2569;
	st.global.u32 	[%rd31+1027252], %r2570;
	st.global.u32 	[%rd31+1027256], %r2571;
	st.global.u32 	[%rd31+1027260], %r2572;
	st.global.u32 	[%rd31+1027264], %r2573;
	st.global.u32 	[%rd31+1027268], %r2574;
	st.global.u32 	[%rd31+1027272], %r2575;
	st.global.u32 	[%rd31+1027276], %r2576;
	st.global.u32 	[%rd31+1027280], %r2577;
	st.global.u32 	[%rd31+1027284], %r2578;
	st.global.u32 	[%rd31+1027288], %r2579;
	st.global.u32 	[%rd31+1027292], %r2580;
	st.global.u32 	[%rd31+1027296], %r2581;
	st.global.u32 	[%rd31+1027300], %r2582;
	st.global.u32 	[%rd31+1027304], %r2583;
	st.global.u32 	[%rd31+1027308], %r2584;
	st.global.u32 	[%rd31+1027312], %r2585;
	st.global.u32 	[%rd31+1027316], %r2586;
	st.global.u32 	[%rd31+1027320], %r2587;
	st.global.u32 	[%rd31+1027324], %r2588;
	st.global.u32 	[%rd31+1027328], %r2589;
	st.global.u32 	[%rd31+1027332], %r2590;
	st.global.u32 	[%rd31+1027336], %r2591;
	st.global.u32 	[%rd31+1027340], %r2592;
	st.global.u32 	[%rd31+1027344], %r2593;
	st.global.u32 	[%rd31+1027348], %r2594;
	st.global.u32 	[%rd31+1027352], %r2595;
	st.global.u32 	[%rd31+1027356], %r2596;
	st.global.u32 	[%rd31+1027360], %r2597;
	st.global.u32 	[%rd31+1027364], %r2598;
	st.global.u32 	[%rd31+1027368], %r2599;
	st.global.u32 	[%rd31+1027372], %r2600;
	st.global.u32 	[%rd31+1027376], %r2601;
	st.global.u32 	[%rd31+1027380], %r2602;
	st.global.u32 	[%rd31+1027384], %r2603;
	st.global.u32 	[%rd31+1027388], %r2604;
	st.global.u32 	[%rd31+1027392], %r2605;
	st.global.u32 	[%rd31+1027396], %r2606;
	st.global.u32 	[%rd31+1027400], %r2607;
	st.global.u32 	[%rd31+1027404], %r2608;
	st.global.u32 	[%rd31+1027408], %r2609;
	st.global.u32 	[%rd31+1027412], %r2610;
	st.global.u32 	[%rd31+1027416], %r2611;
	st.global.u32 	[%rd31+1027420], %r2612;
	st.global.u32 	[%rd31+1027424], %r2613;
	st.global.u32 	[%rd31+1027428], %r2614;
	st.global.u32 	[%rd31+1027432], %r2615;
	st.global.u32 	[%rd31+1027436], %r2616;
	st.global.u32 	[%rd31+1027440], %r2617;
	st.global.u32 	[%rd31+1027444], %r2618;
	st.global.u32 	[%rd31+1027448], %r2619;
	st.global.u32 	[%rd31+1027452], %r2620;
	st.global.u32 	[%rd31+1027456], %r2621;
	st.global.u32 	[%rd31+1027460], %r2622;
	st.global.u32 	[%rd31+1027464], %r2623;
	st.global.u32 	[%rd31+1027468], %r2624;
	st.global.u32 	[%rd31+1027472], %r2625;
	st.global.u32 	[%rd31+1027476], %r2626;
	st.global.u32 	[%rd31+1027480], %r2627;
	st.global.u32 	[%rd31+1027484], %r2628;
	st.global.u32 	[%rd31+1027488], %r2629;
	st.global.u32 	[%rd31+1027492], %r2630;
	st.global.u32 	[%rd31+1027496], %r2631;
	st.global.u32 	[%rd31+1027500], %r2632;
	st.global.u32 	[%rd31+1027504], %r2633;
	st.global.u32 	[%rd31+1027508], %r2634;
	st.global.u32 	[%rd31+1027512], %r2635;
	st.global.u32 	[%rd31+1027516], %r2636;
	st.global.u32 	[%rd31+1027520], %r2637;
	st.global.u32 	[%rd31+1027524], %r2638;
	st.global.u32 	[%rd31+1027528], %r2639;
	st.global.u32 	[%rd31+1027532], %r2640;
	st.global.u32 	[%rd31+1027536], %r2641;
	st.global.u32 	[%rd31+1027540], %r2642;
	st.global.u32 	[%rd31+1027544], %r2643;
	st.global.u32 	[%rd31+1027548], %r2644;
	st.global.u32 	[%rd31+1027552], %r2645;
	st.global.u32 	[%rd31+1027556], %r2646;
	st.global.u32 	[%rd31+1027560], %r2647;
	st.global.u32 	[%rd31+1027564], %r2648;
	st.global.u32 	[%rd31+1027568], %r2649;
	st.global.u32 	[%rd31+1027572], %r2650;
	st.global.u32 	[%rd31+1027576], %r2651;
	st.global.u32 	[%rd31+1027580], %r2652;
	st.global.u32 	[%rd31+1027584], %r2653;
	st.global.u32 	[%rd31+1027588], %r2654;
	st.global.u32 	[%rd31+1027592], %r2655;
	st.global.u32 	[%rd31+1027596], %r2656;
	st.global.u32 	[%rd31+1027600], %r2657;
	st.global.u32 	[%rd31+1027604], %r2658;
	st.global.u32 	[%rd31+1027608], %r2659;
	st.global.u32 	[%rd31+1027612], %r2660;
	st.global.u32 	[%rd31+1027616], %r2661;
	st.global.u32 	[%rd31+1027620], %r2662;
	st.global.u32 	[%rd31+1027624], %r2663;
	st.global.u32 	[%rd31+1027628], %r2664;
	st.global.u32 	[%rd31+1027632], %r2665;
	st.global.u32 	[%rd31+1027636], %r2666;
	st.global.u32 	[%rd31+1027640], %r2667;
	st.global.u32 	[%rd31+1027644], %r2668;
	st.global.u32 	[%rd31+1027648], %r2669;
	st.global.u32 	[%rd31+1027652], %r2670;
	st.global.u32 	[%rd31+1027656], %r2671;
	st.global.u32 	[%rd31+1027660], %r2672;
	st.global.u32 	[%rd31+1027664], %r2673;
	st.global.u32 	[%rd31+1027668], %r2674;
	st.global.u32 	[%rd31+1027672], %r2675;
	st.global.u32 	[%rd31+1027676], %r2676;
	st.global.u32 	[%rd31+1027680], %r2677;
	st.global.u32 	[%rd31+1027684], %r2678;
	st.global.u32 	[%rd31+1027688], %r2679;
	st.global.u32 	[%rd31+1027692], %r2680;
	st.global.u32 	[%rd31+1027696], %r2681;
	st.global.u32 	[%rd31+1027700], %r2682;
	st.global.u32 	[%rd31+1027704], %r2683;
	st.global.u32 	[%rd31+1027708], %r2684;
	st.global.u32 	[%rd31+1027712], %r2685;
	st.global.u32 	[%rd31+1027716], %r2686;
	st.global.u32 	[%rd31+1027720], %r2687;
	st.global.u32 	[%rd31+1027724], %r2688;
	st.global.u32 	[%rd31+1027728], %r2689;
	st.global.u32 	[%rd31+1027732], %r2690;
	st.global.u32 	[%rd31+1027736], %r2691;
	st.global.u32 	[%rd31+1027740], %r2692;
	st.global.u32 	[%rd31+1027744], %r2693;
	st.global.u32 	[%rd31+1027748], %r2694;
	st.global.u32 	[%rd31+1027752], %r2695;
	st.global.u32 	[%rd31+1027756], %r2696;
	st.global.u32 	[%rd31+1027760], %r2697;
	st.global.u32 	[%rd31+1027764], %r2698;
	st.global.u32 	[%rd31+1027768], %r2699;
	st.global.u32 	[%rd31+1027772], %r2700;
	st.global.u32 	[%rd31+1027776], %r2701;
	st.global.u32 	[%rd31+1027780], %r2702;
	st.global.u32 	[%rd31+1027784], %r2703;
	st.global.u32 	[%rd31+1027788], %r2704;
	st.global.u32 	[%rd31+1027792], %r2705;
	st.global.u32 	[%rd31+1027796], %r2706;
	st.global.u32 	[%rd31+1027800], %r2707;
	st.global.u32 	[%rd31+1027804], %r2708;
	st.global.u32 	[%rd31+1027808], %r2709;
	st.global.u32 	[%rd31+1027812], %r2710;
	st.global.u32 	[%rd31+1027816], %r2711;
	st.global.u32 	[%rd31+1027820], %r2712;
	st.global.u32 	[%rd31+1027824], %r2713;
	st.global.u32 	[%rd31+1027828], %r2714;
	st.global.u32 	[%rd31+1027832], %r2715;
	st.global.u32 	[%rd31+1027836], %r2716;
	st.global.u32 	[%rd31+1027840], %r2717;
	st.global.u32 	[%rd31+1027844], %r2718;
	st.global.u32 	[%rd31+1027848], %r2719;
	st.global.u32 	[%rd31+1027852], %r2720;
	st.global.u32 	[%rd31+1027856], %r2721;
	st.global.u32 	[%rd31+1027860], %r2722;
	st.global.u32 	[%rd31+1027864], %r2723;
	st.global.u32 	[%rd31+1027868], %r2724;
	st.global.u32 	[%rd31+1027872], %r2725;
	st.global.u32 	[%rd31+1027876], %r2726;
	st.global.u32 	[%rd31+1027880], %r2727;
	st.global.u32 	[%rd31+1027884], %r2728;
	st.global.u32 	[%rd31+1027888], %r2729;
	st.global.u32 	[%rd31+1027892], %r2730;
	st.global.u32 	[%rd31+1027896], %r2731;
	st.global.u32 	[%rd31+1027900], %r2732;
	st.global.u32 	[%rd31+1027904], %r2733;
	st.global.u32 	[%rd31+1027908], %r2734;
	st.global.u32 	[%rd31+1027912], %r2735;
	st.global.u32 	[%rd31+1027916], %r2736;
	st.global.u32 	[%rd31+1027920], %r2737;
	st.global.u32 	[%rd31+1027924], %r2738;
	st.global.u32 	[%rd31+1027928], %r2739;
	st.global.u32 	[%rd31+1027932], %r2740;
	st.global.u32 	[%rd31+1027936], %r2741;
	st.global.u32 	[%rd31+1027940], %r2742;
	st.global.u32 	[%rd31+1027944], %r2743;
	st.global.u32 	[%rd31+1027948], %r2744;
	st.global.u32 	[%rd31+1027952], %r2745;
	st.global.u32 	[%rd31+1027956], %r2746;
	st.global.u32 	[%rd31+1027960], %r2747;
	st.global.u32 	[%rd31+1027964], %r2748;
	st.global.u32 	[%rd31+1027968], %r2749;
	st.global.u32 	[%rd31+1027972], %r2750;
	st.global.u32 	[%rd31+1027976], %r2751;
	st.global.u32 	[%rd31+1027980], %r2752;
	st.global.u32 	[%rd31+1027984], %r2753;
	st.global.u32 	[%rd31+1027988], %r2754;
	st.global.u32 	[%rd31+1027992], %r2755;
	st.global.u32 	[%rd31+1027996], %r2756;
	st.global.u32 	[%rd31+1028000], %r2757;
	st.global.u32 	[%rd31+1028004], %r2758;
	st.global.u32 	[%rd31+1028008], %r2759;
	st.global.u32 	[%rd31+1028012], %r2760;
	st.global.u32 	[%rd31+1028016], %r2761;
	st.global.u32 	[%rd31+1028020], %r2762;
	st.global.u32 	[%rd31+1028024], %r2763;
	st.global.u32 	[%rd31+1028028], %r2764;
	st.global.u32 	[%rd31+1028032], %r2765;
	st.global.u32 	[%rd31+1028036], %r2766;
	st.global.u32 	[%rd31+1028040], %r2767;
	st.global.u32 	[%rd31+1028044], %r2768;
	st.global.u32 	[%rd31+1028048], %r2769;
	st.global.u32 	[%rd31+1028052], %r2770;
	st.global.u32 	[%rd31+1028056], %r2771;
	st.global.u32 	[%rd31+1028060], %r2772;
	st.global.u32 	[%rd31+1028064], %r2773;
	st.global.u32 	[%rd31+1028068], %r2774;
	st.global.u32 	[%rd31+1028072], %r2775;
	st.global.u32 	[%rd31+1028076], %r2776;
	st.global.u32 	[%rd31+1028080], %r2777;
	st.global.u32 	[%rd31+1028084], %r2778;
	st.global.u32 	[%rd31+1028088], %r2779;
	st.global.u32 	[%rd31+1028092], %r2780;
	st.global.u32 	[%rd31+1028096], %r2781;
	st.global.u32 	[%rd31+1028100], %r2782;
	st.global.u32 	[%rd31+1028104], %r2783;
	st.global.u32 	[%rd31+1028108], %r2784;
	st.global.u32 	[%rd31+1028112], %r2785;
	st.global.u32 	[%rd31+1028116], %r2786;
	st.global.u32 	[%rd31+1028120], %r2787;
	st.global.u32 	[%rd31+1028124], %r2788;
	st.global.u32 	[%rd31+1028128], %r2789;
	st.global.u32 	[%rd31+1028132], %r2790;
	st.global.u32 	[%rd31+1028136], %r2791;
	st.global.u32 	[%rd31+1028140], %r2792;
	st.global.u32 	[%rd31+1028144], %r2793;
	st.global.u32 	[%rd31+1028148], %r2794;
	st.global.u32 	[%rd31+1028152], %r2795;
	st.global.u32 	[%rd31+1028156], %r2796;
	st.global.u32 	[%rd31+1028160], %r2797;
	st.global.u32 	[%rd31+1028164], %r2798;
	st.global.u32 	[%rd31+1028168], %r2799;
	st.global.u32 	[%rd31+1028172], %r2800;
	st.global.u32 	[%rd31+1028176], %r2801;
	st.global.u32 	[%rd31+1028180], %r2802;
	st.global.u32 	[%rd31+1028184], %r2803;
	st.global.u32 	[%rd31+1028188], %r2804;
	st.global.u32 	[%rd31+1028192], %r2805;
	st.global.u32 	[%rd31+1028196], %r2806;
	st.global.u32 	[%rd31+1028200], %r2807;
	st.global.u32 	[%rd31+1028204], %r2808;
	st.global.u32 	[%rd31+1028208], %r2809;
	st.global.u32 	[%rd31+1028212], %r2810;
	st.global.u32 	[%rd31+1028216], %r2811;
	st.global.u32 	[%rd31+1028220], %r2812;
	st.global.u32 	[%rd31+1028224], %r2813;
	st.global.u32 	[%rd31+1028228], %r2814;
	st.global.u32 	[%rd31+1028232], %r2815;
	st.global.u32 	[%rd31+1028236], %r2816;
	st.global.u32 	[%rd31+1028240], %r2817;
	st.global.u32 	[%rd31+1028244], %r2818;
	st.global.u32 	[%rd31+1028248], %r2819;
	st.global.u32 	[%rd31+1028252], %r2820;
	st.global.u32 	[%rd31+1028256], %r2821;
	st.global.u32 	[%rd31+1028260], %r2822;
	st.global.u32 	[%rd31+1028264], %r2823;
	st.global.u32 	[%rd31+1028268], %r2824;
	st.global.u32 	[%rd31+1028272], %r2825;
	st.global.u32 	[%rd31+1028276], %r2826;
	st.global.u32 	[%rd31+1028280], %r2827;
	st.global.u32 	[%rd31+1028284], %r2828;
	st.global.u32 	[%rd31+1028288], %r2829;
	st.global.u32 	[%rd31+1028292], %r2830;
	st.global.u32 	[%rd31+1028296], %r2831;
	st.global.u32 	[%rd31+1028300], %r2832;
	st.global.u32 	[%rd31+1028304], %r2833;
	st.global.u32 	[%rd31+1028308], %r2834;
	st.global.u32 	[%rd31+1028312], %r2835;
	st.global.u32 	[%rd31+1028316], %r2836;
	st.global.u32 	[%rd31+1028320], %r2837;
	st.global.u32 	[%rd31+1028324], %r2838;
	st.global.u32 	[%rd31+1028328], %r2839;
	st.global.u32 	[%rd31+1028332], %r2840;
	st.global.u32 	[%rd31+1028336], %r2841;
	st.global.u32 	[%rd31+1028340], %r2842;
	st.global.u32 	[%rd31+1028344], %r2843;
	st.global.u32 	[%rd31+1028348], %r2844;
	st.global.u32 	[%rd31+1028352], %r2845;
	st.global.u32 	[%rd31+1028356], %r2846;
	st.global.u32 	[%rd31+1028360], %r2847;
	st.global.u32 	[%rd31+1028364], %r2848;
	st.global.u32 	[%rd31+1028368], %r2849;
	st.global.u32 	[%rd31+1028372], %r2850;
	st.global.u32 	[%rd31+1028376], %r2851;
	st.global.u32 	[%rd31+1028380], %r2852;
	st.global.u32 	[%rd31+1028384], %r2853;
	st.global.u32 	[%rd31+1028388], %r2854;
	st.global.u32 	[%rd31+1028392], %r2855;
	st.global.u32 	[%rd31+1028396], %r2856;
	st.global.u32 	[%rd31+1028400], %r2857;
	st.global.u32 	[%rd31+1028404], %r2858;
	st.global.u32 	[%rd31+1028408], %r2859;
	st.global.u32 	[%rd31+1028412], %r2860;
	st.global.u32 	[%rd31+1028416], %r2861;
	st.global.u32 	[%rd31+1028420], %r2862;
	st.global.u32 	[%rd31+1028424], %r2863;
	st.global.u32 	[%rd31+1028428], %r2864;
	st.global.u32 	[%rd31+1028432], %r2865;
	st.global.u32 	[%rd31+1028436], %r2866;
	st.global.u32 	[%rd31+1028440], %r2867;
	st.global.u32 	[%rd31+1028444], %r2868;
	st.global.u32 	[%rd31+1028448], %r2869;
	st.global.u32 	[%rd31+1028452], %r2870;
	st.global.u32 	[%rd31+1028456], %r2871;
	st.global.u32 	[%rd31+1028460], %r2872;
	st.global.u32 	[%rd31+1028464], %r2873;
	st.global.u32 	[%rd31+1028468], %r2874;
	st.global.u32 	[%rd31+1028472], %r2875;
	st.global.u32 	[%rd31+1028476], %r2876;
	st.global.u32 	[%rd31+1028480], %r2877;
	st.global.u32 	[%rd31+1028484], %r2878;
	st.global.u32 	[%rd31+1028488], %r2879;
	st.global.u32 	[%rd31+1028492], %r2880;
	st.global.u32 	[%rd31+1028496], %r2881;
	st.global.u32 	[%rd31+1028500], %r2882;
	st.global.u32 	[%rd31+1028504], %r2883;
	st.global.u32 	[%rd31+1028508], %r2884;
	st.global.u32 	[%rd31+1028512], %r2885;
	st.global.u32 	[%rd31+1028516], %r2886;
	st.global.u32 	[%rd31+1028520], %r2887;
	st.global.u32 	[%rd31+1028524], %r2888;
	st.global.u32 	[%rd31+1028528], %r2889;
	st.global.u32 	[%rd31+1028532], %r2890;
	st.global.u32 	[%rd31+1028536], %r2891;
	st.global.u32 	[%rd31+1028540], %r2892;
	st.global.u32 	[%rd31+1028544], %r2893;
	st.global.u32 	[%rd31+1028548], %r2894;
	st.global.u32 	[%rd31+1028552], %r2895;
	st.global.u32 	[%rd31+1028556], %r2896;
	st.global.u32 	[%rd31+1028560], %r2897;
	st.global.u32 	[%rd31+1028564], %r2898;
	st.global.u32 	[%rd31+1028568], %r2899;
	st.global.u32 	[%rd31+1028572], %r2900;
	st.global.u32 	[%rd31+1028576], %r2901;
	st.global.u32 	[%rd31+1028580], %r2902;
	st.global.u32 	[%rd31+1028584], %r2903;
	st.global.u32 	[%rd31+1028588], %r2904;
	st.global.u32 	[%rd31+1028592], %r2905;
	st.global.u32 	[%rd31+1028596], %r2906;
	st.global.u32 	[%rd31+1028600], %r2907;
	st.global.u32 	[%rd31+1028604], %r2908;
	st.global.u32 	[%rd31+1028608], %r2909;
	st.global.u32 	[%rd31+1028612], %r2910;
	st.global.u32 	[%rd31+1028616], %r2911;
	st.global.u32 	[%rd31+1028620], %r2912;
	st.global.u32 	[%rd31+1028624], %r2913;
	st.global.u32 	[%rd31+1028628], %r2914;
	st.global.u32 	[%rd31+1028632], %r2915;
	st.global.u32 	[%rd31+1028636], %r2916;
	st.global.u32 	[%rd31+1028640], %r2917;
	st.global.u32 	[%rd31+1028644], %r2918;
	st.global.u32 	[%rd31+1028648], %r2919;
	st.global.u32 	[%rd31+1028652], %r2920;
	st.global.u32 	[%rd31+1028656], %r2921;
	st.global.u32 	[%rd31+1028660], %r2922;
	st.global.u32 	[%rd31+1028664], %r2923;
	st.global.u32 	[%rd31+1028668], %r2924;
	st.global.u32 	[%rd31+1028672], %r2925;
	st.global.u32 	[%rd31+1028676], %r2926;
	st.global.u32 	[%rd31+1028680], %r2927;
	st.global.u32 	[%rd31+1028684], %r2928;
	st.global.u32 	[%rd31+1028688], %r2929;
	st.global.u32 	[%rd31+1028692], %r2930;
	st.global.u32 	[%rd31+1028696], %r2931;
	st.global.u32 	[%rd31+1028700], %r2932;
	st.global.u32 	[%rd31+1028704], %r2933;
	st.global.u32 	[%rd31+1028708], %r2934;
	st.global.u32 	[%rd31+1028712], %r2935;
	st.global.u32 	[%rd31+1028716], %r2936;
	st.global.u32 	[%rd31+1028720], %r2937;
	st.global.u32 	[%rd31+1028724], %r2938;
	st.global.u32 	[%rd31+1028728], %r2939;
	st.global.u32 	[%rd31+1028732], %r2940;
	st.global.u32 	[%rd31+1028736], %r2941;
	st.global.u32 	[%rd31+1028740], %r2942;
	st.global.u32 	[%rd31+1028744], %r2943;
	st.global.u32 	[%rd31+1028748], %r2944;
	st.global.u32 	[%rd31+1028752], %r2945;
	st.global.u32 	[%rd31+1028756], %r2946;
	st.global.u32 	[%rd31+1028760], %r2947;
	st.global.u32 	[%rd31+1028764], %r2948;
	st.global.u32 	[%rd31+1028768], %r2949;
	st.global.u32 	[%rd31+1028772], %r2950;
	st.global.u32 	[%rd31+1028776], %r2951;
	st.global.u32 	[%rd31+1028780], %r2952;
	st.global.u32 	[%rd31+1028784], %r2953;
	st.global.u32 	[%rd31+1028788], %r2954;
	st.global.u32 	[%rd31+1028792], %r2955;
	st.global.u32 	[%rd31+1028796], %r2956;
	st.global.u32 	[%rd31+1028800], %r2957;
	st.global.u32 	[%rd31+1028804], %r2958;
	st.global.u32 	[%rd31+1028808], %r2959;
	st.global.u32 	[%rd31+1028812], %r2960;
	st.global.u32 	[%rd31+1028816], %r2961;
	st.global.u32 	[%rd31+1028820], %r2962;
	st.global.u32 	[%rd31+1028824], %r2963;
	st.global.u32 	[%rd31+1028828], %r2964;
	st.global.u32 	[%rd31+1028832], %r2965;
	st.global.u32 	[%rd31+1028836], %r2966;
	st.global.u32 	[%rd31+1028840], %r2967;
	st.global.u32 	[%rd31+1028844], %r2968;
	st.global.u32 	[%rd31+1028848], %r2969;
	st.global.u32 	[%rd31+1028852], %r2970;
	st.global.u32 	[%rd31+1028856], %r2971;
	st.global.u32 	[%rd31+1028860], %r2972;
	st.global.u32 	[%rd31+1028864], %r2973;
	st.global.u32 	[%rd31+1028868], %r2974;
	st.global.u32 	[%rd31+1028872], %r2975;
	st.global.u32 	[%rd31+1028876], %r2976;
	st.global.u32 	[%rd31+1028880], %r2977;
	st.global.u32 	[%rd31+1028884], %r2978;
	st.global.u32 	[%rd31+1028888], %r2979;
	st.global.u32 	[%rd31+1028892], %r2980;
	st.global.u32 	[%rd31+1028896], %r2981;
	st.global.u32 	[%rd31+1028900], %r2982;
	st.global.u32 	[%rd31+1028904], %r2983;
	st.global.u32 	[%rd31+1028908], %r2984;
	st.global.u32 	[%rd31+1028912], %r2985;
	st.global.u32 	[%rd31+1028916], %r2986;
	st.global.u32 	[%rd31+1028920], %r2987;
	st.global.u32 	[%rd31+1028924], %r2988;
	st.global.u32 	[%rd31+1028928], %r2989;
	st.global.u32 	[%rd31+1028932], %r2990;
	st.global.u32 	[%rd31+1028936], %r2991;
	st.global.u32 	[%rd31+1028940], %r2992;
	st.global.u32 	[%rd31+1028944], %r2993;
	st.global.u32 	[%rd31+1028948], %r2994;
	st.global.u32 	[%rd31+1028952], %r2995;
	st.global.u32 	[%rd31+1028956], %r2996;
	st.global.u32 	[%rd31+1028960], %r2997;
	st.global.u32 	[%rd31+1028964], %r2998;
	st.global.u32 	[%rd31+1028968], %r2999;
	st.global.u32 	[%rd31+1028972], %r3000;
	st.global.u32 	[%rd31+1028976], %r3001;
	st.global.u32 	[%rd31+1028980], %r3002;
	st.global.u32 	[%rd31+1028984], %r3003;
	st.global.u32 	[%rd31+1028988], %r3004;
	st.global.u32 	[%rd31+1028992], %r3005;
	st.global.u32 	[%rd31+1028996], %r3006;
	st.global.u32 	[%rd31+1029000], %r3007;
	st.global.u32 	[%rd31+1029004], %r3008;
	st.global.u32 	[%rd31+1029008], %r3009;
	st.global.u32 	[%rd31+1029012], %r3010;
	st.global.u32 	[%rd31+1029016], %r3011;
	st.global.u32 	[%rd31+1029020], %r3012;
	st.global.u32 	[%rd31+1029024], %r3013;
	st.global.u32 	[%rd31+3996], %r3012;
	bra.uni 	$L__BB2_6;
$L__BB2_2:
	ld.param.u64 	%rd32, [_ZN3cub18CUB_300001_SM_10006detail8for_each13static_kernelINS2_12policy_hub_t12policy_500_tEmN6thrust24THRUST_300001_SM_1000_NS8cuda_cub20__uninitialized_fill7functorINS7_10device_ptrI17AggregatedElementEESC_EEEEvT0_T1__param_0];
	mov.u32 	%r2, %tid.x;
	cvt.u64.u32 	%rd5, %r2;
	sub.s64 	%rd7, %rd32, %rd3;
	setp.le.u64 	%p2, %rd7, %rd5;
	@%p2 bra 	$L__BB2_4;
	mov.u64 	%rd8, %rd2;
	ld.param.u64 	%rd9, [%rd8];
	cvta.to.global.u64 	%rd10, %rd9;
	add.s64 	%rd13, %rd3, %rd5;
	mad.lo.s64 	%rd14, %rd13, 4004, %rd10;
	ld.param.v2.u32 	{%r6, %r7}, [%rd8+8];
	st.global.u32 	[%rd14], %r6;
	st.global.u32 	[%rd14+4], %r7;
	ld.param.v2.u32 	{%r8, %r9}, [%rd8+16];
	st.global.u32 	[%rd14+8], %r8;
	st.global.u32 	[%rd14+12], %r9;
	ld.param.v2.u32 	{%r10, %r11}, [%rd8+24];
	st.global.u32 	[%rd14+16], %r10;
	st.global.u32 	[%rd14+20], %r11;
	ld.param.v2.u32 	{%r12, %r13}, [%rd8+32];
	st.global.u32 	[%rd14+24], %r12;
	st.global.u32 	[%rd14+28], %r13;
	ld.param.v2.u32 	{%r14, %r15}, [%rd8+40];
	st.global.u32 	[%rd14+32], %r14;
	st.global.u32 	[%rd14+36], %r15;
	ld.param.v2.u32 	{%r16, %r17}, [%rd8+48];
	st.global.u32 	[%rd14+40], %r16;
	st.global.u32 	[%rd14+44], %r17;
	ld.param.v2.u32 	{%r18, %r19}, [%rd8+56];
	st.global.u32 	[%rd14+48], %r18;
	st.global.u32 	[%rd14+52], %r19;
	ld.param.v2.u32 	{%r20, %r21}, [%rd8+64];
	st.global.u32 	[%rd14+56], %r20;
	st.global.u32 	[%rd14+60], %r21;
	ld.param.v2.u32 	{%r22, %r23}, [%rd8+72];
	st.global.u32 	[%rd14+64], %r22;
	st.global.u32 	[%rd14+68], %r23;
	ld.param.v2.u32 	{%r24, %r25}, [%rd8+80];
	st.global.u32 	[%rd14+72], %r24;
	st.global.u32 	[%rd14+76], %r25;
	ld.param.v2.u32 	{%r26, %r27}, [%rd8+88];
	st.global.u32 	[%rd14+80], %r26;
	st.global.u32 	[%rd14+84], %r27;
	ld.param.v2.u32 	{%r28, %r29}, [%rd8+96];
	st.global.u32 	[%rd14+88], %r28;
	st.global.u32 	[%rd14+92], %r29;
	ld.param.v2.u32 	{%r30, %r31}, [%rd8+104];
	st.global.u32 	[%rd14+96], %r30;
	st.global.u32 	[%rd14+100], %r31;
	ld.param.v2.u32 	{%r32, %r33}, [%rd8+112];
	st.global.u32 	[%rd14+104], %r32;
	st.global.u32 	[%rd14+108], %r33;
	ld.param.v2.u32 	{%r34, %r35}, [%rd8+120];
	st.global.u32 	[%rd14+112], %r34;
	st.global.u32 	[%rd14+116], %r35;
	ld.param.v2.u32 	{%r36, %r37}, [%rd8+128];
	st.global.u32 	[%rd14+120], %r36;
	st.global.u32 	[%rd14+124], %r37;
	ld.param.v2.u32 	{%r38, %r39}, [%rd8+136];
	st.global.u32 	[%rd14+128], %r38;
	st.global.u32 	[%rd14+132], %r39;
	ld.param.v2.u32 	{%r40, %r41}, [%rd8+144];
	st.global.u32 	[%rd14+136], %r40;
	st.global.u32 	[%rd14+140], %r41;
	ld.param.v2.u32 	{%r42, %r43}, [%rd8+152];
	st.global.u32 	[%rd14+144], %r42;
	st.global.u32 	[%rd14+148], %r43;
	ld.param.v2.u32 	{%r44, %r45}, [%rd8+160];
	st.global.u32 	[%rd14+152], %r44;
	st.global.u32 	[%rd14+156], %r45;
	ld.param.v2.u32 	{%r46, %r47}, [%rd8+168];
	st.global.u32 	[%rd14+160], %r46;
	st.global.u32 	[%rd14+164], %r47;
	ld.param.v2.u32 	{%r48, %r49}, [%rd8+176];
	st.global.u32 	[%rd14+168], %r48;
	st.global.u32 	[%rd14+172], %r49;
	ld.param.v2.u32 	{%r50, %r51}, [%rd8+184];
	st.global.u32 	[%rd14+176], %r50;
	st.global.u32 	[%rd14+180], %r51;
	ld.param.v2.u32 	{%r52, %r53}, [%rd8+192];
	st.global.u32 	[%rd14+184], %r52;
	st.global.u32 	[%rd14+188], %r53;
	ld.param.v2.u32 	{%r54, %r55}, [%rd8+200];
	st.global.u32 	[%rd14+192], %r54;
	st.global.u32 	[%rd14+196], %r55;
	ld.param.v2.u32 	{%r56, %r57}, [%rd8+208];
	st.global.u32 	[%rd14+200], %r56;
	st.global.u32 	[%rd14+204], %r57;
	ld.param.v2.u32 	{%r58, %r59}, [%rd8+216];
	st.global.u32 	[%rd14+208], %r58;
	st.global.u32 	[%rd14+212], %r59;
	ld.param.v2.u32 	{%r60, %r61}, [%rd8+224];
	st.global.u32 	[%rd14+216], %r60;
	st.global.u32 	[%rd14+220], %r61;
	ld.param.v2.u32 	{%r62, %r63}, [%rd8+232];
	st.global.u32 	[%rd14+224], %r62;
	st.global.u32 	[%rd14+228], %r63;
	ld.param.v2.u32 	{%r64, %r65}, [%rd8+240];
	st.global.u32 	[%rd14+232], %r64;
	st.global.u32 	[%rd14+236], %r65;
	ld.param.v2.u32 	{%r66, %r67}, [%rd8+248];
	st.global.u32 	[%rd14+240], %r66;
	st.global.u32 	[%rd14+244], %r67;
	ld.param.v2.u32 	{%r68, %r69}, [%rd8+256];
	st.global.u32 	[%rd14+248], %r68;
	st.global.u32 	[%rd14+252], %r69;
	ld.param.v2.u32 	{%r70, %r71}, [%rd8+264];
	st.global.u32 	[%rd14+256], %r70;
	st.global.u32 	[%rd14+260], %r71;
	ld.param.v2.u32 	{%r72, %r73}, [%rd8+272];
	st.global.u32 	[%rd14+264], %r72;
	st.global.u32 	[%rd14+268], %r73;
	ld.param.v2.u32 	{%r74, %r75}, [%rd8+280];
	st.global.u32 	[%rd14+272], %r74;
	st.global.u32 	[%rd14+276], %r75;
	ld.param.v2.u32 	{%r76, %r77}, [%rd8+288];
	st.global.u32 	[%rd14+280], %r76;
	st.global.u32 	[%rd14+284], %r77;
	ld.param.v2.u32 	{%r78, %r79}, [%rd8+296];
	st.global.u32 	[%rd14+288], %r78;
	st.global.u32 	[%rd14+292], %r79;
	ld.param.v2.u32 	{%r80, %r81}, [%rd8+304];
	st.global.u32 	[%rd14+296], %r80;
	st.global.u32 	[%rd14+300], %r81;
	ld.param.v2.u32 	{%r82, %r83}, [%rd8+312];
	st.global.u32 	[%rd14+304], %r82;
	st.global.u32 	[%rd14+308], %r83;
	ld.param.v2.u32 	{%r84, %r85}, [%rd8+320];
	st.global.u32 	[%rd14+312], %r84;
	st.global.u32 	[%rd14+316], %r85;
	ld.param.v2.u32 	{%r86, %r87}, [%rd8+328];
	st.global.u32 	[%rd14+320], %r86;
	st.global.u32 	[%rd14+324], %r87;
	ld.param.v2.u32 	{%r88, %r89}, [%rd8+336];
	st.global.u32 	[%rd14+328], %r88;
	st.global.u32 	[%rd14+332], %r89;
	ld.param.v2.u32 	{%r90, %r91}, [%rd8+344];
	st.global.u32 	[%rd14+336], %r90;
	st.global.u32 	[%rd14+340], %r91;
	ld.param.v2.u32 	{%r92, %r93}, [%rd8+352];
	st.global.u32 	[%rd14+344], %r92;
	st.global.u32 	[%rd14+348], %r93;
	ld.param.v2.u32 	{%r94, %r95}, [%rd8+360];
	st.global.u32 	[%rd14+352], %r94;
	st.global.u32 	[%rd14+356], %r95;
	ld.param.v2.u32 	{%r96, %r97}, [%rd8+368];
	st.global.u32 	[%rd14+360], %r96;
	st.global.u32 	[%rd14+364], %r97;
	ld.param.v2.u32 	{%r98, %r99}, [%rd8+376];
	st.global.u32 	[%rd14+368], %r98;
	st.global.u32 	[%rd14+372], %r99;
	ld.param.v2.u32 	{%r100, %r101}, [%rd8+384];
	st.global.u32 	[%rd14+376], %r100;
	st.global.u32 	[%rd14+380], %r101;
	ld.param.v2.u32 	{%r102, %r103}, [%rd8+392];
	st.global.u32 	[%rd14+384], %r102;
	st.global.u32 	[%rd14+388], %r103;
	ld.param.v2.u32 	{%r104, %r105}, [%rd8+400];
	st.global.u32 	[%rd14+392], %r104;
	st.global.u32 	[%rd14+396], %r105;
	ld.param.v2.u32 	{%r106, %r107}, [%rd8+408];
	st.global.u32 	[%rd14+400], %r106;
	st.global.u32 	[%rd14+404], %r107;
	ld.param.v2.u32 	{%r108, %r109}, [%rd8+416];
	st.global.u32 	[%rd14+408], %r108;
	st.global.u32 	[%rd14+412], %r109;
	ld.param.v2.u32 	{%r110, %r111}, [%rd8+424];
	st.global.u32 	[%rd14+416], %r110;
	st.global.u32 	[%rd14+420], %r111;
	ld.param.v2.u32 	{%r112, %r113}, [%rd8+432];
	st.global.u32 	[%rd14+424], %r112;
	st.global.u32 	[%rd14+428], %r113;
	ld.param.v2.u32 	{%r114, %r115}, [%rd8+440];
	st.global.u32 	[%rd14+432], %r114;
	st.global.u32 	[%rd14+436], %r115;
	ld.param.v2.u32 	{%r116, %r117}, [%rd8+448];
	st.global.u32 	[%rd14+440], %r116;
	st.global.u32 	[%rd14+444], %r117;
	ld.param.v2.u32 	{%r118, %r119}, [%rd8+456];
	st.global.u32 	[%rd14+448], %r118;
	st.global.u32 	[%rd14+452], %r119;
	ld.param.v2.u32 	{%r120, %r121}, [%rd8+464];
	st.global.u32 	[%rd14+456], %r120;
	st.global.u32 	[%rd14+460], %r121;
	ld.param.v2.u32 	{%r122, %r123}, [%rd8+472];
	st.global.u32 	[%rd14+464], %r122;
	st.global.u32 	[%rd14+468], %r123;
	ld.param.v2.u32 	{%r124, %r125}, [%rd8+480];
	st.global.u32 	[%rd14+472], %r124;
	st.global.u32 	[%rd14+476], %r125;
	ld.param.v2.u32 	{%r126, %r127}, [%rd8+488];
	st.global.u32 	[%rd14+480], %r126;
	st.global.u32 	[%rd14+484], %r127;
	ld.param.v2.u32 	{%r128, %r129}, [%rd8+496];
	st.global.u32 	[%rd14+488], %r128;
	st.global.u32 	[%rd14+492], %r129;
	ld.param.v2.u32 	{%r130, %r131}, [%rd8+504];
	st.global.u32 	[%rd14+496], %r130;
	st.global.u32 	[%rd14+500], %r131;
	ld.param.v2.u32 	{%r132, %r133}, [%rd8+512];
	st.global.u32 	[%rd14+504], %r132;
	st.global.u32 	[%rd14+508], %r133;
	ld.param.v2.u32 	{%r134, %r135}, [%rd8+520];
	st.global.u32 	[%rd14+512], %r134;
	st.global.u32 	[%rd14+516], %r135;
	ld.param.v2.u32 	{%r136, %r137}, [%rd8+528];
	st.global.u32 	[%rd14+520], %r136;
	st.global.u32 	[%rd14+524], %r137;
	ld.param.v2.u32 	{%r138, %r139}, [%rd8+536];
	st.global.u32 	[%rd14+528], %r138;
	st.global.u32 	[%rd14+532], %r139;
	ld.param.v2.u32 	{%r140, %r141}, [%rd8+544];
	st.global.u32 	[%rd14+536], %r140;
	st.global.u32 	[%rd14+540], %r141;
	ld.param.v2.u32 	{%r142, %r143}, [%rd8+552];
	st.global.u32 	[%rd14+544], %r142;
	st.global.u32 	[%rd14+548], %r143;
	ld.param.v2.u32 	{%r144, %r145}, [%rd8+560];
	st.global.u32 	[%rd14+552], %r144;
	st.global.u32 	[%rd14+556], %r145;
	ld.param.v2.u32 	{%r146, %r147}, [%rd8+568];
	st.global.u32 	[%rd14+560], %r146;
	st.global.u32 	[%rd14+564], %r147;
	ld.param.v2.u32 	{%r148, %r149}, [%rd8+576];
	st.global.u32 	[%rd14+568], %r148;
	st.global.u32 	[%rd14+572], %r149;
	ld.param.v2.u32 	{%r150, %r151}, [%rd8+584];
	st.global.u32 	[%rd14+576], %r150;
	st.global.u32 	[%rd14+580], %r151;
	ld.param.v2.u32 	{%r152, %r153}, [%rd8+592];
	st.global.u32 	[%rd14+584], %r152;
	st.global.u32 	[%rd14+588], %r153;
	ld.param.v2.u32 	{%r154, %r155}, [%rd8+600];
	st.global.u32 	[%rd14+592], %r154;
	st.global.u32 	[%rd14+596], %r155;
	ld.param.v2.u32 	{%r156, %r157}, [%rd8+608];
	st.global.u32 	[%rd14+600], %r156;
	st.global.u32 	[%rd14+604], %r157;
	ld.param.v2.u32 	{%r158, %r159}, [%rd8+616];
	st.global.u32 	[%rd14+608], %r158;
	st.global.u32 	[%rd14+612], %r159;
	ld.param.v2.u32 	{%r160, %r161}, [%rd8+624];
	st.global.u32 	[%rd14+616], %r160;
	st.global.u32 	[%rd14+620], %r161;
	ld.param.v2.u32 	{%r162, %r163}, [%rd8+632];
	st.global.u32 	[%rd14+624], %r162;
	st.global.u32 	[%rd14+628], %r163;
	ld.param.v2.u32 	{%r164, %r165}, [%rd8+640];
	st.global.u32 	[%rd14+632], %r164;
	st.global.u32 	[%rd14+636], %r165;
	ld.param.v2.u32 	{%r166, %r167}, [%rd8+648];
	st.global.u32 	[%rd14+640], %r166;
	st.global.u32 	[%rd14+644], %r167;
	ld.param.v2.u32 	{%r168, %r169}, [%rd8+656];
	st.global.u32 	[%rd14+648], %r168;
	st.global.u32 	[%rd14+652], %r169;
	ld.param.v2.u32 	{%r170, %r171}, [%rd8+664];
	st.global.u32 	[%rd14+656], %r170;
	st.global.u32 	[%rd14+660], %r171;
	ld.param.v2.u32 	{%r172, %r173}, [%rd8+672];
	st.global.u32 	[%rd14+664], %r172;
	st.global.u32 	[%rd14+668], %r173;
	ld.param.v2.u32 	{%r174, %r175}, [%rd8+680];
	st.global.u32 	[%rd14+672], %r174;
	st.global.u32 	[%rd14+676], %r175;
	ld.param.v2.u32 	{%r176, %r177}, [%rd8+688];
	st.global.u32 	[%rd14+680], %r176;
	st.global.u32 	[%rd14+684], %r177;
	ld.param.v2.u32 	{%r178, %r179}, [%rd8+696];
	st.global.u32 	[%rd14+688], %r178;
	st.global.u32 	[%rd14+692], %r179;
	ld.param.v2.u32 	{%r180, %r181}, [%rd8+704];
	st.global.u32 	[%rd14+696], %r180;
	st.global.u32 	[%rd14+700], %r181;
	ld.param.v2.u32 	{%r182, %r183}, [%rd8+712];
	st.global.u32 	[%rd14+704], %r182;
	st.global.u32 	[%rd14+708], %r183;
	ld.param.v2.u32 	{%r184, %r185}, [%rd8+720];
	st.global.u32 	[%rd14+712], %r184;
	st.global.u32 	[%rd14+716], %r185;
	ld.param.v2.u32 	{%r186, %r187}, [%rd8+728];
	st.global.u32 	[%rd14+720], %r186;
	st.global.u32 	[%rd14+724], %r187;
	ld.param.v2.u32 	{%r188, %r189}, [%rd8+736];
	st.global.u32 	[%rd14+728], %r188;
	st.global.u32 	[%rd14+732], %r189;
	ld.param.v2.u32 	{%r190, %r191}, [%rd8+744];
	st.global.u32 	[%rd14+736], %r190;
	st.global.u32 	[%rd14+740], %r191;
	ld.param.v2.u32 	{%r192, %r193}, [%rd8+752];
	st.global.u32 	[%rd14+744], %r192;
	st.global.u32 	[%rd14+748], %r193;
	ld.param.v2.u32 	{%r194, %r195}, [%rd8+760];
	st.global.u32 	[%rd14+752], %r194;
	st.global.u32 	[%rd14+756], %r195;
	ld.param.v2.u32 	{%r196, %r197}, [%rd8+768];
	st.global.u32 	[%rd14+760], %r196;
	st.global.u32 	[%rd14+764], %r197;
	ld.param.v2.u32 	{%r198, %r199}, [%rd8+776];
	st.global.u32 	[%rd14+768], %r198;
	st.global.u32 	[%rd14+772], %r199;
	ld.param.v2.u32 	{%r200, %r201}, [%rd8+784];
	st.global.u32 	[%rd14+776], %r200;
	st.global.u32 	[%rd14+780], %r201;
	ld.param.v2.u32 	{%r202, %r203}, [%rd8+792];
	st.global.u32 	[%rd14+784], %r202;
	st.global.u32 	[%rd14+788], %r203;
	ld.param.v2.u32 	{%r204, %r205}, [%rd8+800];
	st.global.u32 	[%rd14+792], %r204;
	st.global.u32 	[%rd14+796], %r205;
	ld.param.v2.u32 	{%r206, %r207}, [%rd8+808];
	st.global.u32 	[%rd14+800], %r206;
	st.global.u32 	[%rd14+804], %r207;
	ld.param.v2.u32 	{%r208, %r209}, [%rd8+816];
	st.global.u32 	[%rd14+808], %r208;
	st.global.u32 	[%rd14+812], %r209;
	ld.param.v2.u32 	{%r210, %r211}, [%rd8+824];
	st.global.u32 	[%rd14+816], %r210;
	st.global.u32 	[%rd14+820], %r211;
	ld.param.v2.u32 	{%r212, %r213}, [%rd8+832];
	st.global.u32 	[%rd14+824], %r212;
	st.global.u32 	[%rd14+828], %r213;
	ld.param.v2.u32 	{%r214, %r215}, [%rd8+840];
	st.global.u32 	[%rd14+832], %r214;
	st.global.u32 	[%rd14+836], %r215;
	ld.param.v2.u32 	{%r216, %r217}, [%rd8+848];
	st.global.u32 	[%rd14+840], %r216;
	st.global.u32 	[%rd14+844], %r217;
	ld.param.v2.u32 	{%r218, %r219}, [%rd8+856];
	st.global.u32 	[%rd14+848], %r218;
	st.global.u32 	[%rd14+852], %r219;
	ld.param.v2.u32 	{%r220, %r221}, [%rd8+864];
	st.global.u32 	[%rd14+856], %r220;
	st.global.u32 	[%rd14+860], %r221;
	ld.param.v2.u32 	{%r222, %r223}, [%rd8+872];
	st.global.u32 	[%rd14+864], %r222;
	st.global.u32 	[%rd14+868], %r223;
	ld.param.v2.u32 	{%r224, %r225}, [%rd8+880];
	st.global.u32 	[%rd14+872], %r224;
	st.global.u32 	[%rd14+876], %r225;
	ld.param.v2.u32 	{%r226, %r227}, [%rd8+888];
	st.global.u32 	[%rd14+880], %r226;
	st.global.u32 	[%rd14+884], %r227;
	ld.param.v2.u32 	{%r228, %r229}, [%rd8+896];
	st.global.u32 	[%rd14+888], %r228;
	st.global.u32 	[%rd14+892], %r229;
	ld.param.v2.u32 	{%r230, %r231}, [%rd8+904];
	st.global.u32 	[%rd14+896], %r230;
	st.global.u32 	[%rd14+900], %r231;
	ld.param.v2.u32 	{%r232, %r233}, [%rd8+912];
	st.global.u32 	[%rd14+904], %r232;
	st.global.u32 	[%rd14+908], %r233;
	ld.param.v2.u32 	{%r234, %r235}, [%rd8+920];
	st.global.u32 	[%rd14+912], %r234;
	st.global.u32 	[%rd14+916], %r235;
	ld.param.v2.u32 	{%r236, %r237}, [%rd8+928];
	st.global.u32 	[%rd14+920], %r236;
	st.global.u32 	[%rd14+924], %r237;
	ld.param.v2.u32 	{%r238, %r239}, [%rd8+936];
	st.global.u32 	[%rd14+928], %r238;
	st.global.u32 	[%rd14+932], %r239;
	ld.param.v2.u32 	{%r240, %r241}, [%rd8+944];
	st.global.u32 	[%rd14+936], %r240;
	st.global.u32 	[%rd14+940], %r241;
	ld.param.v2.u32 	{%r242, %r243}, [%rd8+952];
	st.global.u32 	[%rd14+944], %r242;
	st.global.u32 	[%rd14+948], %r243;
	ld.param.v2.u32 	{%r244, %r245}, [%rd8+960];
	st.global.u32 	[%rd14+952], %r244;
	st.global.u32 	[%rd14+956], %r245;
	ld.param.v2.u32 	{%r246, %r247}, [%rd8+968];
	st.global.u32 	[%rd14+960], %r246;
	st.global.u32 	[%rd14+964], %r247;
	ld.param.v2.u32 	{%r248, %r249}, [%rd8+976];
	st.global.u32 	[%rd14+968], %r248;
	st.global.u32 	[%rd14+972], %r249;
	ld.param.v2.u32 	{%r250, %r251}, [%rd8+984];
	st.global.u32 	[%rd14+976], %r250;
	st.global.u32 	[%rd14+980], %r251;
	ld.param.v2.u32 	{%r252, %r253}, [%rd8+992];
	st.global.u32 	[%rd14+984], %r252;
	st.global.u32 	[%rd14+988], %r253;
	ld.param.v2.u32 	{%r254, %r255}, [%rd8+1000];
	st.global.u32 	[%rd14+992], %r254;
	st.global.u32 	[%rd14+996], %r255;
	ld.param.v2.u32 	{%r256, %r257}, [%rd8+1008];
	st.global.u32 	[%rd14+1000], %r256;
	st.global.u32 	[%rd14+1004], %r257;
	ld.param.v2.u32 	{%r258, %r259}, [%rd8+1016];
	st.global.u32 	[%rd14+1008], %r258;
	st.global.u32 	[%rd14+1012], %r259;
	ld.param.v2.u32 	{%r260, %r261}, [%rd8+1024];
	st.global.u32 	[%rd14+1016], %r260;
	st.global.u32 	[%rd14+1020], %r261;
	ld.param.v2.u32 	{%r262, %r263}, [%rd8+1032];
	st.global.u32 	[%rd14+1024], %r262;
	st.global.u32 	[%rd14+1028], %r263;
	ld.param.v2.u32 	{%r264, %r265}, [%rd8+1040];
	st.global.u32 	[%rd14+1032], %r264;
	st.global.u32 	[%rd14+1036], %r265;
	ld.param.v2.u32 	{%r266, %r267}, [%rd8+1048];
	st.global.u32 	[%rd14+1040], %r266;
	st.global.u32 	[%rd14+1044], %r267;
	ld.param.v2.u32 	{%r268, %r269}, [%rd8+1056];
	st.global.u32 	[%rd14+1048], %r268;
	st.global.u32 	[%rd14+1052], %r269;
	ld.param.v2.u32 	{%r270, %r271}, [%rd8+1064];
	st.global.u32 	[%rd14+1056], %r270;
	st.global.u32 	[%rd14+1060], %r271;
	ld.param.v2.u32 	{%r272, %r273}, [%rd8+1072];
	st.global.u32 	[%rd14+1064], %r272;
	st.global.u32 	[%rd14+1068], %r273;
	ld.param.v2.u32 	{%r274, %r275}, [%rd8+1080];
	st.global.u32 	[%rd14+1072], %r274;
	st.global.u32 	[%rd14+1076], %r275;
	ld.param.v2.u32 	{%r276, %r277}, [%rd8+1088];
	st.global.u32 	[%rd14+1080], %r276;
	st.global.u32 	[%rd14+1084], %r277;
	ld.param.v2.u32 	{%r278, %r279}, [%rd8+1096];
	st.global.u32 	[%rd14+1088], %r278;
	st.global.u32 	[%rd14+1092], %r279;
	ld.param.v2.u32 	{%r280, %r281}, [%rd8+1104];
	st.global.u32 	[%rd14+1096], %r280;
	st.global.u32 	[%rd14+1100], %r281;
	ld.param.v2.u32 	{%r282, %r283}, [%rd8+1112];
	st.global.u32 	[%rd14+1104], %r282;
	st.global.u32 	[%rd14+1108], %r283;
	ld.param.v2.u32 	{%r284, %r285}, [%rd8+1120];
	st.global.u32 	[%rd14+1112], %r284;
	st.global.u32 	[%rd14+1116], %r285;
	ld.param.v2.u32 	{%r286, %r287}, [%rd8+1128];
	st.global.u32 	[%rd14+1120], %r286;
	st.global.u32 	[%rd14+1124], %r287;
	ld.param.v2.u32 	{%r288, %r289}, [%rd8+1136];
	st.global.u32 	[%rd14+1128], %r288;
	st.global.u32 	[%rd14+1132], %r289;
	ld.param.v2.u32 	{%r290, %r291}, [%rd8+1144];
	st.global.u32 	[%rd14+1136], %r290;
	st.global.u32 	[%rd14+1140], %r291;
	ld.param.v2.u32 	{%r292, %r293}, [%rd8+1152];
	st.global.u32 	[%rd14+1144], %r292;
	st.global.u32 	[%rd14+1148], %r293;
	ld.param.v2.u32 	{%r294, %r295}, [%rd8+1160];
	st.global.u32 	[%rd14+1152], %r294;
	st.global.u32 	[%rd14+1156], %r295;
	ld.param.v2.u32 	{%r296, %r297}, [%rd8+1168];
	st.global.u32 	[%rd14+1160], %r296;
	st.global.u32 	[%rd14+1164], %r297;
	ld.param.v2.u32 	{%r298, %r299}, [%rd8+1176];
	st.global.u32 	[%rd14+1168], %r298;
	st.global.u32 	[%rd14+1172], %r299;
	ld.param.v2.u32 	{%r300, %r301}, [%rd8+1184];
	st.global.u32 	[%rd14+1176], %r300;
	st.global.u32 	[%rd14+1180], %r301;
	ld.param.v2.u32 	{%r302, %r303}, [%rd8+1192];
	st.global.u32 	[%rd14+1184], %r302;
	st.global.u32 	[%rd14+1188], %r303;
	ld.param.v2.u32 	{%r304, %r305}, [%rd8+1200];
	st.global.u32 	[%rd14+1192], %r304;
	st.global.u32 	[%rd14+1196], %r305;
	ld.param.v2.u32 	{%r306, %r307}, [%rd8+1208];
	st.global.u32 	[%rd14+1200], %r306;
	st.global.u32 	[%rd14+1204], %r307;
	ld.param.v2.u32 	{%r308, %r309}, [%rd8+1216];
	st.global.u32 	[%rd14+1208], %r308;
	st.global.u32 	[%rd14+1212], %r309;
	ld.param.v2.u32 	{%r310, %r311}, [%rd8+1224];
	st.global.u32 	[%rd14+1216], %r310;
	st.global.u32 	[%rd14+1220], %r311;
	ld.param.v2.u32 	{%r312, %r313}, [%rd8+1232];
	st.global.u32 	[%rd14+1224], %r312;
	st.global.u32 	[%rd14+1228], %r313;
	ld.param.v2.u32 	{%r314, %r315}, [%rd8+1240];
	st.global.u32 	[%rd14+1232], %r314;
	st.global.u32 	[%rd14+1236], %r315;
	ld.param.v2.u32 	{%r316, %r317}, [%rd8+1248];
	st.global.u32 	[%rd14+1240], %r316;
	st.global.u32 	[%rd14+1244], %r317;
	ld.param.v2.u32 	{%r318, %r319}, [%rd8+1256];
	st.global.u32 	[%rd14+1248], %r318;
	st.global.u32 	[%rd14+1252], %r319;
	ld.param.v2.u32 	{%r320, %r321}, [%rd8+1264];
	st.global.u32 	[%rd14+1256], %r320;
	st.global.u32 	[%rd14+1260], %r321;
	ld.param.v2.u32 	{%r322, %r323}, [%rd8+1272];
	st.global.u32 	[%rd14+1264], %r322;
	st.global.u32 	[%rd14+1268], %r323;
	ld.param.v2.u32 	{%r324, %r325}, [%rd8+1280];
	st.global.u32 	[%rd14+1272], %r324;
	st.global.u32 	[%rd14+1276], %r325;
	ld.param.v2.u32 	{%r326, %r327}, [%rd8+1288];
	st.global.u32 	[%rd14+1280], %r326;
	st.global.u32 	[%rd14+1284], %r327;
	ld.param.v2.u32 	{%r328, %r329}, [%rd8+1296];
	st.global.u32 	[%rd14+1288], %r328;
	st.global.u32 	[%rd14+1292], %r329;
	ld.param.v2.u32 	{%r330, %r331}, [%rd8+1304];
	st.global.u32 	[%rd14+1296], %r330;
	st.global.u32 	[%rd14+1300], %r331;
	ld.param.v2.u32 	{%r332, %r333}, [%rd8+1312];
	st.global.u32 	[%rd14+1304], %r332;
	st.global.u32 	[%rd14+1308], %r333;
	ld.param.v2.u32 	{%r334, %r335}, [%rd8+1320];
	st.global.u32 	[%rd14+1312], %r334;
	st.global.u32 	[%rd14+1316], %r335;
	ld.param.v2.u32 	{%r336, %r337}, [%rd8+1328];
	st.global.u32 	[%rd14+1320], %r336;
	st.global.u32 	[%rd14+1324], %r337;
	ld.param.v2.u32 	{%r338, %r339}, [%rd8+1336];
	st.global.u32 	[%rd14+1328], %r338;
	st.global.u32 	[%rd14+1332], %r339;
	ld.param.v2.u32 	{%r340, %r341}, [%rd8+1344];
	st.global.u32 	[%rd14+1336], %r340;
	st.global.u32 	[%rd14+1340], %r341;
	ld.param.v2.u32 	{%r342, %r343}, [%rd8+1352];
	st.global.u32 	[%rd14+1344], %r342;
	st.global.u32 	[%rd14+1348], %r343;
	ld.param.v2.u32 	{%r344, %r345}, [%rd8+1360];
	st.global.u32 	[%rd14+1352], %r344;
	st.global.u32 	[%rd14+1356], %r345;
	ld.param.v2.u32 	{%r346, %r347}, [%rd8+1368];
	st.global.u32 	[%rd14+1360], %r346;
	st.global.u32 	[%rd14+1364], %r347;
	ld.param.v2.u32 	{%r348, %r349}, [%rd8+1376];
	st.global.u32 	[%rd14+1368], %r348;
	st.global.u32 	[%rd14+1372], %r349;
	ld.param.v2.u32 	{%r350, %r351}, [%rd8+1384];
	st.global.u32 	[%rd14+1376], %r350;
	st.global.u32 	[%rd14+1380], %r351;
	ld.param.v2.u32 	{%r352, %r353}, [%rd8+1392];
	st.global.u32 	[%rd14+1384], %r352;
	st.global.u32 	[%rd14+1388], %r353;
	ld.param.v2.u32 	{%r354, %r355}, [%rd8+1400];
	st.global.u32 	[%rd14+1392], %r354;
	st.global.u32 	[%rd14+1396], %r355;
	ld.param.v2.u32 	{%r356, %r357}, [%rd8+1408];
	st.global.u32 	[%rd14+1400], %r356;
	st.global.u32 	[%rd14+1404], %r357;
	ld.param.v2.u32 	{%r358, %r359}, [%rd8+1416];
	st.global.u32 	[%rd14+1408], %r358;
	st.global.u32 	[%rd14+1412], %r359;
	ld.param.v2.u32 	{%r360, %r361}, [%rd8+1424];
	st.global.u32 	[%rd14+1416], %r360;
	st.global.u32 	[%rd14+1420], %r361;
	ld.param.v2.u32 	{%r362, %r363}, [%rd8+1432];
	st.global.u32 	[%rd14+1424], %r362;
	st.global.u32 	[%rd14+1428], %r363;
	ld.param.v2.u32 	{%r364, %r365}, [%rd8+1440];
	st.global.u32 	[%rd14+1432], %r364;
	st.global.u32 	[%rd14+1436], %r365;
	ld.param.v2.u32 	{%r366, %r367}, [%rd8+1448];
	st.global.u32 	[%rd14+1440], %r366;
	st.global.u32 	[%rd14+1444], %r367;
	ld.param.v2.u32 	{%r368, %r369}, [%rd8+1456];
	st.global.u32 	[%rd14+1448], %r368;
	st.global.u32 	[%rd14+1452], %r369;
	ld.param.v2.u32 	{%r370, %r371}, [%rd8+1464];
	st.global.u32 	[%rd14+1456], %r370;
	st.global.u32 	[%rd14+1460], %r371;
	ld.param.v2.u32 	{%r372, %r373}, [%rd8+1472];
	st.global.u32 	[%rd14+1464], %r372;
	st.global.u32 	[%rd14+1468], %r373;
	ld.param.v2.u32 	{%r374, %r375}, [%rd8+1480];
	st.global.u32 	[%rd14+1472], %r374;
	st.global.u32 	[%rd14+1476], %r375;
	ld.param.v2.u32 	{%r376, %r377}, [%rd8+1488];
	st.global.u32 	[%rd14+1480], %r376;
	st.global.u32 	[%rd14+1484], %r377;
	ld.param.v2.u32 	{%r378, %r379}, [%rd8+1496];
	st.global.u32 	[%rd14+1488], %r378;
	st.global.u32 	[%rd14+1492], %r379;
	ld.param.v2.u32 	{%r380, %r381}, [%rd8+1504];
	st.global.u32 	[%rd14+1496], %r380;
	st.global.u32 	[%rd14+1500], %r381;
	ld.param.v2.u32 	{%r382, %r383}, [%rd8+1512];
	st.global.u32 	[%rd14+1504], %r382;
	st.global.u32 	[%rd14+1508], %r383;
	ld.param.v2.u32 	{%r384, %r385}, [%rd8+1520];
	st.global.u32 	[%rd14+1512], %r384;
	st.global.u32 	[%rd14+1516], %r385;
	ld.param.v2.u32 	{%r386, %r387}, [%rd8+1528];
	st.global.u32 	[%rd14+1520], %r386;
	st.global.u32 	[%rd14+1524], %r387;
	ld.param.v2.u32 	{%r388, %r389}, [%rd8+1536];
	st.global.u32 	[%rd14+1528], %r388;
	st.global.u32 	[%rd14+1532], %r389;
	ld.param.v2.u32 	{%r390, %r391}, [%rd8+1544];
	st.global.u32 	[%rd14+1536], %r390;
	st.global.u32 	[%rd14+1540], %r391;
	ld.param.v2.u32 	{%r392, %r393}, [%rd8+1552];
	st.global.u32 	[%rd14+1544], %r392;
	st.global.u32 	[%rd14+1548], %r393;
	ld.param.v2.u32 	{%r394, %r395}, [%rd8+1560];
	st.global.u32 	[%rd14+1552], %r394;
	st.global.u32 	[%rd14+1556], %r395;
	ld.param.v2.u32 	{%r396, %r397}, [%rd8+1568];
	st.global.u32 	[%rd14+1560], %r396;
	st.global.u32 	[%rd14+1564], %r397;
	ld.param.v2.u32 	{%r398, %r399}, [%rd8+1576];
	st.global.u32 	[%rd14+1568], %r398;
	st.global.u32 	[%rd14+1572], %r399;
	ld.param.v2.u32 	{%r400, %r401}, [%rd8+1584];
	st.global.u32 	[%rd14+1576], %r400;
	st.global.u32 	[%rd14+1580], %r401;
	ld.param.v2.u32 	{%r402, %r403}, [%rd8+1592];
	st.global.u32 	[%rd14+1584], %r402;
	st.global.u32 	[%rd14+1588], %r403;
	ld.param.v2.u32 	{%r404, %r405}, [%rd8+1600];
	st.global.u32 	[%rd14+1592], %r404;
	st.global.u32 	[%rd14+1596], %r405;
	ld.param.v2.u32 	{%r406, %r407}, [%rd8+1608];
	st.global.u32 	[%rd14+1600], %r406;
	st.global.u32 	[%rd14+1604], %r407;
	ld.param.v2.u32 	{%r408, %r409}, [%rd8+1616];
	st.global.u32 	[%rd14+1608], %r408;
	st.global.u32 	[%rd14+1612], %r409;
	ld.param.v2.u32 	{%r410, %r411}, [%rd8+1624];
	st.global.u32 	[%rd14+1616], %r410;
	st.global.u32 	[%rd14+1620], %r411;
	ld.param.v2.u32 	{%r412, %r413}, [%rd8+1632];
	st.global.u32 	[%rd14+1624], %r412;
	st.global.u32 	[%rd14+1628], %r413;
	ld.param.v2.u32 	{%r414, %r415}, [%rd8+1640];
	st.global.u32 	[%rd14+1632], %r414;
	st.global.u32 	[%rd14+1636], %r415;
	ld.param.v2.u32 	{%r416, %r417}, [%rd8+1648];
	st.global.u32 	[%rd14+1640], %r416;
	st.global.u32 	[%rd14+1644], %r417;
	ld.param.v2.u32 	{%r418, %r419}, [%rd8+1656];
	st.global.u32 	[%rd14+1648], %r418;
	st.global.u32 	[%rd14+1652], %r419;
	ld.param.v2.u32 	{%r420, %r421}, [%rd8+1664];
	st.global.u32 	[%rd14+1656], %r420;
	st.global.u32 	[%rd14+1660], %r421;
	ld.param.v2.u32 	{%r422, %r423}, [%rd8+1672];
	st.global.u32 	[%rd14+1664], %r422;
	st.global.u32 	[%rd14+1668], %r423;
	ld.param.v2.u32 	{%r424, %r425}, [%rd8+1680];
	st.global.u32 	[%rd14+1672], %r424;
	st.global.u32 	[%rd14+1676], %r425;
	ld.param.v2.u32 	{%r426, %r427}, [%rd8+1688];
	st.global.u32 	[%rd14+1680], %r426;
	st.global.u32 	[%rd14+1684], %r427;
	ld.param.v2.u32 	{%r428, %r429}, [%rd8+1696];
	st.global.u32 	[%rd14+1688], %r428;
	st.global.u32 	[%rd14+1692], %r429;
	ld.param.v2.u32 	{%r430, %r431}, [%rd8+1704];
	st.global.u32 	[%rd14+1696], %r430;
	st.global.u32 	[%rd14+1700], %r431;
	ld.param.v2.u32 	{%r432, %r433}, [%rd8+1712];
	st.global.u32 	[%rd14+1704], %r432;
	st.global.u32 	[%rd14+1708], %r433;
	ld.param.v2.u32 	{%r434, %r435}, [%rd8+1720];
	st.global.u32 	[%rd14+1712], %r434;
	st.global.u32 	[%rd14+1716], %r435;
	ld.param.v2.u32 	{%r436, %r437}, [%rd8+1728];
	st.global.u32 	[%rd14+1720], %r436;
	st.global.u32 	[%rd14+1724], %r437;
	ld.param.v2.u32 	{%r438, %r439}, [%rd8+1736];
	st.global.u32 	[%rd14+1728], %r438;
	st.global.u32 	[%rd14+1732], %r439;
	ld.param.v2.u32 	{%r440, %r441}, [%rd8+1744];
	st.global.u32 	[%rd14+1736], %r440;
	st.global.u32 	[%rd14+1740], %r441;
	ld.param.v2.u32 	{%r442, %r443}, [%rd8+1752];
	st.global.u32 	[%rd14+1744], %r442;
	st.global.u32 	[%rd14+1748], %r443;
	ld.param.v2.u32 	{%r444, %r445}, [%rd8+1760];
	st.global.u32 	[%rd14+1752], %r444;
	st.global.u32 	[%rd14+1756], %r445;
	ld.param.v2.u32 	{%r446, %r447}, [%rd8+1768];
	st.global.u32 	[%rd14+1760], %r446;
	st.global.u32 	[%rd14+1764], %r447;
	ld.param.v2.u32 	{%r448, %r449}, [%rd8+1776];
	st.global.u32 	[%rd14+1768], %r448;
	st.global.u32 	[%rd14+1772], %r449;
	ld.param.v2.u32 	{%r450, %r451}, [%rd8+1784];
	st.global.u32 	[%rd14+1776], %r450;
	st.global.u32 	[%rd14+1780], %r451;
	ld.param.v2.u32 	{%r452, %r453}, [%rd8+1792];
	st.global.u32 	[%rd14+1784], %r452;
	st.global.u32 	[%rd14+1788], %r453;
	ld.param.v2.u32 	{%r454, %r455}, [%rd8+1800];
	st.global.u32 	[%rd14+1792], %r454;
	st.global.u32 	[%rd14+1796], %r455;
	ld.param.v2.u32 	{%r456, %r457}, [%rd8+1808];
	st.global.u32 	[%rd14+1800], %r456;
	st.global.u32 	[%rd14+1804], %r457;
	ld.param.v2.u32 	{%r458, %r459}, [%rd8+1816];
	st.global.u32 	[%rd14+1808], %r458;
	st.global.u32 	[%rd14+1812], %r459;
	ld.param.v2.u32 	{%r460, %r461}, [%rd8+1824];
	st.global.u32 	[%rd14+1816], %r460;
	st.global.u32 	[%rd14+1820], %r461;
	ld.param.v2.u32 	{%r462, %r463}, [%rd8+1832];
	st.global.u32 	[%rd14+1824], %r462;
	st.global.u32 	[%rd14+1828], %r463;
	ld.param.v2.u32 	{%r464, %r465}, [%rd8+1840];
	st.global.u32 	[%rd14+1832], %r464;
	st.global.u32 	[%rd14+1836], %r465;
	ld.param.v2.u32 	{%r466, %r467}, [%rd8+1848];
	st.global.u32 	[%rd14+1840], %r466;
	st.global.u32 	[%rd14+1844], %r467;
	ld.param.v2.u32 	{%r468, %r469}, [%rd8+1856];
	st.global.u32 	[%rd14+1848], %r468;
	st.global.u32 	[%rd14+1852], %r469;
	ld.param.v2.u32 	{%r470, %r471}, [%rd8+1864];
	st.global.u32 	[%rd14+1856], %r470;
	st.global.u32 	[%rd14+1860], %r471;
	ld.param.v2.u32 	{%r472, %r473}, [%rd8+1872];
	st.global.u32 	[%rd14+1864], %r472;
	st.global.u32 	[%rd14+1868], %r473;
	ld.param.v2.u32 	{%r474, %r475}, [%rd8+1880];
	st.global.u32 	[%rd14+1872], %r474;
	st.global.u32 	[%rd14+1876], %r475;
	ld.param.v2.u32 	{%r476, %r477}, [%rd8+1888];
	st.global.u32 	[%rd14+1880], %r476;
	st.global.u32 	[%rd14+1884], %r477;
	ld.param.v2.u32 	{%r478, %r479}, [%rd8+1896];
	st.global.u32 	[%rd14+1888], %r478;
	st.global.u32 	[%rd14+1892], %r479;
	ld.param.v2.u32 	{%r480, %r481}, [%rd8+1904];
	st.global.u32 	[%rd14+1896], %r480;
	st.global.u32 	[%rd14+1900], %r481;
	ld.param.v2.u32 	{%r482, %r483}, [%rd8+1912];
	st.global.u32 	[%rd14+1904], %r482;
	st.global.u32 	[%rd14+1908], %r483;
	ld.param.v2.u32 	{%r484, %r485}, [%rd8+1920];
	st.global.u32 	[%rd14+1912], %r484;
	st.global.u32 	[%rd14+1916], %r485;
	ld.param.v2.u32 	{%r486, %r487}, [%rd8+1928];
	st.global.u32 	[%rd14+1920], %r486;
	st.global.u32 	[%rd14+1924], %r487;
	ld.param.v2.u32 	{%r488, %r489}, [%rd8+1936];
	st.global.u32 	[%rd14+1928], %r488;
	st.global.u32 	[%rd14+1932], %r489;
	ld.param.v2.u32 	{%r490, %r491}, [%rd8+1944];
	st.global.u32 	[%rd14+1936], %r490;
	st.global.u32 	[%rd14+1940], %r491;
	ld.param.v2.u32 	{%r492, %r493}, [%rd8+1952];
	st.global.u32 	[%rd14+1944], %r492;
	st.global.u32 	[%rd14+1948], %r493;
	ld.param.v2.u32 	{%r494, %r495}, [%rd8+1960];
	st.global.u32 	[%rd14+1952], %r494;
	st.global.u32 	[%rd14+1956], %r495;
	ld.param.v2.u32 	{%r496, %r497}, [%rd8+1968];
	st.global.u32 	[%rd14+1960], %r496;
	st.global.u32 	[%rd14+1964], %r497;
	ld.param.v2.u32 	{%r498, %r499}, [%rd8+1976];
	st.global.u32 	[%rd14+1968], %r498;
	st.global.u32 	[%rd14+1972], %r499;
	ld.param.v2.u32 	{%r500, %r501}, [%rd8+1984];
	st.global.u32 	[%rd14+1976], %r500;
	st.global.u32 	[%rd14+1980], %r501;
	ld.param.v2.u32 	{%r502, %r503}, [%rd8+1992];
	st.global.u32 	[%rd14+1984], %r502;
	st.global.u32 	[%rd14+1988], %r503;
	ld.param.v2.u32 	{%r504, %r505}, [%rd8+2000];
	st.global.u32 	[%rd14+1992], %r504;
	st.global.u32 	[%rd14+1996], %r505;
	ld.param.v2.u32 	{%r506, %r507}, [%rd8+2008];
	st.global.u32 	[%rd14+2000], %r506;
	st.global.u32 	[%rd14+2004], %r507;
	ld.param.v2.u32 	{%r508, %r509}, [%rd8+2016];
	st.global.u32 	[%rd14+2008], %r508;
	st.global.u32 	[%rd14+2012], %r509;
	ld.param.v2.u32 	{%r510, %r511}, [%rd8+2024];
	st.global.u32 	[%rd14+2016], %r510;
	st.global.u32 	[%rd14+2020], %r511;
	ld.param.v2.u32 	{%r512, %r513}, [%rd8+2032];
	st.global.u32 	[%rd14+2024], %r512;
	st.global.u32 	[%rd14+2028], %r513;
	ld.param.v2.u32 	{%r514, %r515}, [%rd8+2040];
	st.global.u32 	[%rd14+2032], %r514;
	st.global.u32 	[%rd14+2036], %r515;
	ld.param.v2.u32 	{%r516, %r517}, [%rd8+2048];
	st.global.u32 	[%rd14+2040], %r516;
	st.global.u32 	[%rd14+2044], %r517;
	ld.param.v2.u32 	{%r518, %r519}, [%rd8+2056];
	st.global.u32 	[%rd14+2048], %r518;
	st.global.u32 	[%rd14+2052], %r519;
	ld.param.v2.u32 	{%r520, %r521}, [%rd8+2064];
	st.global.u32 	[%rd14+2056], %r520;
	st.global.u32 	[%rd14+2060], %r521;
	ld.param.v2.u32 	{%r522, %r523}, [%rd8+2072];
	st.global.u32 	[%rd14+2064], %r522;
	st.global.u32 	[%rd14+2068], %r523;
	ld.param.v2.u32 	{%r524, %r525}, [%rd8+2080];
	st.global.u32 	[%rd14+2072], %r524;
	st.global.u32 	[%rd14+2076], %r525;
	ld.param.v2.u32 	{%r526, %r527}, [%rd8+2088];
	st.global.u32 	[%rd14+2080], %r526;
	st.global.u32 	[%rd14+2084], %r527;
	ld.param.v2.u32 	{%r528, %r529}, [%rd8+2096];
	st.global.u32 	[%rd14+2088], %r528;
	st.global.u32 	[%rd14+2092], %r529;
	ld.param.v2.u32 	{%r530, %r531}, [%rd8+2104];
	st.global.u32 	[%rd14+2096], %r530;
	st.global.u32 	[%rd14+2100], %r531;
	ld.param.v2.u32 	{%r532, %r533}, [%rd8+2112];
	st.global.u32 	[%rd14+2104], %r532;
	st.global.u32 	[%rd14+2108], %r533;
	ld.param.v2.u32 	{%r534, %r535}, [%rd8+2120];
	st.global.u32 	[%rd14+2112], %r534;
	st.global.u32 	[%rd14+2116], %r535;
	ld.param.v2.u32 	{%r536, %r537}, [%rd8+2128];
	st.global.u32 	[%rd14+2120], %r536;
	st.global.u32 	[%rd14+2124], %r537;
	ld.param.v2.u32 	{%r538, %r539}, [%rd8+2136];
	st.global.u32 	[%rd14+2128], %r538;
	st.global.u32 	[%rd14+2132], %r539;
	ld.param.v2.u32 	{%r540, %r541}, [%rd8+2144];
	st.global.u32 	[%rd14+2136], %r540;
	st.global.u32 	[%rd14+2140], %r541;
	ld.param.v2.u32 	{%r542, %r543}, [%rd8+2152];
	st.global.u32 	[%rd14+2144], %r542;
	st.global.u32 	[%rd14+2148], %r543;
	ld.param.v2.u32 	{%r544, %r545}, [%rd8+2160];
	st.global.u32 	[%rd14+2152], %r544;
	st.global.u32 	[%rd14+2156], %r545;
	ld.param.v2.u32 	{%r546, %r547}, [%rd8+2168];
	st.global.u32 	[%rd14+2160], %r546;
	st.global.u32 	[%rd14+2164], %r547;
	ld.param.v2.u32 	{%r548, %r549}, [%rd8+2176];
	st.global.u32 	[%rd14+2168], %r548;
	st.global.u32 	[%rd14+2172], %r549;
	ld.param.v2.u32 	{%r550, %r551}, [%rd8+2184];
	st.global.u32 	[%rd14+2176], %r550;
	st.global.u32 	[%rd14+2180], %r551;
	ld.param.v2.u32 	{%r552, %r553}, [%rd8+2192];
	st.global.u32 	[%rd14+2184], %r552;
	st.global.u32 	[%rd14+2188], %r553;
	ld.param.v2.u32 	{%r554, %r555}, [%rd8+2200];
	st.global.u32 	[%rd14+2192], %r554;
	st.global.u32 	[%rd14+2196], %r555;
	ld.param.v2.u32 	{%r556, %r557}, [%rd8+2208];
	st.global.u32 	[%rd14+2200], %r556;
	st.global.u32 	[%rd14+2204], %r557;
	ld.param.v2.u32 	{%r558, %r559}, [%rd8+2216];
	st.global.u32 	[%rd14+2208], %r558;
	st.global.u32 	[%rd14+2212], %r559;
	ld.param.v2.u32 	{%r560, %r561}, [%rd8+2224];
	st.global.u32 	[%rd14+2216], %r560;
	st.global.u32 	[%rd14+2220], %r561;
	ld.param.v2.u32 	{%r562, %r563}, [%rd8+2232];
	st.global.u32 	[%rd14+2224], %r562;
	st.global.u32 	[%rd14+2228], %r563;
	ld.param.v2.u32 	{%r564, %r565}, [%rd8+2240];
	st.global.u32 	[%rd14+2232], %r564;
	st.global.u32 	[%rd14+2236], %r565;
	ld.param.v2.u32 	{%r566, %r567}, [%rd8+2248];
	st.global.u32 	[%rd14+2240], %r566;
	st.global.u32 	[%rd14+2244], %r567;
	ld.param.v2.u32 	{%r568, %r569}, [%rd8+2256];
	st.global.u32 	[%rd14+2248], %r568;
	st.global.u32 	[%rd14+2252], %r569;
	ld.param.v2.u32 	{%r570, %r571}, [%rd8+2264];
	st.global.u32 	[%rd14+2256], %r570;
	st.global.u32 	[%rd14+2260], %r571;
	ld.param.v2.u32 	{%r572, %r573}, [%rd8+2272];
	st.global.u32 	[%rd14+2264], %r572;
	st.global.u32 	[%rd14+2268], %r573;
	ld.param.v2.u32 	{%r574, %r575}, [%rd8+2280];
	st.global.u32 	[%rd14+2272], %r574;
	st.global.u32 	[%rd14+2276], %r575;
	ld.param.v2.u32 	{%r576, %r577}, [%rd8+2288];
	st.global.u32 	[%rd14+2280], %r576;
	st.global.u32 	[%rd14+2284], %r577;
	ld.param.v2.u32 	{%r578, %r579}, [%rd8+2296];
	st.global.u32 	[%rd14+2288], %r578;
	st.global.u32 	[%rd14+2292], %r579;
	ld.param.v2.u32 	{%r580, %r581}, [%rd8+2304];
	st.global.u32 	[%rd14+2296], %r580;
	st.global.u32 	[%rd14+2300], %r581;
	ld.param.v2.u32 	{%r582, %r583}, [%rd8+2312];
	st.global.u32 	[%rd14+2304], %r582;
	st.global.u32 	[%rd14+2308], %r583;
	ld.param.v2.u32 	{%r584, %r585}, [%rd8+2320];
	st.global.u32 	[%rd14+2312], %r584;
	st.global.u32 	[%rd14+2316], %r585;
	ld.param.v2.u32 	{%r586, %r587}, [%rd8+2328];
	st.global.u32 	[%rd14+2320], %r586;
	st.global.u32 	[%rd14+2324], %r587;
	ld.param.v2.u32 	{%r588, %r589}, [%rd8+2336];
	st.global.u32 	[%rd14+2328], %r588;
	st.global.u32 	[%rd14+2332], %r589;
	ld.param.v2.u32 	{%r590, %r591}, [%rd8+2344];
	st.global.u32 	[%rd14+2336], %r590;
	st.global.u32 	[%rd14+2340], %r591;
	ld.param.v2.u32 	{%r592, %r593}, [%rd8+2352];
	st.global.u32 	[%rd14+2344], %r592;
	st.global.u32 	[%rd14+2348], %r593;
	ld.param.v2.u32 	{%r594, %r595}, [%rd8+2360];
	st.global.u32 	[%rd14+2352], %r594;
	st.global.u32 	[%rd14+2356], %r595;
	ld.param.v2.u32 	{%r596, %r597}, [%rd8+2368];
	st.global.u32 	[%rd14+2360], %r596;
	st.global.u32 	[%rd14+2364], %r597;
	ld.param.v2.u32 	{%r598, %r599}, [%rd8+2376];
	st.global.u32 	[%rd14+2368], %r598;
	st.global.u32 	[%rd14+2372], %r599;
	ld.param.v2.u32 	{%r600, %r601}, [%rd8+2384];
	st.global.u32 	[%rd14+2376], %r600;
	st.global.u32 	[%rd14+2380], %r601;
	ld.param.v2.u32 	{%r602, %r603}, [%rd8+2392];
	st.global.u32 	[%rd14+2384], %r602;
	st.global.u32 	[%rd14+2388], %r603;
	ld.param.v2.u32 	{%r604, %r605}, [%rd8+2400];
	st.global.u32 	[%rd14+2392], %r604;
	st.global.u32 	[%rd14+2396], %r605;
	ld.param.v2.u32 	{%r606, %r607}, [%rd8+2408];
	st.global.u32 	[%rd14+2400], %r606;
	st.global.u32 	[%rd14+2404], %r607;
	ld.param.v2.u32 	{%r608, %r609}, [%rd8+2416];
	st.global.u32 	[%rd14+2408], %r608;
	st.global.u32 	[%rd14+2412], %r609;
	ld.param.v2.u32 	{%r610, %r611}, [%rd8+2424];
	st.global.u32 	[%rd14+2416], %r610;
	st.global.u32 	[%rd14+2420], %r611;
	ld.param.v2.u32 	{%r612, %r613}, [%rd8+2432];
	st.global.u32 	[%rd14+2424], %r612;
	st.global.u32 	[%rd14+2428], %r613;
	ld.param.v2.u32 	{%r614, %r615}, [%rd8+2440];
	st.global.u32 	[%rd14+2432], %r614;
	st.global.u32 	[%rd14+2436], %r615;
	ld.param.v2.u32 	{%r616, %r617}, [%rd8+2448];
	st.global.u32 	[%rd14+2440], %r616;
	st.global.u32 	[%rd14+2444], %r617;
	ld.param.v2.u32 	{%r618, %r619}, [%rd8+2456];
	st.global.u32 	[%rd14+2448], %r618;
	st.global.u32 	[%rd14+2452], %r619;
	ld.param.v2.u32 	{%r620, %r621}, [%rd8+2464];
	st.global.u32 	[%rd14+2456], %r620;
	st.global.u32 	[%rd14+2460], %r621;
	ld.param.v2.u32 	{%r622, %r623}, [%rd8+2472];
	st.global.u32 	[%rd14+2464], %r622;
	st.global.u32 	[%rd14+2468], %r623;
	ld.param.v2.u32 	{%r624, %r625}, [%rd8+2480];
	st.global.u32 	[%rd14+2472], %r624;
	st.global.u32 	[%rd14+2476], %r625;
	ld.param.v2.u32 	{%r626, %r627}, [%rd8+2488];
	st.global.u32 	[%rd14+2480], %r626;
	st.global.u32 	[%rd14+2484], %r627;
	ld.param.v2.u32 	{%r628, %r629}, [%rd8+2496];
	st.global.u32 	[%rd14+2488], %r628;
	st.global.u32 	[%rd14+2492], %r629;
	ld.param.v2.u32 	{%r630, %r631}, [%rd8+2504];
	st.global.u32 	[%rd14+2496], %r630;
	st.global.u32 	[%rd14+2500], %r631;
	ld.param.v2.u32 	{%r632, %r633}, [%rd8+2512];
	st.global.u32 	[%rd14+2504], %r632;
	st.global.u32 	[%rd14+2508], %r633;
	ld.param.v2.u32 	{%r634, %r635}, [%rd8+2520];
	st.global.u32 	[%rd14+2512], %r634;
	st.global.u32 	[%rd14+2516], %r635;
	ld.param.v2.u32 	{%r636, %r637}, [%rd8+2528];
	st.global.u32 	[%rd14+2520], %r636;
	st.global.u32 	[%rd14+2524], %r637;
	ld.param.v2.u32 	{%r638, %r639}, [%rd8+2536];
	st.global.u32 	[%rd14+2528], %r638;
	st.global.u32 	[%rd14+2532], %r639;
	ld.param.v2.u32 	{%r640, %r641}, [%rd8+2544];
	st.global.u32 	[%rd14+2536], %r640;
	st.global.u32 	[%rd14+2540], %r641;
	ld.param.v2.u32 	{%r642, %r643}, [%rd8+2552];
	st.global.u32 	[%rd14+2544], %r642;
	st.global.u32 	[%rd14+2548], %r643;
	ld.param.v2.u32 	{%r644, %r645}, [%rd8+2560];
	st.global.u32 	[%rd14+2552], %r644;
	st.global.u32 	[%rd14+2556], %r645;
	ld.param.v2.u32 	{%r646, %r647}, [%rd8+2568];
	st.global.u32 	[%rd14+2560], %r646;
	st.global.u32 	[%rd14+2564], %r647;
	ld.param.v2.u32 	{%r648, %r649}, [%rd8+2576];
	st.global.u32 	[%rd14+2568], %r648;
	st.global.u32 	[%rd14+2572], %r649;
	ld.param.v2.u32 	{%r650, %r651}, [%rd8+2584];
	st.global.u32 	[%rd14+2576], %r650;
	st.global.u32 	[%rd14+2580], %r651;
	ld.param.v2.u32 	{%r652, %r653}, [%rd8+2592];
	st.global.u32 	[%rd14+2584], %r652;
	st.global.u32 	[%rd14+2588], %r653;
	ld.param.v2.u32 	{%r654, %r655}, [%rd8+2600];
	st.global.u32 	[%rd14+2592], %r654;
	st.global.u32 	[%rd14+2596], %r655;
	ld.param.v2.u32 	{%r656, %r657}, [%rd8+2608];
	st.global.u32 	[%rd14+2600], %r656;
	st.global.u32 	[%rd14+2604], %r657;
	ld.param.v2.u32 	{%r658, %r659}, [%rd8+2616];
	st.global.u32 	[%rd14+2608], %r658;
	st.global.u32 	[%rd14+2612], %r659;
	ld.param.v2.u32 	{%r660, %r661}, [%rd8+2624];
	st.global.u32 	[%rd14+2616], %r660;
	st.global.u32 	[%rd14+2620], %r661;
	ld.param.v2.u32 	{%r662, %r663}, [%rd8+2632];
	st.global.u32 	[%rd14+2624], %r662;
	st.global.u32 	[%rd14+2628], %r663;
	ld.param.v2.u32 	{%r664, %r665}, [%rd8+2640];
	st.global.u32 	[%rd14+2632], %r664;
	st.global.u32 	[%rd14+2636], %r665;
	ld.param.v2.u32 	{%r666, %r667}, [%rd8+2648];
	st.global.u32 	[%rd14+2640], %r666;
	st.global.u32 	[%rd14+2644], %r667;
	ld.param.v2.u32 	{%r668, %r669}, [%rd8+2656];
	st.global.u32 	[%rd14+2648], %r668;
	st.global.u32 	[%rd14+2652], %r669;
	ld.param.v2.u32 	{%r670, %r671}, [%rd8+2664];
	st.global.u32 	[%rd14+2656], %r670;
	st.global.u32 	[%rd14+2660], %r671;
	ld.param.v2.u32 	{%r672, %r673}, [%rd8+2672];
	st.global.u32 	[%rd14+2664], %r672;
	st.global.u32 	[%rd14+2668], %r673;
	ld.param.v2.u32 	{%r674, %r675}, [%rd8+2680];
	st.global.u32 	[%rd14+2672], %r674;
	st.global.u32 	[%rd14+2676], %r675;
	ld.param.v2.u32 	{%r676, %r677}, [%rd8+2688];
	st.global.u32 	[%rd14+2680], %r676;
	st.global.u32 	[%rd14+2684], %r677;
	ld.param.v2.u32 	{%r678, %r679}, [%rd8+2696];
	st.global.u32 	[%rd14+2688], %r678;
	st.global.u32 	[%rd14+2692], %r679;
	ld.param.v2.u32 	{%r680, %r681}, [%rd8+2704];
	st.global.u32 	[%rd14+2696], %r680;
	st.global.u32 	[%rd14+2700], %r681;
	ld.param.v2.u32 	{%r682, %r683}, [%rd8+2712];
	st.global.u32 	[%rd14+2704], %r682;
	st.global.u32 	[%rd14+2708], %r683;
	ld.param.v2.u32 	{%r684, %r685}, [%rd8+2720];
	st.global.u32 	[%rd14+2712], %r684;
	st.global.u32 	[%rd14+2716], %r685;
	ld.param.v2.u32 	{%r686, %r687}, [%rd8+2728];
	st.global.u32 	[%rd14+2720], %r686;
	st.global.u32 	[%rd14+2724], %r687;
	ld.param.v2.u32 	{%r688, %r689}, [%rd8+2736];
	st.global.u32 	[%rd14+2728], %r688;
	st.global.u32 	[%rd14+2732], %r689;
	ld.param.v2.u32 	{%r690, %r691}, [%rd8+2744];
	st.global.u32 	[%rd14+2736], %r690;
	st.global.u32 	[%rd14+2740], %r691;
	ld.param.v2.u32 	{%r692, %r693}, [%rd8+2752];
	st.global.u32 	[%rd14+2744], %r692;
	st.global.u32 	[%rd14+2748], %r693;
	ld.param.v2.u32 	{%r694, %r695}, [%rd8+2760];
	st.global.u32 	[%rd14+2752], %r694;
	st.global.u32 	[%rd14+2756], %r695;
	ld.param.v2.u32 	{%r696, %r697}, [%rd8+2768];
	st.global.u32 	[%rd14+2760], %r696;
	st.global.u32 	[%rd14+2764], %r697;
	ld.param.v2.u32 	{%r698, %r699}, [%rd8+2776];
	st.global.u32 	[%rd14+2768], %r698;
	st.global.u32 	[%rd14+2772], %r699;
	ld.param.v2.u32 	{%r700, %r701}, [%rd8+2784];
	st.global.u32 	[%rd14+2776], %r700;
	st.global.u32 	[%rd14+2780], %r701;
	ld.param.v2.u32 	{%r702, %r703}, [%rd8+2792];
	st.global.u32 	[%rd14+2784], %r702;
	st.global.u32 	[%rd14+2788], %r703;
	ld.param.v2.u32 	{%r704, %r705}, [%rd8+2800];
	st.global.u32 	[%rd14+2792], %r704;
	st.global.u32 	[%rd14+2796], %r705;
	ld.param.v2.u32 	{%r706, %r707}, [%rd8+2808];
	st.global.u32 	[%rd14+2800], %r706;
	st.global.u32 	[%rd14+2804], %r707;
	ld.param.v2.u32 	{%r708, %r709}, [%rd8+2816];
	st.global.u32 	[%rd14+2808], %r708;
	st.global.u32 	[%rd14+2812], %r709;
	ld.param.v2.u32 	{%r710, %r711}, [%rd8+2824];
	st.global.u32 	[%rd14+2816], %r710;
	st.global.u32 	[%rd14+2820], %r711;
	ld.param.v2.u32 	{%r712, %r713}, [%rd8+2832];
	st.global.u32 	[%rd14+2824], %r712;
	st.global.u32 	[%rd14+2828], %r713;
	ld.param.v2.u32 	{%r714, %r715}, [%rd8+2840];
	st.global.u32 	[%rd14+2832], %r714;
	st.global.u32 	[%rd14+2836], %r715;
	ld.param.v2.u32 	{%r716, %r717}, [%rd8+2848];
	st.global.u32 	[%rd14+2840], %r716;
	st.global.u32 	[%rd14+2844], %r717;
	ld.param.v2.u32 	{%r718, %r719}, [%rd8+2856];
	st.global.u32 	[%rd14+2848], %r718;
	st.global.u32 	[%rd14+2852], %r719;
	ld.param.v2.u32 	{%r720, %r721}, [%rd8+2864];
	st.global.u32 	[%rd14+2856], %r720;
	st.global.u32 	[%rd14+2860], %r721;
	ld.param.v2.u32 	{%r722, %r723}, [%rd8+2872];
	st.global.u32 	[%rd14+2864], %r722;
	st.global.u32 	[%rd14+2868], %r723;
	ld.param.v2.u32 	{%r724, %r725}, [%rd8+2880];
	st.global.u32 	[%rd14+2872], %r724;
	st.global.u32 	[%rd14+2876], %r725;
	ld.param.v2.u32 	{%r726, %r727}, [%rd8+2888];
	st.global.u32 	[%rd14+2880], %r726;
	st.global.u32 	[%rd14+2884], %r727;
	ld.param.v2.u32 	{%r728, %r729}, [%rd8+2896];
	st.global.u32 	[%rd14+2888], %r728;
	st.global.u32 	[%rd14+2892], %r729;
	ld.param.v2.u32 	{%r730, %r731}, [%rd8+2904];
	st.global.u32 	[%rd14+2896], %r730;
	st.global.u32 	[%rd14+2900], %r731;
	ld.param.v2.u32 	{%r732, %r733}, [%rd8+2912];
	st.global.u32 	[%rd14+2904], %r732;
	st.global.u32 	[%rd14+2908], %r733;
	ld.param.v2.u32 	{%r734, %r735}, [%rd8+2920];
	st.global.u32 	[%rd14+2912], %r734;
	st.global.u32 	[%rd14+2916], %r735;
	ld.param.v2.u32 	{%r736, %r737}, [%rd8+2928];
	st.global.u32 	[%rd14+2920], %r736;
	st.global.u32 	[%rd14+2924], %r737;
	ld.param.v2.u32 	{%r738, %r739}, [%rd8+2936];
	st.global.u32 	[%rd14+2928], %r738;
	st.global.u32 	[%rd14+2932], %r739;
	ld.param.v2.u32 	{%r740, %r741}, [%rd8+2944];
	st.global.u32 	[%rd14+2936], %r740;
	st.global.u32 	[%rd14+2940], %r741;
	ld.param.v2.u32 	{%r742, %r743}, [%rd8+2952];
	st.global.u32 	[%rd14+2944], %r742;
	st.global.u32 	[%rd14+2948], %r743;
	ld.param.v2.u32 	{%r744, %r745}, [%rd8+2960];
	st.global.u32 	[%rd14+2952], %r744;
	st.global.u32 	[%rd14+2956], %r745;
	ld.param.v2.u32 	{%r746, %r747}, [%rd8+2968];
	st.global.u32 	[%rd14+2960], %r746;
	st.global.u32 	[%rd14+2964], %r747;
	ld.param.v2.u32 	{%r748, %r749}, [%rd8+2976];
	st.global.u32 	[%rd14+2968], %r748;
	st.global.u32 	[%rd14+2972], %r749;
	ld.param.v2.u32 	{%r750, %r751}, [%rd8+2984];
	st.global.u32 	[%rd14+2976], %r750;
	st.global.u32 	[%rd14+2980], %r751;
	ld.param.v2.u32 	{%r752, %r753}, [%rd8+2992];
	st.global.u32 	[%rd14+2984], %r752;
	st.global.u32 	[%rd14+2988], %r753;
	ld.param.v2.u32 	{%r754, %r755}, [%rd8+3000];
	st.global.u32 	[%rd14+2992], %r754;
	st.global.u32 	[%rd14+2996], %r755;
	ld.param.v2.u32 	{%r756, %r757}, [%rd8+3008];
	st.global.u32 	[%rd14+3000], %r756;
	st.global.u32 	[%rd14+3004], %r757;
	ld.param.v2.u32 	{%r758, %r759}, [%rd8+3016];
	st.global.u32 	[%rd14+3008], %r758;
	st.global.u32 	[%rd14+3012], %r759;
	ld.param.v2.u32 	{%r760, %r761}, [%rd8+3024];
	st.global.u32 	[%rd14+3016], %r760;
	st.global.u32 	[%rd14+3020], %r761;
	ld.param.v2.u32 	{%r762, %r763}, [%rd8+3032];
	st.global.u32 	[%rd14+3024], %r762;
	st.global.u32 	[%rd14+3028], %r763;
	ld.param.v2.u32 	{%r764, %r765}, [%rd8+3040];
	st.global.u32 	[%rd14+3032], %r764;
	st.global.u32 	[%rd14+3036], %r765;
	ld.param.v2.u32 	{%r766, %r767}, [%rd8+3048];
	st.global.u32 	[%rd14+3040], %r766;
	st.global.u32 	[%rd14+3044], %r767;
	ld.param.v2.u32 	{%r768, %r769}, [%rd8+3056];
	st.global.u32 	[%rd14+3048], %r768;
	st.global.u32 	[%rd14+3052], %r769;
	ld.param.v2.u32 	{%r770, %r771}, [%rd8+3064];
	st.global.u32 	[%rd14+3056], %r770;
	st.global.u32 	[%rd14+3060], %r771;
	ld.param.v2.u32 	{%r772, %r773}, [%rd8+3072];
	st.global.u32 	[%rd14+3064], %r772;
	st.global.u32 	[%rd14+3068], %r773;
	ld.param.v2.u32 	{%r774, %r775}, [%rd8+3080];
	st.global.u32 	[%rd14+3072], %r774;
	st.global.u32 	[%rd14+3076], %r775;
	ld.param.v2.u32 	{%r776, %r777}, [%rd8+3088];
	st.global.u32 	[%rd14+3080], %r776;
	st.global.u32 	[%rd14+3084], %r777;
	ld.param.v2.u32 	{%r778, %r779}, [%rd8+3096];
	st.global.u32 	[%rd14+3088], %r778;
	st.global.u32 	[%rd14+3092], %r779;
	ld.param.v2.u32 	{%r780, %r781}, [%rd8+3104];
	st.global.u32 	[%rd14+3096], %r780;
	st.global.u32 	[%rd14+3100], %r781;
	ld.param.v2.u32 	{%r782, %r783}, [%rd8+3112];
	st.global.u32 	[%rd14+3104], %r782;
	st.global.u32 	[%rd14+3108], %r783;
	ld.param.v2.u32 	{%r784, %r785}, [%rd8+3120];
	st.global.u32 	[%rd14+3112], %r784;
	st.global.u32 	[%rd14+3116], %r785;
	ld.param.v2.u32 	{%r786, %r787}, [%rd8+3128];
	st.global.u32 	[%rd14+3120], %r786;
	st.global.u32 	[%rd14+3124], %r787;
	ld.param.v2.u32 	{%r788, %r789}, [%rd8+3136];
	st.global.u32 	[%rd14+3128], %r788;
	st.global.u32 	[%rd14+3132], %r789;
	ld.param.v2.u32 	{%r790, %r791}, [%rd8+3144];
	st.global.u32 	[%rd14+3136], %r790;
	st.global.u32 	[%rd14+3140], %r791;
	ld.param.v2.u32 	{%r792, %r793}, [%rd8+3152];
	st.global.u32 	[%rd14+3144], %r792;
	st.global.u32 	[%rd14+3148], %r793;
	ld.param.v2.u32 	{%r794, %r795}, [%rd8+3160];
	st.global.u32 	[%rd14+3152], %r794;
	st.global.u32 	[%rd14+3156], %r795;
	ld.param.v2.u32 	{%r796, %r797}, [%rd8+3168];
	st.global.u32 	[%rd14+3160], %r796;
	st.global.u32 	[%rd14+3164], %r797;
	ld.param.v2.u32 	{%r798, %r799}, [%rd8+3176];
	st.global.u32 	[%rd14+3168], %r798;
	st.global.u32 	[%rd14+3172], %r799;
	ld.param.v2.u32 	{%r800, %r801}, [%rd8+3184];
	st.global.u32 	[%rd14+3176], %r800;
	st.global.u32 	[%rd14+3180], %r801;
	ld.param.v2.u32 	{%r802, %r803}, [%rd8+3192];
	st.global.u32 	[%rd14+3184], %r802;
	st.global.u32 	[%rd14+3188], %r803;
	ld.param.v2.u32 	{%r804, %r805}, [%rd8+3200];
	st.global.u32 	[%rd14+3192], %r804;
	st.global.u32 	[%rd14+3196], %r805;
	ld.param.v2.u32 	{%r806, %r807}, [%rd8+3208];
	st.global.u32 	[%rd14+3200], %r806;
	st.global.u32 	[%rd14+3204], %r807;
	ld.param.v2.u32 	{%r808, %r809}, [%rd8+3216];
	st.global.u32 	[%rd14+3208], %r808;
	st.global.u32 	[%rd14+3212], %r809;
	ld.param.v2.u32 	{%r810, %r811}, [%rd8+3224];
	st.global.u32 	[%rd14+3216], %r810;
	st.global.u32 	[%rd14+3220], %r811;
	ld.param.v2.u32 	{%r812, %r813}, [%rd8+3232];
	st.global.u32 	[%rd14+3224], %r812;
	st.global.u32 	[%rd14+3228], %r813;
	ld.param.v2.u32 	{%r814, %r815}, [%rd8+3240];
	st.global.u32 	[%rd14+3232], %r814;
	st.global.u32 	[%rd14+3236], %r815;
	ld.param.v2.u32 	{%r816, %r817}, [%rd8+3248];
	st.global.u32 	[%rd14+3240], %r816;
	st.global.u32 	[%rd14+3244], %r817;
	ld.param.v2.u32 	{%r818, %r819}, [%rd8+3256];
	st.global.u32 	[%rd14+3248], %r818;
	st.global.u32 	[%rd14+3252], %r819;
	ld.param.v2.u32 	{%r820, %r821}, [%rd8+3264];
	st.global.u32 	[%rd14+3256], %r820;
	st.global.u32 	[%rd14+3260], %r821;
	ld.param.v2.u32 	{%r822, %r823}, [%rd8+3272];
	st.global.u32 	[%rd14+3264], %r822;
	st.global.u32 	[%rd14+3268], %r823;
	ld.param.v2.u32 	{%r824, %r825}, [%rd8+3280];
	st.global.u32 	[%rd14+3272], %r824;
	st.global.u32 	[%rd14+3276], %r825;
	ld.param.v2.u32 	{%r826, %r827}, [%rd8+3288];
	st.global.u32 	[%rd14+3280], %r826;
	st.global.u32 	[%rd14+3284], %r827;
	ld.param.v2.u32 	{%r828, %r829}, [%rd8+3296];
	st.global.u32 	[%rd14+3288], %r828;
	st.global.u32 	[%rd14+3292], %r829;
	ld.param.v2.u32 	{%r830, %r831}, [%rd8+3304];
	st.global.u32 	[%rd14+3296], %r830;
	st.global.u32 	[%rd14+3300], %r831;
	ld.param.v2.u32 	{%r832, %r833}, [%rd8+3312];
	st.global.u32 	[%rd14+3304], %r832;
	st.global.u32 	[%rd14+3308], %r833;
	ld.param.v2.u32 	{%r834, %r835}, [%rd8+3320];
	st.global.u32 	[%rd14+3312], %r834;
	st.global.u32 	[%rd14+3316], %r835;
	ld.param.v2.u32 	{%r836, %r837}, [%rd8+3328];
	st.global.u32 	[%rd14+3320], %r836;
	st.global.u32 	[%rd14+3324], %r837;
	ld.param.v2.u32 	{%r838, %r839}, [%rd8+3336];
	st.global.u32 	[%rd14+3328], %r838;
	st.global.u32 	[%rd14+3332], %r839;
	ld.param.v2.u32 	{%r840, %r841}, [%rd8+3344];
	st.global.u32 	[%rd14+3336], %r840;
	st.global.u32 	[%rd14+3340], %r841;
	ld.param.v2.u32 	{%r842, %r843}, [%rd8+3352];
	st.global.u32 	[%rd14+3344], %r842;
	st.global.u32 	[%rd14+3348], %r843;
	ld.param.v2.u32 	{%r844, %r845}, [%rd8+3360];
	st.global.u32 	[%rd14+3352], %r844;
	st.global.u32 	[%rd14+3356], %r845;
	ld.param.v2.u32 	{%r846, %r847}, [%rd8+3368];
	st.global.u32 	[%rd14+3360], %r846;
	st.global.u32 	[%rd14+3364], %r847;
	ld.param.v2.u32 	{%r848, %r849}, [%rd8+3376];
	st.global.u32 	[%rd14+3368], %r848;
	st.global.u32 	[%rd14+3372], %r849;
	ld.param.v2.u32 	{%r850, %r851}, [%rd8+3384];
	st.global.u32 	[%rd14+3376], %r850;
	st.global.u32 	[%rd14+3380], %r851;
	ld.param.v2.u32 	{%r852, %r853}, [%rd8+3392];
	st.global.u32 	[%rd14+3384], %r852;
	st.global.u32 	[%rd14+3388], %r853;
	ld.param.v2.u32 	{%r854, %r855}, [%rd8+3400];
	st.global.u32 	[%rd14+3392], %r854;
	st.global.u32 	[%rd14+3396], %r855;
	ld.param.v2.u32 	{%r856, %r857}, [%rd8+3408];
	st.global.u32 	[%rd14+3400], %r856;
	st.global.u32 	[%rd14+3404], %r857;
	ld.param.v2.u32 	{%r858, %r859}, [%rd8+3416];
	st.global.u32 	[%rd14+3408], %r858;
	st.global.u32 	[%rd14+3412], %r859;
	ld.param.v2.u32 	{%r860, %r861}, [%rd8+3424];
	st.global.u32 	[%rd14+3416], %r860;
	st.global.u32 	[%rd14+3420], %r861;
	ld.param.v2.u32 	{%r862, %r863}, [%rd8+3432];
	st.global.u32 	[%rd14+3424], %r862;
	st.global.u32 	[%rd14+3428], %r863;
	ld.param.v2.u32 	{%r864, %r865}, [%rd8+3440];
	st.global.u32 	[%rd14+3432], %r864;
	st.global.u32 	[%rd14+3436], %r865;
	ld.param.v2.u32 	{%r866, %r867}, [%rd8+3448];
	st.global.u32 	[%rd14+3440], %r866;
	st.global.u32 	[%rd14+3444], %r867;
	ld.param.v2.u32 	{%r868, %r869}, [%rd8+3456];
	st.global.u32 	[%rd14+3448], %r868;
	st.global.u32 	[%rd14+3452], %r869;
	ld.param.v2.u32 	{%r870, %r871}, [%rd8+3464];
	st.global.u32 	[%rd14+3456], %r870;
	st.global.u32 	[%rd14+3460], %r871;
	ld.param.v2.u32 	{%r872, %r873}, [%rd8+3472];
	st.global.u32 	[%rd14+3464], %r872;
	st.global.u32 	[%rd14+3468], %r873;
	ld.param.v2.u32 	{%r874, %r875}, [%rd8+3480];
	st.global.u32 	[%rd14+3472], %r874;
	st.global.u32 	[%rd14+3476], %r875;
	ld.param.v2.u32 	{%r876, %r877}, [%rd8+3488];
	st.global.u32 	[%rd14+3480], %r876;
	st.global.u32 	[%rd14+3484], %r877;
	ld.param.v2.u32 	{%r878, %r879}, [%rd8+3496];
	st.global.u32 	[%rd14+3488], %r878;
	st.global.u32 	[%rd14+3492], %r879;
	ld.param.v2.u32 	{%r880, %r881}, [%rd8+3504];
	st.global.u32 	[%rd14+3496], %r880;
	st.global.u32 	[%rd14+3500], %r881;
	ld.param.v2.u32 	{%r882, %r883}, [%rd8+3512];
	st.global.u32 	[%rd14+3504], %r882;
	st.global.u32 	[%rd14+3508], %r883;
	ld.param.v2.u32 	{%r884, %r885}, [%rd8+3520];
	st.global.u32 	[%rd14+3512], %r884;
	st.global.u32 	[%rd14+3516], %r885;
	ld.param.v2.u32 	{%r886, %r887}, [%rd8+3528];
	st.global.u32 	[%rd14+3520], %r886;
	st.global.u32 	[%rd14+3524], %r887;
	ld.param.v2.u32 	{%r888, %r889}, [%rd8+3536];
	st.global.u32 	[%rd14+3528], %r888;
	st.global.u32 	[%rd14+3532], %r889;
	ld.param.v2.u32 	{%r890, %r891}, [%rd8+3544];
	st.global.u32 	[%rd14+3536], %r890;
	st.global.u32 	[%rd14+3540], %r891;
	ld.param.v2.u32 	{%r892, %r893}, [%rd8+3552];
	st.global.u32 	[%rd14+3544], %r892;
	st.global.u32 	[%rd14+3548], %r893;
	ld.param.v2.u32 	{%r894, %r895}, [%rd8+3560];
	st.global.u32 	[%rd14+3552], %r894;
	st.global.u32 	[%rd14+3556], %r895;
	ld.param.v2.u32 	{%r896, %r897}, [%rd8+3568];
	st.global.u32 	[%rd14+3560], %r896;
	st.global.u32 	[%rd14+3564], %r897;
	ld.param.v2.u32 	{%r898, %r899}, [%rd8+3576];
	st.global.u32 	[%rd14+3568], %r898;
	st.global.u32 	[%rd14+3572], %r899;
	ld.param.v2.u32 	{%r900, %r901}, [%rd8+3584];
	st.global.u32 	[%rd14+3576], %r900;
	st.global.u32 	[%rd14+3580], %r901;
	ld.param.v2.u32 	{%r902, %r903}, [%rd8+3592];
	st.global.u32 	[%rd14+3584], %r902;
	st.global.u32 	[%rd14+3588], %r903;
	ld.param.v2.u32 	{%r904, %r905}, [%rd8+3600];
	st.global.u32 	[%rd14+3592], %r904;
	st.global.u32 	[%rd14+3596], %r905;
	ld.param.v2.u32 	{%r906, %r907}, [%rd8+3608];
	st.global.u32 	[%rd14+3600], %r906;
	st.global.u32 	[%rd14+3604], %r907;
	ld.param.v2.u32 	{%r908, %r909}, [%rd8+3616];
	st.global.u32 	[%rd14+3608], %r908;
	st.global.u32 	[%rd14+3612], %r909;
	ld.param.v2.u32 	{%r910, %r911}, [%rd8+3624];
	st.global.u32 	[%rd14+3616], %r910;
	st.global.u32 	[%rd14+3620], %r911;
	ld.param.v2.u32 	{%r912, %r913}, [%rd8+3632];
	st.global.u32 	[%rd14+3624], %r912;
	st.global.u32 	[%rd14+3628], %r913;
	ld.param.v2.u32 	{%r914, %r915}, [%rd8+3640];
	st.global.u32 	[%rd14+3632], %r914;
	st.global.u32 	[%rd14+3636], %r915;
	ld.param.v2.u32 	{%r916, %r917}, [%rd8+3648];
	st.global.u32 	[%rd14+3640], %r916;
	st.global.u32 	[%rd14+3644], %r917;
	ld.param.v2.u32 	{%r918, %r919}, [%rd8+3656];
	st.global.u32 	[%rd14+3648], %r918;
	st.global.u32 	[%rd14+3652], %r919;
	ld.param.v2.u32 	{%r920, %r921}, [%rd8+3664];
	st.global.u32 	[%rd14+3656], %r920;
	st.global.u32 	[%rd14+3660], %r921;
	ld.param.v2.u32 	{%r922, %r923}, [%rd8+3672];
	st.global.u32 	[%rd14+3664], %r922;
	st.global.u32 	[%rd14+3668], %r923;
	ld.param.v2.u32 	{%r924, %r925}, [%rd8+3680];
	st.global.u32 	[%rd14+3672], %r924;
	st.global.u32 	[%rd14+3676], %r925;
	ld.param.v2.u32 	{%r926, %r927}, [%rd8+3688];
	st.global.u32 	[%rd14+3680], %r926;
	st.global.u32 	[%rd14+3684], %r927;
	ld.param.v2.u32 	{%r928, %r929}, [%rd8+3696];
	st.global.u32 	[%rd14+3688], %r928;
	st.global.u32 	[%rd14+3692], %r929;
	ld.param.v2.u32 	{%r930, %r931}, [%rd8+3704];
	st.global.u32 	[%rd14+3696], %r930;
	st.global.u32 	[%rd14+3700], %r931;
	ld.param.v2.u32 	{%r932, %r933}, [%rd8+3712];
	st.global.u32 	[%rd14+3704], %r932;
	st.global.u32 	[%rd14+3708], %r933;
	ld.param.v2.u32 	{%r934, %r935}, [%rd8+3720];
	st.global.u32 	[%rd14+3712], %r934;
	st.global.u32 	[%rd14+3716], %r935;
	ld.param.v2.u32 	{%r936, %r937}, [%rd8+3728];
	st.global.u32 	[%rd14+3720], %r936;
	st.global.u32 	[%rd14+3724], %r937;
	ld.param.v2.u32 	{%r938, %r939}, [%rd8+3736];
	st.global.u32 	[%rd14+3728], %r938;
	st.global.u32 	[%rd14+3732], %r939;
	ld.param.v2.u32 	{%r940, %r941}, [%rd8+3744];
	st.global.u32 	[%rd14+3736], %r940;
	st.global.u32 	[%rd14+3740], %r941;
	ld.param.v2.u32 	{%r942, %r943}, [%rd8+3752];
	st.global.u32 	[%rd14+3744], %r942;
	st.global.u32 	[%rd14+3748], %r943;
	ld.param.v2.u32 	{%r944, %r945}, [%rd8+3760];
	st.global.u32 	[%rd14+3752], %r944;
	st.global.u32 	[%rd14+3756], %r945;
	ld.param.v2.u32 	{%r946, %r947}, [%rd8+3768];
	st.global.u32 	[%rd14+3760], %r946;
	st.global.u32 	[%rd14+3764], %r947;
	ld.param.v2.u32 	{%r948, %r949}, [%rd8+3776];
	st.global.u32 	[%rd14+3768], %r948;
	st.global.u32 	[%rd14+3772], %r949;
	ld.param.v2.u32 	{%r950, %r951}, [%rd8+3784];
	st.global.u32 	[%rd14+3776], %r950;
	st.global.u32 	[%rd14+3780], %r951;
	ld.param.v2.u32 	{%r952, %r953}, [%rd8+3792];
	st.global.u32 	[%rd14+3784], %r952;
	st.global.u32 	[%rd14+3788], %r953;
	ld.param.v2.u32 	{%r954, %r955}, [%rd8+3800];
	st.global.u32 	[%rd14+3792], %r954;
	st.global.u32 	[%rd14+3796], %r955;
	ld.param.v2.u32 	{%r956, %r957}, [%rd8+3808];
	st.global.u32 	[%rd14+3800], %r956;
	st.global.u32 	[%rd14+3804], %r957;
	ld.param.v2.u32 	{%r958, %r959}, [%rd8+3816];
	st.global.u32 	[%rd14+3808], %r958;
	st.global.u32 	[%rd14+3812], %r959;
	ld.param.v2.u32 	{%r960, %r961}, [%rd8+3824];
	st.global.u32 	[%rd14+3816], %r960;
	st.global.u32 	[%rd14+3820], %r961;
	ld.param.v2.u32 	{%r962, %r963}, [%rd8+3832];
	st.global.u32 	[%rd14+3824], %r962;
	st.global.u32 	[%rd14+3828], %r963;
	ld.param.v2.u32 	{%r964, %r965}, [%rd8+3840];
	st.global.u32 	[%rd14+3832], %r964;
	st.global.u32 	[%rd14+3836], %r965;
	ld.param.v2.u32 	{%r966, %r967}, [%rd8+3848];
	st.global.u32 	[%rd14+3840], %r966;
	st.global.u32 	[%rd14+3844], %r967;
	ld.param.v2.u32 	{%r968, %r969}, [%rd8+3856];
	st.global.u32 	[%rd14+3848], %r968;
	st.global.u32 	[%rd14+3852], %r969;
	ld.param.v2.u32 	{%r970, %r971}, [%rd8+3864];
	st.global.u32 	[%rd14+3856], %r970;
	st.global.u32 	[%rd14+3860], %r971;
	ld.param.v2.u32 	{%r972, %r973}, [%rd8+3872];
	st.global.u32 	[%rd14+3864], %r972;
	st.global.u32 	[%rd14+3868], %r973;
	ld.param.v2.u32 	{%r974, %r975}, [%rd8+3880];
	st.global.u32 	[%rd14+3872], %r974;
	st.global.u32 	[%rd14+3876], %r975;
	ld.param.v2.u32 	{%r976, %r977}, [%rd8+3888];
	st.global.u32 	[%rd14+3880], %r976;
	st.global.u32 	[%rd14+3884], %r977;
	ld.param.v2.u32 	{%r978, %r979}, [%rd8+3896];
	st.global.u32 	[%rd14+3888], %r978;
	st.global.u32 	[%rd14+3892], %r979;
	ld.param.v2.u32 	{%r980, %r981}, [%rd8+3904];
	st.global.u32 	[%rd14+3896], %r980;
	st.global.u32 	[%rd14+3900], %r981;
	ld.param.v2.u32 	{%r982, %r983}, [%rd8+3912];
	st.global.u32 	[%rd14+3904], %r982;
	st.global.u32 	[%rd14+3908], %r983;
	ld.param.v2.u32 	{%r984, %r985}, [%rd8+3920];
	st.global.u32 	[%rd14+3912], %r984;
	st.global.u32 	[%rd14+3916], %r985;
	ld.param.v2.u32 	{%r986, %r987}, [%rd8+3928];
	st.global.u32 	[%rd14+3920], %r986;
	st.global.u32 	[%rd14+3924], %r987;
	ld.param.v2.u32 	{%r988, %r989}, [%rd8+3936];
	st.global.u32 	[%rd14+3928], %r988;
	st.global.u32 	[%rd14+3932], %r989;
	ld.param.v2.u32 	{%r990, %r991}, [%rd8+3944];
	st.global.u32 	[%rd14+3936], %r990;
	st.global.u32 	[%rd14+3940], %r991;
	ld.param.v2.u32 	{%r992, %r993}, [%rd8+3952];
	st.global.u32 	[%rd14+3944], %r992;
	st.global.u32 	[%rd14+3948], %r993;
	ld.param.v2.u32 	{%r994, %r995}, [%rd8+3960];
	st.global.u32 	[%rd14+3952], %r994;
	st.global.u32 	[%rd14+3956], %r995;
	ld.param.v2.u32 	{%r996, %r997}, [%rd8+3968];
	st.global.u32 	[%rd14+3960], %r996;
	st.global.u32 	[%rd14+3964], %r997;
	ld.param.v2.u32 	{%r998, %r999}, [%rd8+3976];
	st.global.u32 	[%rd14+3968], %r998;
	st.global.u32 	[%rd14+3972], %r999;
	ld.param.v2.u32 	{%r1000, %r1001}, [%rd8+3984];
	st.global.u32 	[%rd14+3976], %r1000;
	st.global.u32 	[%rd14+3980], %r1001;
	ld.param.v2.u32 	{%r1002, %r1003}, [%rd8+3992];
	st.global.u32 	[%rd14+3984], %r1002;
	st.global.u32 	[%rd14+3988], %r1003;
	ld.param.v2.u32 	{%r1004, %r1005}, [%rd8+4000];
	st.global.u32 	[%rd14+3992], %r1004;
	ld.param.u32 	%r1006, [%rd8+4008];
	st.global.u32 	[%rd14+4000], %r1006;
	st.global.u32 	[%rd14+3996], %r1005;
$L__BB2_4:
	ld.param.u64 	%rd33, [_ZN3cub18CUB_300001_SM_10006detail8for_each13static_kernelINS2_12policy_hub_t12policy_500_tEmN6thrust24THRUST_300001_SM_1000_NS8cuda_cub20__uninitialized_fill7functorINS7_10device_ptrI17AggregatedElementEESC_EEEEvT0_T1__param_0];
	add.s32 	%r1008, %r2, 256;
	cvt.u64.u32 	%rd15, %r1008;
	sub.s64 	%rd17, %rd33, %rd3;
	setp.le.u64 	%p3, %rd17, %rd15;
	@%p3 bra 	$L__BB2_6;
	mov.u64 	%rd18, %rd2;
	ld.param.u64 	%rd19, [%rd18];
	cvta.to.global.u64 	%rd20, %rd19;
	add.s64 	%rd23, %rd3, %rd5;
	mad.lo.s64 	%rd24, %rd23, 4004, %rd20;
	ld.param.v2.u32 	{%r1012, %r1013}, [%rd18+8];
	st.global.u32 	[%rd24+1025024], %r1012;
	st.global.u32 	[%rd24+1025028], %r1013;
	ld.param.v2.u32 	{%r1014, %r1015}, [%rd18+16];
	st.global.u32 	[%rd24+1025032], %r1014;
	st.global.u32 	[%rd24+1025036], %r1015;
	ld.param.v2.u32 	{%r1016, %r1017}, [%rd18+24];
	st.global.u32 	[%rd24+1025040], %r1016;
	st.global.u32 	[%rd24+1025044], %r1017;
	ld.param.v2.u32 	{%r1018, %r1019}, [%rd18+32];
	st.global.u32 	[%rd24+1025048], %r1018;
	st.global.u32 	[%rd24+1025052], %r1019;
	ld.param.v2.u32 	{%r1020, %r1021}, [%rd18+40];
	st.global.u32 	[%rd24+1025056], %r1020;
	st.global.u32 	[%rd24+1025060], %r1021;
	ld.param.v2.u32 	{%r1022, %r1023}, [%rd18+48];
	st.global.u32 	[%rd24+1025064], %r1022;
	st.global.u32 	[%rd24+1025068], %r1023;
	ld.param.v2.u32 	{%r1024, %r1025}, [%rd18+56];
	st.global.u32 	[%rd24+1025072], %r1024;
	st.global.u32 	[%rd24+1025076], %r1025;
	ld.param.v2.u32 	{%r1026, %r1027}, [%rd18+64];
	st.global.u32 	[%rd24+1025080], %r1026;
	st.global.u32 	[%rd24+1025084], %r1027;
	ld.param.v2.u32 	{%r1028, %r1029}, [%rd18+72];
	st.global.u32 	[%rd24+1025088], %r1028;
	st.global.u32 	[%rd24+1025092], %r1029;
	ld.param.v2.u32 	{%r1030, %r1031}, [%rd18+80];
	st.global.u32 	[%rd24+1025096], %r1030;
	st.global.u32 	[%rd24+1025100], %r1031;
	ld.param.v2.u32 	{%r1032, %r1033}, [%rd18+88];
	st.global.u32 	[%rd24+1025104], %r1032;
	st.global.u32 	[%rd24+1025108], %r1033;
	ld.param.v2.u32 	{%r1034, %r1035}, [%rd18+96];
	st.global.u32 	[%rd24+1025112], %r1034;
	st.global.u32 	[%rd24+1025116], %r1035;
	ld.param.v2.u32 	{%r1036, %r1037}, [%rd18+104];
	st.global.u32 	[%rd24+1025120], %r1036;
	st.global.u32 	[%rd24+1025124], %r1037;
	ld.param.v2.u32 	{%r1038, %r1039}, [%rd18+112];
	st.global.u32 	[%rd24+1025128], %r1038;
	st.global.u32 	[%rd24+1025132], %r1039;
	ld.param.v2.u32 	{%r1040, %r1041}, [%rd18+120];
	st.global.u32 	[%rd24+1025136], %r1040;
	st.global.u32 	[%rd24+1025140], %r1041;
	ld.param.v2.u32 	{%r1042, %r1043}, [%rd18+128];
	st.global.u32 	[%rd24+1025144], %r1042;
	st.global.u32 	[%rd24+1025148], %r1043;
	ld.param.v2.u32 	{%r1044, %r1045}, [%rd18+136];
	st.global.u32 	[%rd24+1025152], %r1044;
	st.global.u32 	[%rd24+1025156], %r1045;
	ld.param.v2.u32 	{%r1046, %r1047}, [%rd18+144];
	st.global.u32 	[%rd24+1025160], %r1046;
	st.global.u32 	[%rd24+1025164], %r1047;
	ld.param.v2.u32 	{%r1048, %r1049}, [%rd18+152];
	st.global.u32 	[%rd24+1025168], %r1048;
	st.global.u32 	[%rd24+1025172], %r1049;
	ld.param.v2.u32 	{%r1050, %r1051}, [%rd18+160];
	st.global.u32 	[%rd24+1025176], %r1050;
	st.global.u32 	[%rd24+1025180], %r1051;
	ld.param.v2.u32 	{%r1052, %r1053}, [%rd18+168];
	st.global.u32 	[%rd24+1025184], %r1052;
	st.global.u32 	[%rd24+1025188], %r1053;
	ld.param.v2.u32 	{%r1054, %r1055}, [%rd18+176];
	st.global.u32 	[%rd24+1025192], %r1054;
	st.global.u32 	[%rd24+1025196], %r1055;
	ld.param.v2.u32 	{%r1056, %r1057}, [%rd18+184];
	st.global.u32 	[%rd24+1025200], %r1056;
	st.global.u32 	[%rd24+1025204], %r1057;
	ld.param.v2.u32 	{%r1058, %r1059}, [%rd18+192];
	st.global.u32 	[%rd24+1025208], %r1058;
	st.global.u32 	[%rd24+1025212], %r1059;
	ld.param.v2.u32 	{%r1060, %r1061}, [%rd18+200];
	st.global.u32 	[%rd24+1025216], %r1060;
	st.global.u32 	[%rd24+1025220], %r1061;
	ld.param.v2.u32 	{%r1062, %r1063}, [%rd18+208];
	st.global.u32 	[%rd24+1025224], %r1062;
	st.global.u32 	[%rd24+1025228], %r1063;
	ld.param.v2.u32 	{%r1064, %r1065}, [%rd18+216];
	st.global.u32 	[%rd24+1025232], %r1064;
	st.global.u32 	[%rd24+1025236], %r1065;
	ld.param.v2.u32 	{%r1066, %r1067}, [%rd18+224];
	st.global.u32 	[%rd24+1025240], %r1066;
	st.global.u32 	[%rd24+1025244], %r1067;
	ld.param.v2.u32 	{%r1068, %r1069}, [%rd18+232];
	st.global.u32 	[%rd24+1025248], %r1068;
	st.global.u32 	[%rd24+1025252], %r1069;
	ld.param.v2.u32 	{%r1070, %r1071}, [%rd18+240];
	st.global.u32 	[%rd24+1025256], %r1070;
	st.global.u32 	[%rd24+1025260], %r1071;
	ld.param.v2.u32 	{%r1072, %r1073}, [%rd18+248];
	st.global.u32 	[%rd24+1025264], %r1072;
	st.global.u32 	[%rd24+1025268], %r1073;
	ld.param.v2.u32 	{%r1074, %r1075}, [%rd18+256];
	st.global.u32 	[%rd24+1025272], %r1074;
	st.global.u32 	[%rd24+1025276], %r1075;
	ld.param.v2.u32 	{%r1076, %r1077}, [%rd18+264];
	st.global.u32 	[%rd24+1025280], %r1076;
	st.global.u32 	[%rd24+1025284], %r1077;
	ld.param.v2.u32 	{%r1078, %r1079}, [%rd18+272];
	st.global.u32 	[%rd24+1025288], %r1078;
	st.global.u32 	[%rd24+1025292], %r1079;
	ld.param.v2.u32 	{%r1080, %r1081}, [%rd18+280];
	st.global.u32 	[%rd24+1025296], %r1080;
	st.global.u32 	[%rd24+1025300], %r1081;
	ld.param.v2.u32 	{%r1082, %r1083}, [%rd18+288];
	st.global.u32 	[%rd24+1025304], %r1082;
	st.global.u32 	[%rd24+1025308], %r1083;
	ld.param.v2.u32 	{%r1084, %r1085}, [%rd18+296];
	st.global.u32 	[%rd24+1025312], %r1084;
	st.global.u32 	[%rd24+1025316], %r1085;
	ld.param.v2.u32 	{%r1086, %r1087}, [%rd18+304];
	st.global.u32 	[%rd24+1025320], %r1086;
	st.global.u32 	[%rd24+1025324], %r1087;
	ld.param.v2.u32 	{%r1088, %r1089}, [%rd18+312];
	st.global.u32 	[%rd24+1025328], %r1088;
	st.global.u32 	[%rd24+1025332], %r1089;
	ld.param.v2.u32 	{%r1090, %r1091}, [%rd18+320];
	st.global.u32 	[%rd24+1025336], %r1090;
	st.global.u32 	[%rd24+1025340], %r1091;
	ld.param.v2.u32 	{%r1092, %r1093}, [%rd18+328];
	st.global.u32 	[%rd24+1025344], %r1092;
	st.global.u32 	[%rd24+1025348], %r1093;
	ld.param.v2.u32 	{%r1094, %r1095}, [%rd18+336];
	st.global.u32 	[%rd24+1025352], %r1094;
	st.global.u32 	[%rd24+1025356], %r1095;
	ld.param.v2.u32 	{%r1096, %r1097}, [%rd18+344];
	st.global.u32 	[%rd24+1025360], %r1096;
	st.global.u32 	[%rd24+1025364], %r1097;
	ld.param.v2.u32 	{%r1098, %r1099}, [%rd18+352];
	st.global.u32 	[%rd24+1025368], %r1098;
	st.global.u32 	[%rd24+1025372], %r1099;
	ld.param.v2.u32 	{%r1100, %r1101}, [%rd18+360];
	st.global.u32 	[%rd24+1025376], %r1100;
	st.global.u32 	[%rd24+1025380], %r1101;
	ld.param.v2.u32 	{%r1102, %r1103}, [%rd18+368];
	st.global.u32 	[%rd24+1025384], %r1102;
	st.global.u32 	[%rd24+1025388], %r1103;
	ld.param.v2.u32 	{%r1104, %r1105}, [%rd18+376];
	st.global.u32 	[%rd24+1025392], %r1104;
	st.global.u32 	[%rd24+1025396], %r1105;
	ld.param.v2.u32 	{%r1106, %r1107}, [%rd18+384];
	st.global.u32 	[%rd24+1025400], %r1106;
	st.global.u32 	[%rd24+1025404], %r1107;
	ld.param.v2.u32 	{%r1108, %r1109}, [%rd18+392];
	st.global.u32 	[%rd24+1025408], %r1108;
	st.global.u32 	[%rd24+1025412], %r1109;
	ld.param.v2.u32 	{%r1110, %r1111}, [%rd18+400];
	st.global.u32 	[%rd24+1025416], %r1110;
	st.global.u32 	[%rd24+1025420], %r1111;
	ld.param.v2.u32 	{%r1112, %r1113}, [%rd18+408];
	st.global.u32 	[%rd24+1025424], %r1112;
	st.global.u32 	[%rd24+1025428], %r1113;
	ld.param.v2.u32 	{%r1114, %r1115}, [%rd18+416];
	st.global.u32 	[%rd24+1025432], %r1114;
	st.global.u32 	[%rd24+1025436], %r1115;
	ld.param.v2.u32 	{%r1116, %r1117}, [%rd18+424];
	st.global.u32 	[%rd24+1025440], %r1116;
	st.global.u32 	[%rd24+1025444], %r1117;
	ld.param.v2.u32 	{%r1118, %r1119}, [%rd18+432];
	st.global.u32 	[%rd24+1025448], %r1118;
	st.global.u32 	[%rd24+1025452], %r1119;
	ld.param.v2.u32 	{%r1120, %r1121}, [%rd18+440];
	st.global.u32 	[%rd24+1025456], %r1120;
	st.global.u32 	[%rd24+1025460], %r1121;
	ld.param.v2.u32 	{%r1122, %r1123}, [%rd18+448];
	st.global.u32 	[%rd24+1025464], %r1122;
	st.global.u32 	[%rd24+1025468], %r1123;
	ld.param.v2.u32 	{%r1124, %r1125}, [%rd18+456];
	st.global.u32 	[%rd24+1025472], %r1124;
	st.global.u32 	[%rd24+1025476], %r1125;
	ld.param.v2.u32 	{%r1126, %r1127}, [%rd18+464];
	st.global.u32 	[%rd24+1025480], %r1126;
	st.global.u32 	[%rd24+1025484], %r1127;
	ld.param.v2.u32 	{%r1128, %r1129}, [%rd18+472];
	st.global.u32 	[%rd24+1025488], %r1128;
	st.global.u32 	[%rd24+1025492], %r1129;
	ld.param.v2.u32 	{%r1130, %r1131}, [%rd18+480];
	st.global.u32 	[%rd24+1025496], %r1130;
	st.global.u32 	[%rd24+1025500], %r1131;
	ld.param.v2.u32 	{%r1132, %r1133}, [%rd18+488];
	st.global.u32 	[%rd24+1025504], %r1132;
	st.global.u32 	[%rd24+1025508], %r1133;
	ld.param.v2.u32 	{%r1134, %r1135}, [%rd18+496];
	st.global.u32 	[%rd24+1025512], %r1134;
	st.global.u32 	[%rd24+1025516], %r1135;
	ld.param.v2.u32 	{%r1136, %r1137}, [%rd18+504];
	st.global.u32 	[%rd24+1025520], %r1136;
	st.global.u32 	[%rd24+1025524], %r1137;
	ld.param.v2.u32 	{%r1138, %r1139}, [%rd18+512];
	st.global.u32 	[%rd24+1025528], %r1138;
	st.global.u32 	[%rd24+1025532], %r1139;
	ld.param.v2.u32 	{%r1140, %r1141}, [%rd18+520];
	st.global.u32 	[%rd24+1025536], %r1140;
	st.global.u32 	[%rd24+1025540], %r1141;
	ld.param.v2.u32 	{%r1142, %r1143}, [%rd18+528];
	st.global.u32 	[%rd24+1025544], %r1142;
	st.global.u32 	[%rd24+1025548], %r1143;
	ld.param.v2.u32 	{%r1144, %r1145}, [%rd18+536];
	st.global.u32 	[%rd24+1025552], %r1144;
	st.global.u32 	[%rd24+1025556], %r1145;
	ld.param.v2.u32 	{%r1146, %r1147}, [%rd18+544];
	st.global.u32 	[%rd24+1025560], %r1146;
	st.global.u32 	[%rd24+1025564], %r1147;
	ld.param.v2.u32 	{%r1148, %r1149}, [%rd18+552];
	st.global.u32 	[%rd24+1025568], %r1148;
	st.global.u32 	[%rd24+1025572], %r1149;
	ld.param.v2.u32 	{%r1150, %r1151}, [%rd18+560];
	st.global.u32 	[%rd24+1025576], %r1150;
	st.global.u32 	[%rd24+1025580], %r1151;
	ld.param.v2.u32 	{%r1152, %r1153}, [%rd18+568];
	st.global.u32 	[%rd24+1025584], %r1152;
	st.global.u32 	[%rd24+1025588], %r1153;
	ld.param.v2.u32 	{%r1154, %r1155}, [%rd18+576];
	st.global.u32 	[%rd24+1025592], %r1154;
	st.global.u32 	[%rd24+1025596], %r1155;
	ld.param.v2.u32 	{%r1156, %r1157}, [%rd18+584];
	st.global.u32 	[%rd24+1025600], %r1156;
	st.global.u32 	[%rd24+1025604], %r1157;
	ld.param.v2.u32 	{%r1158, %r1159}, [%rd18+592];
	st.global.u32 	[%rd24+1025608], %r1158;
	st.global.u32 	[%rd24+1025612], %r1159;
	ld.param.v2.u32 	{%r1160, %r1161}, [%rd18+600];
	st.global.u32 	[%rd24+1025616], %r1160;
	st.global.u32 	[%rd24+1025620], %r1161;
	ld.param.v2.u32 	{%r1162, %r1163}, [%rd18+608];
	st.global.u32 	[%rd24+1025624], %r1162;
	st.global.u32 	[%rd24+1025628], %r1163;
	ld.param.v2.u32 	{%r1164, %r1165}, [%rd18+616];
	st.global.u32 	[%rd24+1025632], %r1164;
	st.global.u32 	[%rd24+1025636], %r1165;
	ld.param.v2.u32 	{%r1166, %r1167}, [%rd18+624];
	st.global.u32 	[%rd24+1025640], %r1166;
	st.global.u32 	[%rd24+1025644], %r1167;
	ld.param.v2.u32 	{%r1168, %r1169}, [%rd18+632];
	st.global.u32 	[%rd24+1025648], %r1168;
	st.global.u32 	[%rd24+1025652], %r1169;
	ld.param.v2.u32 	{%r1170, %r1171}, [%rd18+640];
	st.global.u32 	[%rd24+1025656], %r1170;
	st.global.u32 	[%rd24+1025660], %r1171;
	ld.param.v2.u32 	{%r1172, %r1173}, [%rd18+648];
	st.global.u32 	[%rd24+1025664], %r1172;
	st.global.u32 	[%rd24+1025668], %r1173;
	ld.param.v2.u32 	{%r1174, %r1175}, [%rd18+656];
	st.global.u32 	[%rd24+1025672], %r1174;
	st.global.u32 	[%rd24+1025676], %r1175;
	ld.param.v2.u32 	{%r1176, %r1177}, [%rd18+664];
	st.global.u32 	[%rd24+1025680], %r1176;
	st.global.u32 	[%rd24+1025684], %r1177;
	ld.param.v2.u32 	{%r1178, %r1179}, [%rd18+672];
	st.global.u32 	[%rd24+1025688], %r1178;
	st.global.u32 	[%rd24+1025692], %r1179;
	ld.param.v2.u32 	{%r1180, %r1181}, [%rd18+680];
	st.global.u32 	[%rd24+1025696], %r1180;
	st.global.u32 	[%rd24+1025700], %r1181;
	ld.param.v2.u32 	{%r1182, %r1183}, [%rd18+688];
	st.global.u32 	[%rd24+1025704], %r1182;
	st.global.u32 	[%rd24+1025708], %r1183;
	ld.param.v2.u32 	{%r1184, %r1185}, [%rd18+696];
	st.global.u32 	[%rd24+1025712], %r1184;
	st.global.u32 	[%rd24+1025716], %r1185;
	ld.param.v2.u32 	{%r1186, %r1187}, [%rd18+704];
	st.global.u32 	[%rd24+1025720], %r1186;
	st.global.u32 	[%rd24+1025724], %r1187;
	ld.param.v2.u32 	{%r1188, %r1189}, [%rd18+712];
	st.global.u32 	[%rd24+1025728], %r1188;
	st.global.u32 	[%rd24+1025732], %r1189;
	ld.param.v2.u32 	{%r1190, %r1191}, [%rd18+720];
	st.global.u32 	[%rd24+1025736], %r1190;
	st.global.u32 	[%rd24+1025740], %r1191;
	ld.param.v2.u32 	{%r1192, %r1193}, [%rd18+728];
	st.global.u32 	[%rd24+1025744], %r1192;
	st.global.u32 	[%rd24+1025748], %r1193;
	ld.param.v2.u32 	{%r1194, %r1195}, [%rd18+736];
	st.global.u32 	[%rd24+1025752], %r1194;
	st.global.u32 	[%rd24+1025756], %r1195;
	ld.param.v2.u32 	{%r1196, %r1197}, [%rd18+744];
	st.global.u32 	[%rd24+1025760], %r1196;
	st.global.u32 	[%rd24+1025764], %r1197;
	ld.param.v2.u32 	{%r1198, %r1199}, [%rd18+752];
	st.global.u32 	[%rd24+1025768], %r1198;
	st.global.u32 	[%rd24+1025772], %r1199;
	ld.param.v2.u32 	{%r1200, %r1201}, [%rd18+760];
	st.global.u32 	[%rd24+1025776], %r1200;
	st.global.u32 	[%rd24+1025780], %r1201;
	ld.param.v2.u32 	{%r1202, %r1203}, [%rd18+768];
	st.global.u32 	[%rd24+1025784], %r1202;
	st.global.u32 	[%rd24+1025788], %r1203;
	ld.param.v2.u32 	{%r1204, %r1205}, [%rd18+776];
	st.global.u32 	[%rd24+1025792], %r1204;
	st.global.u32 	[%rd24+1025796], %r1205;
	ld.param.v2.u32 	{%r1206, %r1207}, [%rd18+784];
	st.global.u32 	[%rd24+1025800], %r1206;
	st.global.u32 	[%rd24+1025804], %r1207;
	ld.param.v2.u32 	{%r1208, %r1209}, [%rd18+792];
	st.global.u32 	[%rd24+1025808], %r1208;
	st.global.u32 	[%rd24+1025812], %r1209;
	ld.param.v2.u32 	{%r1210, %r1211}, [%rd18+800];
	st.global.u32 	[%rd24+1025816], %r1210;
	st.global.u32 	[%rd24+1025820], %r1211;
	ld.param.v2.u32 	{%r1212, %r1213}, [%rd18+808];
	st.global.u32 	[%rd24+1025824], %r1212;
	st.global.u32 	[%rd24+1025828], %r1213;
	ld.param.v2.u32 	{%r1214, %r1215}, [%rd18+816];
	st.global.u32 	[%rd24+1025832], %r1214;
	st.global.u32 	[%rd24+1025836], %r1215;
	ld.param.v2.u32 	{%r1216, %r1217}, [%rd18+824];
	st.global.u32 	[%rd24+1025840], %r1216;
	st.global.u32 	[%rd24+1025844], %r1217;
	ld.param.v2.u32 	{%r1218, %r1219}, [%rd18+832];
	st.global.u32 	[%rd24+1025848], %r1218;
	st.global.u32 	[%rd24+1025852], %r1219;
	ld.param.v2.u32 	{%r1220, %r1221}, [%rd18+840];
	st.global.u32 	[%rd24+1025856], %r1220;
	st.global.u32 	[%rd24+1025860], %r1221;
	ld.param.v2.u32 	{%r1222, %r1223}, [%rd18+848];
	st.global.u32 	[%rd24+1025864], %r1222;
	st.global.u32 	[%rd24+1025868], %r1223;
	ld.param.v2.u32 	{%r1224, %r1225}, [%rd18+856];
	st.global.u32 	[%rd24+1025872], %r1224;
	st.global.u32 	[%rd24+1025876], %r1225;
	ld.param.v2.u32 	{%r1226, %r1227}, [%rd18+864];
	st.global.u32 	[%rd24+1025880], %r1226;
	st.global.u32 	[%rd24+1025884], %r1227;
	ld.param.v2.u32 	{%r1228, %r1229}, [%rd18+872];
	st.global.u32 	[%rd24+1025888], %r1228;
	st.global.u32 	[%rd24+1025892], %r1229;
	ld.param.v2.u32 	{%r1230, %r1231}, [%rd18+880];
	st.global.u32 	[%rd24+1025896], %r1230;
	st.global.u32 	[%rd24+1025900], %r1231;
	ld.param.v2.u32 	{%r1232, %r1233}, [%rd18+888];
	st.global.u32 	[%rd24+1025904], %r1232;
	st.global.u32 	[%rd24+1025908], %r1233;
	ld.param.v2.u32 	{%r1234, %r1235}, [%rd18+896];
	st.global.u32 	[%rd24+1025912], %r1234;
	st.global.u32 	[%rd24+1025916], %r1235;
	ld.param.v2.u32 	{%r1236, %r1237}, [%rd18+904];
	st.global.u32 	[%rd24+1025920], %r1236;
	st.global.u32 	[%rd24+1025924], %r1237;
	ld.param.v2.u32 	{%r1238, %r1239}, [%rd18+912];
	st.global.u32 	[%rd24+1025928], %r1238;
	st.global.u32 	[%rd24+1025932], %r1239;
	ld.param.v2.u32 	{%r1240, %r1241}, [%rd18+920];
	st.global.u32 	[%rd24+1025936], %r1240;
	st.global.u32 	[%rd24+1025940], %r1241;
	ld.param.v2.u32 	{%r1242, %r1243}, [%rd18+928];
	st.global.u32 	[%rd24+1025944], %r1242;
	st.global.u32 	[%rd24+1025948], %r1243;
	ld.param.v2.u32 	{%r1244, %r1245}, [%rd18+936];
	st.global.u32 	[%rd24+1025952], %r1244;
	st.global.u32 	[%rd24+1025956], %r1245;
	ld.param.v2.u32 	{%r1246, %r1247}, [%rd18+944];
	st.global.u32 	[%rd24+1025960], %r1246;
	st.global.u32 	[%rd24+1025964], %r1247;
	ld.param.v2.u32 	{%r1248, %r1249}, [%rd18+952];
	st.global.u32 	[%rd24+1025968], %r1248;
	st.global.u32 	[%rd24+1025972], %r1249;
	ld.param.v2.u32 	{%r1250, %r1251}, [%rd18+960];
	st.global.u32 	[%rd24+1025976], %r1250;
	st.global.u32 	[%rd24+1025980], %r1251;
	ld.param.v2.u32 	{%r1252, %r1253}, [%rd18+968];
	st.global.u32 	[%rd24+1025984], %r1252;
	st.global.u32 	[%rd24+1025988], %r1253;
	ld.param.v2.u32 	{%r1254, %r1255}, [%rd18+976];
	st.global.u32 	[%rd24+1025992], %r1254;
	st.global.u32 	[%rd24+1025996], %r1255;
	ld.param.v2.u32 	{%r1256, %r1257}, [%rd18+984];
	st.global.u32 	[%rd24+1026000], %r1256;
	st.global.u32 	[%rd24+1026004], %r1257;
	ld.param.v2.u32 	{%r1258, %r1259}, [%rd18+992];
	st.global.u32 	[%rd24+1026008], %r1258;
	st.global.u32 	[%rd24+1026012], %r1259;
	ld.param.v2.u32 	{%r1260, %r1261}, [%rd18+1000];
	st.global.u32 	[%rd24+1026016], %r1260;
	st.global.u32 	[%rd24+1026020], %r1261;
	ld.param.v2.u32 	{%r1262, %r1263}, [%rd18+1008];
	st.global.u32 	[%rd24+1026024], %r1262;
	st.global.u32 	[%rd24+1026028], %r1263;
	ld.param.v2.u32 	{%r1264, %r1265}, [%rd18+1016];
	st.global.u32 	[%rd24+1026032], %r1264;
	st.global.u32 	[%rd24+1026036], %r1265;
	ld.param.v2.u32 	{%r1266, %r1267}, [%rd18+1024];
	st.global.u32 	[%rd24+1026040], %r1266;
	st.global.u32 	[%rd24+1026044], %r1267;
	ld.param.v2.u32 	{%r1268, %r1269}, [%rd18+1032];
	st.global.u32 	[%rd24+1026048], %r1268;
	st.global.u32 	[%rd24+1026052], %r1269;
	ld.param.v2.u32 	{%r1270, %r1271}, [%rd18+1040];
	st.global.u32 	[%rd24+1026056], %r1270;
	st.global.u32 	[%rd24+1026060], %r1271;
	ld.param.v2.u32 	{%r1272, %r1273}, [%rd18+1048];
	st.global.u32 	[%rd24+1026064], %r1272;
	st.global.u32 	[%rd24+1026068], %r1273;
	ld.param.v2.u32 	{%r1274, %r1275}, [%rd18+1056];
	st.global.u32 	[%rd24+1026072], %r1274;
	st.global.u32 	[%rd24+1026076], %r1275;
	ld.param.v2.u32 	{%r1276, %r1277}, [%rd18+1064];
	st.global.u32 	[%rd24+1026080], %r1276;
	st.global.u32 	[%rd24+1026084], %r1277;
	ld.param.v2.u32 	{%r1278, %r1279}, [%rd18+1072];
	st.global.u32 	[%rd24+1026088], %r1278;
	st.global.u32 	[%rd24+1026092], %r1279;
	ld.param.v2.u32 	{%r1280, %r1281}, [%rd18+1080];
	st.global.u32 	[%rd24+1026096], %r1280;
	st.global.u32 	[%rd24+1026100], %r1281;
	ld.param.v2.u32 	{%r1282, %r1283}, [%rd18+1088];
	st.global.u32 	[%rd24+1026104], %r1282;
	st.global.u32 	[%rd24+1026108], %r1283;
	ld.param.v2.u32 	{%r1284, %r1285}, [%rd18+1096];
	st.global.u32 	[%rd24+1026112], %r1284;
	st.global.u32 	[%rd24+1026116], %r1285;
	ld.param.v2.u32 	{%r1286, %r1287}, [%rd18+1104];
	st.global.u32 	[%rd24+1026120], %r1286;
	st.global.u32 	[%rd24+1026124], %r1287;
	ld.param.v2.u32 	{%r1288, %r1289}, [%rd18+1112];
	st.global.u32 	[%rd24+1026128], %r1288;
	st.global.u32 	[%rd24+1026132], %r1289;
	ld.param.v2.u32 	{%r1290, %r1291}, [%rd18+1120];
	st.global.u32 	[%rd24+1026136], %r1290;
	st.global.u32 	[%rd24+1026140], %r1291;
	ld.param.v2.u32 	{%r1292, %r1293}, [%rd18+1128];
	st.global.u32 	[%rd24+1026144], %r1292;
	st.global.u32 	[%rd24+1026148], %r1293;
	ld.param.v2.u32 	{%r1294, %r1295}, [%rd18+1136];
	st.global.u32 	[%rd24+1026152], %r1294;
	st.global.u32 	[%rd24+1026156], %r1295;
	ld.param.v2.u32 	{%r1296, %r1297}, [%rd18+1144];
	st.global.u32 	[%rd24+1026160], %r1296;
	st.global.u32 	[%rd24+1026164], %r1297;
	ld.param.v2.u32 	{%r1298, %r1299}, [%rd18+1152];
	st.global.u32 	[%rd24+1026168], %r1298;
	st.global.u32 	[%rd24+1026172], %r1299;
	ld.param.v2.u32 	{%r1300, %r1301}, [%rd18+1160];
	st.global.u32 	[%rd24+1026176], %r1300;
	st.global.u32 	[%rd24+1026180], %r1301;
	ld.param.v2.u32 	{%r1302, %r1303}, [%rd18+1168];
	st.global.u32 	[%rd24+1026184], %r1302;
	st.global.u32 	[%rd24+1026188], %r1303;
	ld.param.v2.u32 	{%r1304, %r1305}, [%rd18+1176];
	st.global.u32 	[%rd24+1026192], %r1304;
	st.global.u32 	[%rd24+1026196], %r1305;
	ld.param.v2.u32 	{%r1306, %r1307}, [%rd18+1184];
	st.global.u32 	[%rd24+1026200], %r1306;
	st.global.u32 	[%rd24+1026204], %r1307;
	ld.param.v2.u32 	{%r1308, %r1309}, [%rd18+1192];
	st.global.u32 	[%rd24+1026208], %r1308;
	st.global.u32 	[%rd24+1026212], %r1309;
	ld.param.v2.u32 	{%r1310, %r1311}, [%rd18+1200];
	st.global.u32 	[%rd24+1026216], %r1310;
	st.global.u32 	[%rd24+1026220], %r1311;
	ld.param.v2.u32 	{%r1312, %r1313}, [%rd18+1208];
	st.global.u32 	[%rd24+1026224], %r1312;
	st.global.u32 	[%rd24+1026228], %r1313;
	ld.param.v2.u32 	{%r1314, %r1315}, [%rd18+1216];
	st.global.u32 	[%rd24+1026232], %r1314;
	st.global.u32 	[%rd24+1026236], %r1315;
	ld.param.v2.u32 	{%r1316, %r1317}, [%rd18+1224];
	st.global.u32 	[%rd24+1026240], %r1316;
	st.global.u32 	[%rd24+1026244], %r1317;
	ld.param.v2.u32 	{%r1318, %r1319}, [%rd18+1232];
	st.global.u32 	[%rd24+1026248], %r1318;
	st.global.u32 	[%rd24+1026252], %r1319;
	ld.param.v2.u32 	{%r1320, %r1321}, [%rd18+1240];
	st.global.u32 	[%rd24+1026256], %r1320;
	st.global.u32 	[%rd24+1026260], %r1321;
	ld.param.v2.u32 	{%r1322, %r1323}, [%rd18+1248];
	st.global.u32 	[%rd24+1026264], %r1322;
	st.global.u32 	[%rd24+1026268], %r1323;
	ld.param.v2.u32 	{%r1324, %r1325}, [%rd18+1256];
	st.global.u32 	[%rd24+1026272], %r1324;
	st.global.u32 	[%rd24+1026276], %r1325;
	ld.param.v2.u32 	{%r1326, %r1327}, [%rd18+1264];
	st.global.u32 	[%rd24+1026280], %r1326;
	st.global.u32 	[%rd24+1026284], %r1327;
	ld.param.v2.u32 	{%r1328, %r1329}, [%rd18+1272];
	st.global.u32 	[%rd24+1026288], %r1328;
	st.global.u32 	[%rd24+1026292], %r1329;
	ld.param.v2.u32 	{%r1330, %r1331}, [%rd18+1280];
	st.global.u32 	[%rd24+1026296], %r1330;
	st.global.u32 	[%rd24+1026300], %r1331;
	ld.param.v2.u32 	{%r1332, %r1333}, [%rd18+1288];
	st.global.u32 	[%rd24+1026304], %r1332;
	st.global.u32 	[%rd24+1026308], %r1333;
	ld.param.v2.u32 	{%r1334, %r1335}, [%rd18+1296];
	st.global.u32 	[%rd24+1026312], %r1334;
	st.global.u32 	[%rd24+1026316], %r1335;
	ld.param.v2.u32 	{%r1336, %r1337}, [%rd18+1304];
	st.global.u32 	[%rd24+1026320], %r1336;
	st.global.u32 	[%rd24+1026324], %r1337;
	ld.param.v2.u32 	{%r1338, %r1339}, [%rd18+1312];
	st.global.u32 	[%rd24+1026328], %r1338;
	st.global.u32 	[%rd24+1026332], %r1339;
	ld.param.v2.u32 	{%r1340, %r1341}, [%rd18+1320];
	st.global.u32 	[%rd24+1026336], %r1340;
	st.global.u32 	[%rd24+1026340], %r1341;
	ld.param.v2.u32 	{%r1342, %r1343}, [%rd18+1328];
	st.global.u32 	[%rd24+1026344], %r1342;
	st.global.u32 	[%rd24+1026348], %r1343;
	ld.param.v2.u32 	{%r1344, %r1345}, [%rd18+1336];
	st.global.u32 	[%rd24+1026352], %r1344;
	st.global.u32 	[%rd24+1026356], %r1345;
	ld.param.v2.u32 	{%r1346, %r1347}, [%rd18+1344];
	st.global.u32 	[%rd24+1026360], %r1346;
	st.global.u32 	[%rd24+1026364], %r1347;
	ld.param.v2.u32 	{%r1348, %r1349}, [%rd18+1352];
	st.global.u32 	[%rd24+1026368], %r1348;
	st.global.u32 	[%rd24+1026372], %r1349;
	ld.param.v2.u32 	{%r1350, %r1351}, [%rd18+1360];
	st.global.u32 	[%rd24+1026376], %r1350;
	st.global.u32 	[%rd24+1026380], %r1351;
	ld.param.v2.u32 	{%r1352, %r1353}, [%rd18+1368];
	st.global.u32 	[%rd24+1026384], %r1352;
	st.global.u32 	[%rd24+1026388], %r1353;
	ld.param.v2.u32 	{%r1354, %r1355}, [%rd18+1376];
	st.global.u32 	[%rd24+1026392], %r1354;
	st.global.u32 	[%rd24+1026396], %r1355;
	ld.param.v2.u32 	{%r1356, %r1357}, [%rd18+1384];
	st.global.u32 	[%rd24+1026400], %r1356;
	st.global.u32 	[%rd24+1026404], %r1357;
	ld.param.v2.u32 	{%r1358, %r1359}, [%rd18+1392];
	st.global.u32 	[%rd24+1026408], %r1358;
	st.global.u32 	[%rd24+1026412], %r1359;
	ld.param.v2.u32 	{%r1360, %r1361}, [%rd18+1400];
	st.global.u32 	[%rd24+1026416], %r1360;
	st.global.u32 	[%rd24+1026420], %r1361;
	ld.param.v2.u32 	{%r1362, %r1363}, [%rd18+1408];
	st.global.u32 	[%rd24+1026424], %r1362;
	st.global.u32 	[%rd24+1026428], %r1363;
	ld.param.v2.u32 	{%r1364, %r1365}, [%rd18+1416];
	st.global.u32 	[%rd24+1026432], %r1364;
	st.global.u32 	[%rd24+1026436], %r1365;
	ld.param.v2.u32 	{%r1366, %r1367}, [%rd18+1424];
	st.global.u32 	[%rd24+1026440], %r1366;
	st.global.u32 	[%rd24+1026444], %r1367;
	ld.param.v2.u32 	{%r1368, %r1369}, [%rd18+1432];
	st.global.u32 	[%rd24+1026448], %r1368;
	st.global.u32 	[%rd24+1026452], %r1369;
	ld.param.v2.u32 	{%r1370, %r1371}, [%rd18+1440];
	st.global.u32 	[%rd24+1026456], %r1370;
	st.global.u32 	[%rd24+1026460], %r1371;
	ld.param.v2.u32 	{%r1372, %r1373}, [%rd18+1448];
	st.global.u32 	[%rd24+1026464], %r1372;
	st.global.u32 	[%rd24+1026468], %r1373;
	ld.param.v2.u32 	{%r1374, %r1375}, [%rd18+1456];
	st.global.u32 	[%rd24+1026472], %r1374;
	st.global.u32 	[%rd24+1026476], %r1375;
	ld.param.v2.u32 	{%r1376, %r1377}, [%rd18+1464];
	st.global.u32 	[%rd24+1026480], %r1376;
	st.global.u32 	[%rd24+1026484], %r1377;
	ld.param.v2.u32 	{%r1378, %r1379}, [%rd18+1472];
	st.global.u32 	[%rd24+1026488], %r1378;
	st.global.u32 	[%rd24+1026492], %r1379;
	ld.param.v2.u32 	{%r1380, %r1381}, [%rd18+1480];
	st.global.u32 	[%rd24+1026496], %r1380;
	st.global.u32 	[%rd24+1026500], %r1381;
	ld.param.v2.u32 	{%r1382, %r1383}, [%rd18+1488];
	st.global.u32 	[%rd24+1026504], %r1382;
	st.global.u32 	[%rd24+1026508], %r1383;
	ld.param.v2.u32 	{%r1384, %r1385}, [%rd18+1496];
	st.global.u32 	[%rd24+1026512], %r1384;
	st.global.u32 	[%rd24+1026516], %r1385;
	ld.param.v2.u32 	{%r1386, %r1387}, [%rd18+1504];
	st.global.u32 	[%rd24+1026520], %r1386;
	st.global.u32 	[%rd24+1026524], %r1387;
	ld.param.v2.u32 	{%r1388, %r1389}, [%rd18+1512];
	st.global.u32 	[%rd24+1026528], %r1388;
	st.global.u32 	[%rd24+1026532], %r1389;
	ld.param.v2.u32 	{%r1390, %r1391}, [%rd18+1520];
	st.global.u32 	[%rd24+1026536], %r1390;
	st.global.u32 	[%rd24+1026540], %r1391;
	ld.param.v2.u32 	{%r1392, %r1393}, [%rd18+1528];
	st.global.u32 	[%rd24+1026544], %r1392;
	st.global.u32 	[%rd24+1026548], %r1393;
	ld.param.v2.u32 	{%r1394, %r1395}, [%rd18+1536];
	st.global.u32 	[%rd24+1026552], %r1394;
	st.global.u32 	[%rd24+1026556], %r1395;
	ld.param.v2.u32 	{%r1396, %r1397}, [%rd18+1544];
	st.global.u32 	[%rd24+1026560], %r1396;
	st.global.u32 	[%rd24+1026564], %r1397;
	ld.param.v2.u32 	{%r1398, %r1399}, [%rd18+1552];
	st.global.u32 	[%rd24+1026568], %r1398;
	st.global.u32 	[%rd24+1026572], %r1399;
	ld.param.v2.u32 	{%r1400, %r1401}, [%rd18+1560];
	st.global.u32 	[%rd24+1026576], %r1400;
	st.global.u32 	[%rd24+1026580], %r1401;
	ld.param.v2.u32 	{%r1402, %r1403}, [%rd18+1568];
	st.global.u32 	[%rd24+1026584], %r1402;
	st.global.u32 	[%rd24+1026588], %r1403;
	ld.param.v2.u32 	{%r1404, %r1405}, [%rd18+1576];
	st.global.u32 	[%rd24+1026592], %r1404;
	st.global.u32 	[%rd24+1026596], %r1405;
	ld.param.v2.u32 	{%r1406, %r1407}, [%rd18+1584];
	st.global.u32 	[%rd24+1026600], %r1406;
	st.global.u32 	[%rd24+1026604], %r1407;
	ld.param.v2.u32 	{%r1408, %r1409}, [%rd18+1592];
	st.global.u32 	[%rd24+1026608], %r1408;
	st.global.u32 	[%rd24+1026612], %r1409;
	ld.param.v2.u32 	{%r1410, %r1411}, [%rd18+1600];
	st.global.u32 	[%rd24+1026616], %r1410;
	st.global.u32 	[%rd24+1026620], %r1411;
	ld.param.v2.u32 	{%r1412, %r1413}, [%rd18+1608];
	st.global.u32 	[%rd24+1026624], %r1412;
	st.global.u32 	[%rd24+1026628], %r1413;
	ld.param.v2.u32 	{%r1414, %r1415}, [%rd18+1616];
	st.global.u32 	[%rd24+1026632], %r1414;
	st.global.u32 	[%rd24+1026636], %r1415;
	ld.param.v2.u32 	{%r1416, %r1417}, [%rd18+1624];
	st.global.u32 	[%rd24+1026640], %r1416;
	st.global.u32 	[%rd24+1026644], %r1417;
	ld.param.v2.u32 	{%r1418, %r1419}, [%rd18+1632];
	st.global.u32 	[%rd24+1026648], %r1418;
	st.global.u32 	[%rd24+1026652], %r1419;
	ld.param.v2.u32 	{%r1420, %r1421}, [%rd18+1640];
	st.global.u32 	[%rd24+1026656], %r1420;
	st.global.u32 	[%rd24+1026660], %r1421;
	ld.param.v2.u32 	{%r1422, %r1423}, [%rd18+1648];
	st.global.u32 	[%rd24+1026664], %r1422;
	st.global.u32 	[%rd24+1026668], %r1423;
	ld.param.v2.u32 	{%r1424, %r1425}, [%rd18+1656];
	st.global.u32 	[%rd24+1026672], %r1424;
	st.global.u32 	[%rd24+1026676], %r1425;
	ld.param.v2.u32 	{%r1426, %r1427}, [%rd18+1664];
	st.global.u32 	[%rd24+1026680], %r1426;
	st.global.u32 	[%rd24+1026684], %r1427;
	ld.param.v2.u32 	{%r1428, %r1429}, [%rd18+1672];
	st.global.u32 	[%rd24+1026688], %r1428;
	st.global.u32 	[%rd24+1026692], %r1429;
	ld.param.v2.u32 	{%r1430, %r1431}, [%rd18+1680];
	st.global.u32 	[%rd24+1026696], %r1430;
	st.global.u32 	[%rd24+1026700], %r1431;
	ld.param.v2.u32 	{%r1432, %r1433}, [%rd18+1688];
	st.global.u32 	[%rd24+1026704], %r1432;
	st.global.u32 	[%rd24+1026708], %r1433;
	ld.param.v2.u32 	{%r1434, %r1435}, [%rd18+1696];
	st.global.u32 	[%rd24+1026712], %r1434;
	st.global.u32 	[%rd24+1026716], %r1435;
	ld.param.v2.u32 	{%r1436, %r1437}, [%rd18+1704];
	st.global.u32 	[%rd24+1026720], %r1436;
	st.global.u32 	[%rd24+1026724], %r1437;
	ld.param.v2.u32 	{%r1438, %r1439}, [%rd18+1712];
	st.global.u32 	[%rd24+1026728], %r1438;
	st.global.u32 	[%rd24+1026732], %r1439;
	ld.param.v2.u32 	{%r1440, %r1441}, [%rd18+1720];
	st.global.u32 	[%rd24+1026736], %r1440;
	st.global.u32 	[%rd24+1026740], %r1441;
	ld.param.v2.u32 	{%r1442, %r1443}, [%rd18+1728];
	st.global.u32 	[%rd24+1026744], %r1442;
	st.global.u32 	[%rd24+1026748], %r1443;
	ld.param.v2.u32 	{%r1444, %r1445}, [%rd18+1736];
	st.global.u32 	[%rd24+1026752], %r1444;
	st.global.u32 	[%rd24+1026756], %r1445;
	ld.param.v2.u32 	{%r1446, %r1447}, [%rd18+1744];
	st.global.u32 	[%rd24+1026760], %r1446;
	st.global.u32 	[%rd24+1026764], %r1447;
	ld.param.v2.u32 	{%r1448, %r1449}, [%rd18+1752];
	st.global.u32 	[%rd24+1026768], %r1448;
	st.global.u32 	[%rd24+1026772], %r1449;
	ld.param.v2.u32 	{%r1450, %r1451}, [%rd18+1760];
	st.global.u32 	[%rd24+1026776], %r1450;
	st.global.u32 	[%rd24+1026780], %r1451;
	ld.param.v2.u32 	{%r1452, %r1453}, [%rd18+1768];
	st.global.u32 	[%rd24+1026784], %r1452;
	st.global.u32 	[%rd24+1026788], %r1453;
	ld.param.v2.u32 	{%r1454, %r1455}, [%rd18+1776];
	st.global.u32 	[%rd24+1026792], %r1454;
	st.global.u32 	[%rd24+1026796], %r1455;
	ld.param.v2.u32 	{%r1456, %r1457}, [%rd18+1784];
	st.global.u32 	[%rd24+1026800], %r1456;
	st.global.u32 	[%rd24+1026804], %r1457;
	ld.param.v2.u32 	{%r1458, %r1459}, [%rd18+1792];
	st.global.u32 	[%rd24+1026808], %r1458;
	st.global.u32 	[%rd24+1026812], %r1459;
	ld.param.v2.u32 	{%r1460, %r1461}, [%rd18+1800];
	st.global.u32 	[%rd24+1026816], %r1460;
	st.global.u32 	[%rd24+1026820], %r1461;
	ld.param.v2.u32 	{%r1462, %r1463}, [%rd18+1808];
	st.global.u32 	[%rd24+1026824], %r1462;
	st.global.u32 	[%rd24+1026828], %r1463;
	ld.param.v2.u32 	{%r1464, %r1465}, [%rd18+1816];
	st.global.u32 	[%rd24+1026832], %r1464;
	st.global.u32 	[%rd24+1026836], %r1465;
	ld.param.v2.u32 	{%r1466, %r1467}, [%rd18+1824];
	st.global.u32 	[%rd24+1026840], %r1466;
	st.global.u32 	[%rd24+1026844], %r1467;
	ld.param.v2.u32 	{%r1468, %r1469}, [%rd18+1832];
	st.global.u32 	[%rd24+1026848], %r1468;
	st.global.u32 	[%rd24+1026852], %r1469;
	ld.param.v2.u32 	{%r1470, %r1471}, [%rd18+1840];
	st.global.u32 	[%rd24+1026856], %r1470;
	st.global.u32 	[%rd24+1026860], %r1471;
	ld.param.v2.u32 	{%r1472, %r1473}, [%rd18+1848];
	st.global.u32 	[%rd24+1026864], %r1472;
	st.global.u32 	[%rd24+1026868], %r1473;
	ld.param.v2.u32 	{%r1474, %r1475}, [%rd18+1856];
	st.global.u32 	[%rd24+1026872], %r1474;
	st.global.u32 	[%rd24+1026876], %r1475;
	ld.param.v2.u32 	{%r1476, %r1477}, [%rd18+1864];
	st.global.u32 	[%rd24+1026880], %r1476;
	st.global.u32 	[%rd24+1026884], %r1477;
	ld.param.v2.u32 	{%r1478, %r1479}, [%rd18+1872];
	st.global.u32 	[%rd24+1026888], %r1478;
	st.global.u32 	[%rd24+1026892], %r1479;
	ld.param.v2.u32 	{%r1480, %r1481}, [%rd18+1880];
	st.global.u32 	[%rd24+1026896], %r1480;
	st.global.u32 	[%rd24+1026900], %r1481;
	ld.param.v2.u32 	{%r1482, %r1483}, [%rd18+1888];
	st.global.u32 	[%rd24+1026904], %r1482;
	st.global.u32 	[%rd24+1026908], %r1483;
	ld.param.v2.u32 	{%r1484, %r1485}, [%rd18+1896];
	st.global.u32 	[%rd24+1026912], %r1484;
	st.global.u32 	[%rd24+1026916], %r1485;
	ld.param.v2.u32 	{%r1486, %r1487}, [%rd18+1904];
	st.global.u32 	[%rd24+1026920], %r1486;
	st.global.u32 	[%rd24+1026924], %r1487;
	ld.param.v2.u32 	{%r1488, %r1489}, [%rd18+1912];
	st.global.u32 	[%rd24+1026928], %r1488;
	st.global.u32 	[%rd24+1026932], %r1489;
	ld.param.v2.u32 	{%r1490, %r1491}, [%rd18+1920];
	st.global.u32 	[%rd24+1026936], %r1490;
	st.global.u32 	[%rd24+1026940], %r1491;
	ld.param.v2.u32 	{%r1492, %r1493}, [%rd18+1928];
	st.global.u32 	[%rd24+1026944], %r1492;
	st.global.u32 	[%rd24+1026948], %r1493;
	ld.param.v2.u32 	{%r1494, %r1495}, [%rd18+1936];
	st.global.u32 	[%rd24+1026952], %r1494;
	st.global.u32 	[%rd24+1026956], %r1495;
	ld.param.v2.u32 	{%r1496, %r1497}, [%rd18+1944];
	st.global.u32 	[%rd24+1026960], %r1496;
	st.global.u32 	[%rd24+1026964], %r1497;
	ld.param.v2.u32 	{%r1498, %r1499}, [%rd18+1952];
	st.global.u32 	[%rd24+1026968], %r1498;
	st.global.u32 	[%rd24+1026972], %r1499;
	ld.param.v2.u32 	{%r1500, %r1501}, [%rd18+1960];
	st.global.u32 	[%rd24+1026976], %r1500;
	st.global.u32 	[%rd24+1026980], %r1501;
	ld.param.v2.u32 	{%r1502, %r1503}, [%rd18+1968];
	st.global.u32 	[%rd24+1026984], %r1502;
	st.global.u32 	[%rd24+1026988], %r1503;
	ld.param.v2.u32 	{%r1504, %r1505}, [%rd18+1976];
	st.global.u32 	[%rd24+1026992], %r1504;
	st.global.u32 	[%rd24+1026996], %r1505;
	ld.param.v2.u32 	{%r1506, %r1507}, [%rd18+1984];
	st.global.u32 	[%rd24+1027000], %r1506;
	st.global.u32 	[%rd24+1027004], %r1507;
	ld.param.v2.u32 	{%r1508, %r1509}, [%rd18+1992];
	st.global.u32 	[%rd24+1027008], %r1508;
	st.global.u32 	[%rd24+1027012], %r1509;
	ld.param.v2.u32 	{%r1510, %r1511}, [%rd18+2000];
	st.global.u32 	[%rd24+1027016], %r1510;
	st.global.u32 	[%rd24+1027020], %r1511;
	ld.param.v2.u32 	{%r1512, %r1513}, [%rd18+2008];
	st.global.u32 	[%rd24+1027024], %r1512;
	st.global.u32 	[%rd24+1027028], %r1513;
	ld.param.v2.u32 	{%r1514, %r1515}, [%rd18+2016];
	st.global.u32 	[%rd24+1027032], %r1514;
	st.global.u32 	[%rd24+1027036], %r1515;
	ld.param.v2.u32 	{%r1516, %r1517}, [%rd18+2024];
	st.global.u32 	[%rd24+1027040], %r1516;
	st.global.u32 	[%rd24+1027044], %r1517;
	ld.param.v2.u32 	{%r1518, %r1519}, [%rd18+2032];
	st.global.u32 	[%rd24+1027048], %r1518;
	st.global.u32 	[%rd24+1027052], %r1519;
	ld.param.v2.u32 	{%r1520, %r1521}, [%rd18+2040];
	st.global.u32 	[%rd24+1027056], %r1520;
	st.global.u32 	[%rd24+1027060], %r1521;
	ld.param.v2.u32 	{%r1522, %r1523}, [%rd18+2048];
	st.global.u32 	[%rd24+1027064], %r1522;
	st.global.u32 	[%rd24+1027068], %r1523;
	ld.param.v2.u32 	{%r1524, %r1525}, [%rd18+2056];
	st.global.u32 	[%rd24+1027072], %r1524;
	st.global.u32 	[%rd24+1027076], %r1525;
	ld.param.v2.u32 	{%r1526, %r1527}, [%rd18+2064];
	st.global.u32 	[%rd24+1027080], %r1526;
	st.global.u32 	[%rd24+1027084], %r1527;
	ld.param.v2.u32 	{%r1528, %r1529}, [%rd18+2072];
	st.global.u32 	[%rd24+1027088], %r1528;
	st.global.u32 	[%rd24+1027092], %r1529;
	ld.param.v2.u32 	{%r1530, %r1531}, [%rd18+2080];
	st.global.u32 	[%rd24+1027096], %r1530;
	st.global.u32 	[%rd24+1027100], %r1531;
	ld.param.v2.u32 	{%r1532, %r1533}, [%rd18+2088];
	st.global.u32 	[%rd24+1027104], %r1532;
	st.global.u32 	[%rd24+1027108], %r1533;
	ld.param.v2.u32 	{%r1534, %r1535}, [%rd18+2096];
	st.global.u32 	[%rd24+1027112], %r1534;
	st.global.u32 	[%rd24+1027116], %r1535;
	ld.param.v2.u32 	{%r1536, %r1537}, [%rd18+2104];
	st.global.u32 	[%rd24+1027120], %r1536;
	st.global.u32 	[%rd24+1027124], %r1537;
	ld.param.v2.u32 	{%r1538, %r1539}, [%rd18+2112];
	st.global.u32 	[%rd24+1027128], %r1538;
	st.global.u32 	[%rd24+1027132], %r1539;
	ld.param.v2.u32 	{%r1540, %r1541}, [%rd18+2120];
	st.global.u32 	[%rd24+1027136], %r1540;
	st.global.u32 	[%rd24+1027140], %r1541;
	ld.param.v2.u32 	{%r1542, %r1543}, [%rd18+2128];
	st.global.u32 	[%rd24+1027144], %r1542;
	st.global.u32 	[%rd24+1027148], %r1543;
	ld.param.v2.u32 	{%r1544, %r1545}, [%rd18+2136];
	st.global.u32 	[%rd24+1027152], %r1544;
	st.global.u32 	[%rd24+1027156], %r1545;
	ld.param.v2.u32 	{%r1546, %r1547}, [%rd18+2144];
	st.global.u32 	[%rd24+1027160], %r1546;
	st.global.u32 	[%rd24+1027164], %r1547;
	ld.param.v2.u32 	{%r1548, %r1549}, [%rd18+2152];
	st.global.u32 	[%rd24+1027168], %r1548;
	st.global.u32 	[%rd24+1027172], %r1549;
	ld.param.v2.u32 	{%r1550, %r1551}, [%rd18+2160];
	st.global.u32 	[%rd24+1027176], %r1550;
	st.global.u32 	[%rd24+1027180], %r1551;
	ld.param.v2.u32 	{%r1552, %r1553}, [%rd18+2168];
	st.global.u32 	[%rd24+1027184], %r1552;
	st.global.u32 	[%rd24+1027188], %r1553;
	ld.param.v2.u32 	{%r1554, %r1555}, [%rd18+2176];
	st.global.u32 	[%rd24+1027192], %r1554;
	st.global.u32 	[%rd24+1027196], %r1555;
	ld.param.v2.u32 	{%r1556, %r1557}, [%rd18+2184];
	st.global.u32 	[%rd24+1027200], %r1556;
	st.global.u32 	[%rd24+1027204], %r1557;
	ld.param.v2.u32 	{%r1558, %r1559}, [%rd18+2192];
	st.global.u32 	[%rd24+1027208], %r1558;
	st.global.u32 	[%rd24+1027212], %r1559;
	ld.param.v2.u32 	{%r1560, %r1561}, [%rd18+2200];
	st.global.u32 	[%rd24+1027216], %r1560;
	st.global.u32 	[%rd24+1027220], %r1561;
	ld.param.v2.u32 	{%r1562, %r1563}, [%rd18+2208];
	st.global.u32 	[%rd24+1027224], %r1562;
	st.global.u32 	[%rd24+1027228], %r1563;
	ld.param.v2.u32 	{%r1564, %r1565}, [%rd18+2216];
	st.global.u32 	[%rd24+1027232], %r1564;
	st.global.u32 	[%rd24+1027236], %r1565;
	ld.param.v2.u32 	{%r1566, %r1567}, [%rd18+2224];
	st.global.u32 	[%rd24+1027240], %r1566;
	st.global.u32 	[%rd24+1027244], %r1567;
	ld.param.v2.u32 	{%r1568, %r1569}, [%rd18+2232];
	st.global.u32 	[%rd24+1027248], %r1568;
	st.global.u32 	[%rd24+1027252], %r1569;
	ld.param.v2.u32 	{%r1570, %r1571}, [%rd18+2240];
	st.global.u32 	[%rd24+1027256], %r1570;
	st.global.u32 	[%rd24+1027260], %r1571;
	ld.param.v2.u32 	{%r1572, %r1573}, [%rd18+2248];
	st.global.u32 	[%rd24+1027264], %r1572;
	st.global.u32 	[%rd24+1027268], %r1573;
	ld.param.v2.u32 	{%r1574, %r1575}, [%rd18+2256];
	st.global.u32 	[%rd24+1027272], %r1574;
	st.global.u32 	[%rd24+1027276], %r1575;
	ld.param.v2.u32 	{%r1576, %r1577}, [%rd18+2264];
	st.global.u32 	[%rd24+1027280], %r1576;
	st.global.u32 	[%rd24+1027284], %r1577;
	ld.param.v2.u32 	{%r1578, %r1579}, [%rd18+2272];
	st.global.u32 	[%rd24+1027288], %r1578;
	st.global.u32 	[%rd24+1027292], %r1579;
	ld.param.v2.u32 	{%r1580, %r1581}, [%rd18+2280];
	st.global.u32 	[%rd24+1027296], %r1580;
	st.global.u32 	[%rd24+1027300], %r1581;
	ld.param.v2.u32 	{%r1582, %r1583}, [%rd18+2288];
	st.global.u32 	[%rd24+1027304], %r1582;
	st.global.u32 	[%rd24+1027308], %r1583;
	ld.param.v2.u32 	{%r1584, %r1585}, [%rd18+2296];
	st.global.u32 	[%rd24+1027312], %r1584;
	st.global.u32 	[%rd24+1027316], %r1585;
	ld.param.v2.u32 	{%r1586, %r1587}, [%rd18+2304];
	st.global.u32 	[%rd24+1027320], %r1586;
	st.global.u32 	[%rd24+1027324], %r1587;
	ld.param.v2.u32 	{%r1588, %r1589}, [%rd18+2312];
	st.global.u32 	[%rd24+1027328], %r1588;
	st.global.u32 	[%rd24+1027332], %r1589;
	ld.param.v2.u32 	{%r1590, %r1591}, [%rd18+2320];
	st.global.u32 	[%rd24+1027336], %r1590;
	st.global.u32 	[%rd24+1027340], %r1591;
	ld.param.v2.u32 	{%r1592, %r1593}, [%rd18+2328];
	st.global.u32 	[%rd24+1027344], %r1592;
	st.global.u32 	[%rd24+1027348], %r1593;
	ld.param.v2.u32 	{%r1594, %r1595}, [%rd18+2336];
	st.global.u32 	[%rd24+1027352], %r1594;
	st.global.u32 	[%rd24+1027356], %r1595;
	ld.param.v2.u32 	{%r1596, %r1597}, [%rd18+2344];
	st.global.u32 	[%rd24+1027360], %r1596;
	st.global.u32 	[%rd24+1027364], %r1597;
	ld.param.v2.u32 	{%r1598, %r1599}, [%rd18+2352];
	st.global.u32 	[%rd24+1027368], %r1598;
	st.global.u32 	[%rd24+1027372], %r1599;
	ld.param.v2.u32 	{%r1600, %r1601}, [%rd18+2360];
	st.global.u32 	[%rd24+1027376], %r1600;
	st.global.u32 	[%rd24+1027380], %r1601;
	ld.param.v2.u32 	{%r1602, %r1603}, [%rd18+2368];
	st.global.u32 	[%rd24+1027384], %r1602;
	st.global.u32 	[%rd24+1027388], %r1603;
	ld.param.v2.u32 	{%r1604, %r1605}, [%rd18+2376];
	st.global.u32 	[%rd24+1027392], %r1604;
	st.global.u32 	[%rd24+1027396], %r1605;
	ld.param.v2.u32 	{%r1606, %r1607}, [%rd18+2384];
	st.global.u32 	[%rd24+1027400], %r1606;
	st.global.u32 	[%rd24+1027404], %r1607;
	ld.param.v2.u32 	{%r1608, %r1609}, [%rd18+2392];
	st.global.u32 	[%rd24+1027408], %r1608;
	st.global.u32 	[%rd24+1027412], %r1609;
	ld.param.v2.u32 	{%r1610, %r1611}, [%rd18+2400];
	st.global.u32 	[%rd24+1027416], %r1610;
	st.global.u32 	[%rd24+1027420], %r1611;
	ld.param.v2.u32 	{%r1612, %r1613}, [%rd18+2408];
	st.global.u32 	[%rd24+1027424], %r1612;
	st.global.u32 	[%rd24+1027428], %r1613;
	ld.param.v2.u32 	{%r1614, %r1615}, [%rd18+2416];
	st.global.u32 	[%rd24+1027432], %r1614;
	st.global.u32 	[%rd24+1027436], %r1615;
	ld.param.v2.u32 	{%r1616, %r1617}, [%rd18+2424];
	st.global.u32 	[%rd24+1027440], %r1616;
	st.global.u32 	[%rd24+1027444], %r1617;
	ld.param.v2.u32 	{%r1618, %r1619}, [%rd18+2432];
	st.global.u32 	[%rd24+1027448], %r1618;
	st.global.u32 	[%rd24+1027452], %r1619;
	ld.param.v2.u32 	{%r1620, %r1621}, [%rd18+2440];
	st.global.u32 	[%rd24+1027456], %r1620;
	st.global.u32 	[%rd24+1027460], %r1621;
	ld.param.v2.u32 	{%r1622, %r1623}, [%rd18+2448];
	st.global.u32 	[%rd24+1027464], %r1622;
	st.global.u32 	[%rd24+1027468], %r1623;
	ld.param.v2.u32 	{%r1624, %r1625}, [%rd18+2456];
	st.global.u32 	[%rd24+1027472], %r1624;
	st.global.u32 	[%rd24+1027476], %r1625;
	ld.param.v2.u32 	{%r1626, %r1627}, [%rd18+2464];
	st.global.u32 	[%rd24+1027480], %r1626;
	st.global.u32 	[%rd24+1027484], %r1627;
	ld.param.v2.u32 	{%r1628, %r1629}, [%rd18+2472];
	st.global.u32 	[%rd24+1027488], %r1628;
	st.global.u32 	[%rd24+1027492], %r1629;
	ld.param.v2.u32 	{%r1630, %r1631}, [%rd18+2480];
	st.global.u32 	[%rd24+1027496], %r1630;
	st.global.u32 	[%rd24+1027500], %r1631;
	ld.param.v2.u32 	{%r1632, %r1633}, [%rd18+2488];
	st.global.u32 	[%rd24+1027504], %r1632;
	st.global.u32 	[%rd24+1027508], %r1633;
	ld.param.v2.u32 	{%r1634, %r1635}, [%rd18+2496];
	st.global.u32 	[%rd24+1027512], %r1634;
	st.global.u32 	[%rd24+1027516], %r1635;
	ld.param.v2.u32 	{%r1636, %r1637}, [%rd18+2504];
	st.global.u32 	[%rd24+1027520], %r1636;
	st.global.u32 	[%rd24+1027524], %r1637;
	ld.param.v2.u32 	{%r1638, %r1639}, [%rd18+2512];
	st.global.u32 	[%rd24+1027528], %r1638;
	st.global.u32 	[%rd24+1027532], %r1639;
	ld.param.v2.u32 	{%r1640, %r1641}, [%rd18+2520];
	st.global.u32 	[%rd24+1027536], %r1640;
	st.global.u32 	[%rd24+1027540], %r1641;
	ld.param.v2.u32 	{%r1642, %r1643}, [%rd18+2528];
	st.global.u32 	[%rd24+1027544], %r1642;
	st.global.u32 	[%rd24+1027548], %r1643;
	ld.param.v2.u32 	{%r1644, %r1645}, [%rd18+2536];
	st.global.u32 	[%rd24+1027552], %r1644;
	st.global.u32 	[%rd24+1027556], %r1645;
	ld.param.v2.u32 	{%r1646, %r1647}, [%rd18+2544];
	st.global.u32 	[%rd24+1027560], %r1646;
	st.global.u32 	[%rd24+1027564], %r1647;
	ld.param.v2.u32 	{%r1648, %r1649}, [%rd18+2552];
	st.global.u32 	[%rd24+1027568], %r1648;
	st.global.u32 	[%rd24+1027572], %r1649;
	ld.param.v2.u32 	{%r1650, %r1651}, [%rd18+2560];
	st.global.u32 	[%rd24+1027576], %r1650;
	st.global.u32 	[%rd24+1027580], %r1651;
	ld.param.v2.u32 	{%r1652, %r1653}, [%rd18+2568];
	st.global.u32 	[%rd24+1027584], %r1652;
	st.global.u32 	[%rd24+1027588], %r1653;
	ld.param.v2.u32 	{%r1654, %r1655}, [%rd18+2576];
	st.global.u32 	[%rd24+1027592], %r1654;
	st.global.u32 	[%rd24+1027596], %r1655;
	ld.param.v2.u32 	{%r1656, %r1657}, [%rd18+2584];
	st.global.u32 	[%rd24+1027600], %r1656;
	st.global.u32 	[%rd24+1027604], %r1657;
	ld.param.v2.u32 	{%r1658, %r1659}, [%rd18+2592];
	st.global.u32 	[%rd24+1027608], %r1658;
	st.global.u32 	[%rd24+1027612], %r1659;
	ld.param.v2.u32 	{%r1660, %r1661}, [%rd18+2600];
	st.global.u32 	[%rd24+1027616], %r1660;
	st.global.u32 	[%rd24+1027620], %r1661;
	ld.param.v2.u32 	{%r1662, %r1663}, [%rd18+2608];
	st.global.u32 	[%rd24+1027624], %r1662;
	st.global.u32 	[%rd24+1027628], %r1663;
	ld.param.v2.u32 	{%r1664, %r1665}, [%rd18+2616];
	st.global.u32 	[%rd24+1027632], %r1664;
	st.global.u32 	[%rd24+1027636], %r1665;
	ld.param.v2.u32 	{%r1666, %r1667}, [%rd18+2624];
	st.global.u32 	[%rd24+1027640], %r1666;
	st.global.u32 	[%rd24+1027644], %r1667;
	ld.param.v2.u32 	{%r1668, %r1669}, [%rd18+2632];
	st.global.u32 	[%rd24+1027648], %r1668;
	st.global.u32 	[%rd24+1027652], %r1669;
	ld.param.v2.u32 	{%r1670, %r1671}, [%rd18+2640];
	st.global.u32 	[%rd24+1027656], %r1670;
	st.global.u32 	[%rd24+1027660], %r1671;
	ld.param.v2.u32 	{%r1672, %r1673}, [%rd18+2648];
	st.global.u32 	[%rd24+1027664], %r1672;
	st.global.u32 	[%rd24+1027668], %r1673;
	ld.param.v2.u32 	{%r1674, %r1675}, [%rd18+2656];
	st.global.u32 	[%rd24+1027672], %r1674;
	st.global.u32 	[%rd24+1027676], %r1675;
	ld.param.v2.u32 	{%r1676, %r1677}, [%rd18+2664];
	st.global.u32 	[%rd24+1027680], %r1676;
	st.global.u32 	[%rd24+1027684], %r1677;
	ld.param.v2.u32 	{%r1678, %r1679}, [%rd18+2672];
	st.global.u32 	[%rd24+1027688], %r1678;
	st.global.u32 	[%rd24+1027692], %r1679;
	ld.param.v2.u32 	{%r1680, %r1681}, [%rd18+2680];
	st.global.u32 	[%rd24+1027696], %r1680;
	st.global.u32 	[%rd24+1027700], %r1681;
	ld.param.v2.u32 	{%r1682, %r1683}, [%rd18+2688];
	st.global.u32 	[%rd24+1027704], %r1682;
	st.global.u32 	[%rd24+1027708], %r1683;
	ld.param.v2.u32 	{%r1684, %r1685}, [%rd18+2696];
	st.global.u32 	[%rd24+1027712], %r1684;
	st.global.u32 	[%rd24+1027716], %r1685;
	ld.param.v2.u32 	{%r1686, %r1687}, [%rd18+2704];
	st.global.u32 	[%rd24+1027720], %r1686;
	st.global.u32 	[%rd24+1027724], %r1687;
	ld.param.v2.u32 	{%r1688, %r1689}, [%rd18+2712];
	st.global.u32 	[%rd24+1027728], %r1688;
	st.global.u32 	[%rd24+1027732], %r1689;
	ld.param.v2.u32 	{%r1690, %r1691}, [%rd18+2720];
	st.global.u32 	[%rd24+1027736], %r1690;
	st.global.u32 	[%rd24+1027740], %r1691;
	ld.param.v2.u32 	{%r1692, %r1693}, [%rd18+2728];
	st.global.u32 	[%rd24+1027744], %r1692;
	st.global.u32 	[%rd24+1027748], %r1693;
	ld.param.v2.u32 	{%r1694, %r1695}, [%rd18+2736];
	st.global.u32 	[%rd24+1027752], %r1694;
	st.global.u32 	[%rd24+1027756], %r1695;
	ld.param.v2.u32 	{%r1696, %r1697}, [%rd18+2744];
	st.global.u32 	[%rd24+1027760], %r1696;
	st.global.u32 	[%rd24+1027764], %r1697;
	ld.param.v2.u32 	{%r1698, %r1699}, [%rd18+2752];
	st.global.u32 	[%rd24+1027768], %r1698;
	st.global.u32 	[%rd24+1027772], %r1699;
	ld.param.v2.u32 	{%r1700, %r1701}, [%rd18+2760];
	st.global.u32 	[%rd24+1027776], %r1700;
	st.global.u32 	[%rd24+1027780], %r1701;
	ld.param.v2.u32 	{%r1702, %r1703}, [%rd18+2768];
	st.global.u32 	[%rd24+1027784], %r1702;
	st.global.u32 	[%rd24+1027788], %r1703;
	ld.param.v2.u32 	{%r1704, %r1705}, [%rd18+2776];
	st.global.u32 	[%rd24+1027792], %r1704;
	st.global.u32 	[%rd24+1027796], %r1705;
	ld.param.v2.u32 	{%r1706, %r1707}, [%rd18+2784];
	st.global.u32 	[%rd24+1027800], %r1706;
	st.global.u32 	[%rd24+1027804], %r1707;
	ld.param.v2.u32 	{%r1708, %r1709}, [%rd18+2792];
	st.global.u32 	[%rd24+1027808], %r1708;
	st.global.u32 	[%rd24+1027812], %r1709;
	ld.param.v2.u32 	{%r1710, %r1711}, [%rd18+2800];
	st.global.u32 	[%rd24+1027816], %r1710;
	st.global.u32 	[%rd24+1027820], %r1711;
	ld.param.v2.u32 	{%r1712, %r1713}, [%rd18+2808];
	st.global.u32 	[%rd24+1027824], %r1712;
	st.global.u32 	[%rd24+1027828], %r1713;
	ld.param.v2.u32 	{%r1714, %r1715}, [%rd18+2816];
	st.global.u32 	[%rd24+1027832], %r1714;
	st.global.u32 	[%rd24+1027836], %r1715;
	ld.param.v2.u32 	{%r1716, %r1717}, [%rd18+2824];
	st.global.u32 	[%rd24+1027840], %r1716;
	st.global.u32 	[%rd24+1027844], %r1717;
	ld.param.v2.u32 	{%r1718, %r1719}, [%rd18+2832];
	st.global.u32 	[%rd24+1027848], %r1718;
	st.global.u32 	[%rd24+1027852], %r1719;
	ld.param.v2.u32 	{%r1720, %r1721}, [%rd18+2840];
	st.global.u32 	[%rd24+1027856], %r1720;
	st.global.u32 	[%rd24+1027860], %r1721;
	ld.param.v2.u32 	{%r1722, %r1723}, [%rd18+2848];
	st.global.u32 	[%rd24+1027864], %r1722;
	st.global.u32 	[%rd24+1027868], %r1723;
	ld.param.v2.u32 	{%r1724, %r1725}, [%rd18+2856];
	st.global.u32 	[%rd24+1027872], %r1724;
	st.global.u32 	[%rd24+1027876], %r1725;
	ld.param.v2.u32 	{%r1726, %r1727}, [%rd18+2864];
	st.global.u32 	[%rd24+1027880], %r1726;
	st.global.u32 	[%rd24+1027884], %r1727;
	ld.param.v2.u32 	{%r1728, %r1729}, [%rd18+2872];
	st.global.u32 	[%rd24+1027888], %r1728;
	st.global.u32 	[%rd24+1027892], %r1729;
	ld.param.v2.u32 	{%r1730, %r1731}, [%rd18+2880];
	st.global.u32 	[%rd24+1027896], %r1730;
	st.global.u32 	[%rd24+1027900], %r1731;
	ld.param.v2.u32 	{%r1732, %r1733}, [%rd18+2888];
	st.global.u32 	[%rd24+1027904], %r1732;
	st.global.u32 	[%rd24+1027908], %r1733;
	ld.param.v2.u32 	{%r1734, %r1735}, [%rd18+2896];
	st.global.u32 	[%rd24+1027912], %r1734;
	st.global.u32 	[%rd24+1027916], %r1735;
	ld.param.v2.u32 	{%r1736, %r1737}, [%rd18+2904];
	st.global.u32 	[%rd24+1027920], %r1736;
	st.global.u32 	[%rd24+1027924], %r1737;
	ld.param.v2.u32 	{%r1738, %r1739}, [%rd18+2912];
	st.global.u32 	[%rd24+1027928], %r1738;
	st.global.u32 	[%rd24+1027932], %r1739;
	ld.param.v2.u32 	{%r1740, %r1741}, [%rd18+2920];
	st.global.u32 	[%rd24+1027936], %r1740;
	st.global.u32 	[%rd24+1027940], %r1741;
	ld.param.v2.u32 	{%r1742, %r1743}, [%rd18+2928];
	st.global.u32 	[%rd24+1027944], %r1742;
	st.global.u32 	[%rd24+1027948], %r1743;
	ld.param.v2.u32 	{%r1744, %r1745}, [%rd18+2936];
	st.global.u32 	[%rd24+1027952], %r1744;
	st.global.u32 	[%rd24+1027956], %r1745;
	ld.param.v2.u32 	{%r1746, %r1747}, [%rd18+2944];
	st.global.u32 	[%rd24+1027960], %r1746;
	st.global.u32 	[%rd24+1027964], %r1747;
	ld.param.v2.u32 	{%r1748, %r1749}, [%rd18+2952];
	st.global.u32 	[%rd24+1027968], %r1748;
	st.global.u32 	[%rd24+1027972], %r1749;
	ld.param.v2.u32 	{%r1750, %r1751}, [%rd18+2960];
	st.global.u32 	[%rd24+1027976], %r1750;
	st.global.u32 	[%rd24+1027980], %r1751;
	ld.param.v2.u32 	{%r1752, %r1753}, [%rd18+2968];
	st.global.u32 	[%rd24+1027984], %r1752;
	st.global.u32 	[%rd24+1027988], %r1753;
	ld.param.v2.u32 	{%r1754, %r1755}, [%rd18+2976];
	st.global.u32 	[%rd24+1027992], %r1754;
	st.global.u32 	[%rd24+1027996], %r1755;
	ld.param.v2.u32 	{%r1756, %r1757}, [%rd18+2984];
	st.global.u32 	[%rd24+1028000], %r1756;
	st.global.u32 	[%rd24+1028004], %r1757;
	ld.param.v2.u32 	{%r1758, %r1759}, [%rd18+2992];
	st.global.u32 	[%rd24+1028008], %r1758;
	st.global.u32 	[%rd24+1028012], %r1759;
	ld.param.v2.u32 	{%r1760, %r1761}, [%rd18+3000];
	st.global.u32 	[%rd24+1028016], %r1760;
	st.global.u32 	[%rd24+1028020], %r1761;
	ld.param.v2.u32 	{%r1762, %r1763}, [%rd18+3008];
	st.global.u32 	[%rd24+1028024], %r1762;
	st.global.u32 	[%rd24+1028028], %r1763;
	ld.param.v2.u32 	{%r1764, %r1765}, [%rd18+3016];
	st.global.u32 	[%rd24+1028032], %r1764;
	st.global.u32 	[%rd24+1028036], %r1765;
	ld.param.v2.u32 	{%r1766, %r1767}, [%rd18+3024];
	st.global.u32 	[%rd24+1028040], %r1766;
	st.global.u32 	[%rd24+1028044], %r1767;
	ld.param.v2.u32 	{%r1768, %r1769}, [%rd18+3032];
	st.global.u32 	[%rd24+1028048], %r1768;
	st.global.u32 	[%rd24+1028052], %r1769;
	ld.param.v2.u32 	{%r1770, %r1771}, [%rd18+3040];
	st.global.u32 	[%rd24+1028056], %r1770;
	st.global.u32 	[%rd24+1028060], %r1771;
	ld.param.v2.u32 	{%r1772, %r1773}, [%rd18+3048];
	st.global.u32 	[%rd24+1028064], %r1772;
	st.global.u32 	[%rd24+1028068], %r1773;
	ld.param.v2.u32 	{%r1774, %r1775}, [%rd18+3056];
	st.global.u32 	[%rd24+1028072], %r1774;
	st.global.u32 	[%rd24+1028076], %r1775;
	ld.param.v2.u32 	{%r1776, %r1777}, [%rd18+3064];
	st.global.u32 	[%rd24+1028080], %r1776;
	st.global.u32 	[%rd24+1028084], %r1777;
	ld.param.v2.u32 	{%r1778, %r1779}, [%rd18+3072];
	st.global.u32 	[%rd24+1028088], %r1778;
	st.global.u32 	[%rd24+1028092], %r1779;
	ld.param.v2.u32 	{%r1780, %r1781}, [%rd18+3080];
	st.global.u32 	[%rd24+1028096], %r1780;
	st.global.u32 	[%rd24+1028100], %r1781;
	ld.param.v2.u32 	{%r1782, %r1783}, [%rd18+3088];
	st.global.u32 	[%rd24+1028104], %r1782;
	st.global.u32 	[%rd24+1028108], %r1783;
	ld.param.v2.u32 	{%r1784, %r1785}, [%rd18+3096];
	st.global.u32 	[%rd24+1028112], %r1784;
	st.global.u32 	[%rd24+1028116], %r1785;
	ld.param.v2.u32 	{%r1786, %r1787}, [%rd18+3104];
	st.global.u32 	[%rd24+1028120], %r1786;
	st.global.u32 	[%rd24+1028124], %r1787;
	ld.param.v2.u32 	{%r1788, %r1789}, [%rd18+3112];
	st.global.u32 	[%rd24+1028128], %r1788;
	st.global.u32 	[%rd24+1028132], %r1789;
	ld.param.v2.u32 	{%r1790, %r1791}, [%rd18+3120];
	st.global.u32 	[%rd24+1028136], %r1790;
	st.global.u32 	[%rd24+1028140], %r1791;
	ld.param.v2.u32 	{%r1792, %r1793}, [%rd18+3128];
	st.global.u32 	[%rd24+1028144], %r1792;
	st.global.u32 	[%rd24+1028148], %r1793;
	ld.param.v2.u32 	{%r1794, %r1795}, [%rd18+3136];
	st.global.u32 	[%rd24+1028152], %r1794;
	st.global.u32 	[%rd24+1028156], %r1795;
	ld.param.v2.u32 	{%r1796, %r1797}, [%rd18+3144];
	st.global.u32 	[%rd24+1028160], %r1796;
	st.global.u32 	[%rd24+1028164], %r1797;
	ld.param.v2.u32 	{%r1798, %r1799}, [%rd18+3152];
	st.global.u32 	[%rd24+1028168], %r1798;
	st.global.u32 	[%rd24+1028172], %r1799;
	ld.param.v2.u32 	{%r1800, %r1801}, [%rd18+3160];
	st.global.u32 	[%rd24+1028176], %r1800;
	st.global.u32 	[%rd24+1028180], %r1801;
	ld.param.v2.u32 	{%r1802, %r1803}, [%rd18+3168];
	st.global.u32 	[%rd24+1028184], %r1802;
	st.global.u32 	[%rd24+1028188], %r1803;
	ld.param.v2.u32 	{%r1804, %r1805}, [%rd18+3176];
	st.global.u32 	[%rd24+1028192], %r1804;
	st.global.u32 	[%rd24+1028196], %r1805;
	ld.param.v2.u32 	{%r1806, %r1807}, [%rd18+3184];
	st.global.u32 	[%rd24+1028200], %r1806;
	st.global.u32 	[%rd24+1028204], %r1807;
	ld.param.v2.u32 	{%r1808, %r1809}, [%rd18+3192];
	st.global.u32 	[%rd24+1028208], %r1808;
	st.global.u32 	[%rd24+1028212], %r1809;
	ld.param.v2.u32 	{%r1810, %r1811}, [%rd18+3200];
	st.global.u32 	[%rd24+1028216], %r1810;
	st.global.u32 	[%rd24+1028220], %r1811;
	ld.param.v2.u32 	{%r1812, %r1813}, [%rd18+3208];
	st.global.u32 	[%rd24+1028224], %r1812;
	st.global.u32 	[%rd24+1028228], %r1813;
	ld.param.v2.u32 	{%r1814, %r1815}, [%rd18+3216];
	st.global.u32 	[%rd24+1028232], %r1814;
	st.global.u32 	[%rd24+1028236], %r1815;
	ld.param.v2.u32 	{%r1816, %r1817}, [%rd18+3224];
	st.global.u32 	[%rd24+1028240], %r1816;
	st.global.u32 	[%rd24+1028244], %r1817;
	ld.param.v2.u32 	{%r1818, %r1819}, [%rd18+3232];
	st.global.u32 	[%rd24+1028248], %r1818;
	st.global.u32 	[%rd24+1028252], %r1819;
	ld.param.v2.u32 	{%r1820, %r1821}, [%rd18+3240];
	st.global.u32 	[%rd24+1028256], %r1820;
	st.global.u32 	[%rd24+1028260], %r1821;
	ld.param.v2.u32 	{%r1822, %r1823}, [%rd18+3248];
	st.global.u32 	[%rd24+1028264], %r1822;
	st.global.u32 	[%rd24+1028268], %r1823;
	ld.param.v2.u32 	{%r1824, %r1825}, [%rd18+3256];
	st.global.u32 	[%rd24+1028272], %r1824;
	st.global.u32 	[%rd24+1028276], %r1825;
	ld.param.v2.u32 	{%r1826, %r1827}, [%rd18+3264];
	st.global.u32 	[%rd24+1028280], %r1826;
	st.global.u32 	[%rd24+1028284], %r1827;
	ld.param.v2.u32 	{%r1828, %r1829}, [%rd18+3272];
	st.global.u32 	[%rd24+1028288], %r1828;
	st.global.u32 	[%rd24+1028292], %r1829;
	ld.param.v2.u32 	{%r1830, %r1831}, [%rd18+3280];
	st.global.u32 	[%rd24+1028296], %r1830;
	st.global.u32 	[%rd24+1028300], %r1831;
	ld.param.v2.u32 	{%r1832, %r1833}, [%rd18+3288];
	st.global.u32 	[%rd24+1028304], %r1832;
	st.global.u32 	[%rd24+1028308], %r1833;
	ld.param.v2.u32 	{%r1834, %r1835}, [%rd18+3296];
	st.global.u32 	[%rd24+1028312], %r1834;
	st.global.u32 	[%rd24+1028316], %r1835;
	ld.param.v2.u32 	{%r1836, %r1837}, [%rd18+3304];
	st.global.u32 	[%rd24+1028320], %r1836;
	st.global.u32 	[%rd24+1028324], %r1837;
	ld.param.v2.u32 	{%r1838, %r1839}, [%rd18+3312];
	st.global.u32 	[%rd24+1028328], %r1838;
	st.global.u32 	[%rd24+1028332], %r1839;
	ld.param.v2.u32 	{%r1840, %r1841}, [%rd18+3320];
	st.global.u32 	[%rd24+1028336], %r1840;
	st.global.u32 	[%rd24+1028340], %r1841;
	ld.param.v2.u32 	{%r1842, %r1843}, [%rd18+3328];
	st.global.u32 	[%rd24+1028344], %r1842;
	st.global.u32 	[%rd24+1028348], %r1843;
	ld.param.v2.u32 	{%r1844, %r1845}, [%rd18+3336];
	st.global.u32 	[%rd24+1028352], %r1844;
	st.global.u32 	[%rd24+1028356], %r1845;
	ld.param.v2.u32 	{%r1846, %r1847}, [%rd18+3344];
	st.global.u32 	[%rd24+1028360], %r1846;
	st.global.u32 	[%rd24+1028364], %r1847;
	ld.param.v2.u32 	{%r1848, %r1849}, [%rd18+3352];
	st.global.u32 	[%rd24+1028368], %r1848;
	st.global.u32 	[%rd24+1028372], %r1849;
	ld.param.v2.u32 	{%r1850, %r1851}, [%rd18+3360];
	st.global.u32 	[%rd24+1028376], %r1850;
	st.global.u32 	[%rd24+1028380], %r1851;
	ld.param.v2.u32 	{%r1852, %r1853}, [%rd18+3368];
	st.global.u32 	[%rd24+1028384], %r1852;
	st.global.u32 	[%rd24+1028388], %r1853;
	ld.param.v2.u32 	{%r1854, %r1855}, [%rd18+3376];
	st.global.u32 	[%rd24+1028392], %r1854;
	st.global.u32 	[%rd24+1028396], %r1855;
	ld.param.v2.u32 	{%r1856, %r1857}, [%rd18+3384];
	st.global.u32 	[%rd24+1028400], %r1856;
	st.global.u32 	[%rd24+1028404], %r1857;
	ld.param.v2.u32 	{%r1858, %r1859}, [%rd18+3392];
	st.global.u32 	[%rd24+1028408], %r1858;
	st.global.u32 	[%rd24+1028412], %r1859;
	ld.param.v2.u32 	{%r1860, %r1861}, [%rd18+3400];
	st.global.u32 	[%rd24+1028416], %r1860;
	st.global.u32 	[%rd24+1028420], %r1861;
	ld.param.v2.u32 	{%r1862, %r1863}, [%rd18+3408];
	st.global.u32 	[%rd24+1028424], %r1862;
	st.global.u32 	[%rd24+1028428], %r1863;
	ld.param.v2.u32 	{%r1864, %r1865}, [%rd18+3416];
	st.global.u32 	[%rd24+1028432], %r1864;
	st.global.u32 	[%rd24+1028436], %r1865;
	ld.param.v2.u32 	{%r1866, %r1867}, [%rd18+3424];
	st.global.u32 	[%rd24+1028440], %r1866;
	st.global.u32 	[%rd24+1028444], %r1867;
	ld.param.v2.u32 	{%r1868, %r1869}, [%rd18+3432];
	st.global.u32 	[%rd24+1028448], %r1868;
	st.global.u32 	[%rd24+1028452], %r1869;
	ld.param.v2.u32 	{%r1870, %r1871}, [%rd18+3440];
	st.global.u32 	[%rd24+1028456], %r1870;
	st.global.u32 	[%rd24+1028460], %r1871;
	ld.param.v2.u32 	{%r1872, %r1873}, [%rd18+3448];
	st.global.u32 	[%rd24+1028464], %r1872;
	st.global.u32 	[%rd24+1028468], %r1873;
	ld.param.v2.u32 	{%r1874, %r1875}, [%rd18+3456];
	st.global.u32 	[%rd24+1028472], %r1874;
	st.global.u32 	[%rd24+1028476], %r1875;
	ld.param.v2.u32 	{%r1876, %r1877}, [%rd18+3464];
	st.global.u32 	[%rd24+1028480], %r1876;
	st.global.u32 	[%rd24+1028484], %r1877;
	ld.param.v2.u32 	{%r1878, %r1879}, [%rd18+3472];
	st.global.u32 	[%rd24+1028488], %r1878;
	st.global.u32 	[%rd24+1028492], %r1879;
	ld.param.v2.u32 	{%r1880, %r1881}, [%rd18+3480];
	st.global.u32 	[%rd24+1028496], %r1880;
	st.global.u32 	[%rd24+1028500], %r1881;
	ld.param.v2.u32 	{%r1882, %r1883}, [%rd18+3488];
	st.global.u32 	[%rd24+1028504], %r1882;
	st.global.u32 	[%rd24+1028508], %r1883;
	ld.param.v2.u32 	{%r1884, %r1885}, [%rd18+3496];
	st.global.u32 	[%rd24+1028512], %r1884;
	st.global.u32 	[%rd24+1028516], %r1885;
	ld.param.v2.u32 	{%r1886, %r1887}, [%rd18+3504];
	st.global.u32 	[%rd24+1028520], %r1886;
	st.global.u32 	[%rd24+1028524], %r1887;
	ld.param.v2.u32 	{%r1888, %r1889}, [%rd18+3512];
	st.global.u32 	[%rd24+1028528], %r1888;
	st.global.u32 	[%rd24+1028532], %r1889;
	ld.param.v2.u32 	{%r1890, %r1891}, [%rd18+3520];
	st.global.u32 	[%rd24+1028536], %r1890;
	st.global.u32 	[%rd24+1028540], %r1891;
	ld.param.v2.u32 	{%r1892, %r1893}, [%rd18+3528];
	st.global.u32 	[%rd24+1028544], %r1892;
	st.global.u32 	[%rd24+1028548], %r1893;
	ld.param.v2.u32 	{%r1894, %r1895}, [%rd18+3536];
	st.global.u32 	[%rd24+1028552], %r1894;
	st.global.u32 	[%rd24+1028556], %r1895;
	ld.param.v2.u32 	{%r1896, %r1897}, [%rd18+3544];
	st.global.u32 	[%rd24+1028560], %r1896;
	st.global.u32 	[%rd24+1028564], %r1897;
	ld.param.v2.u32 	{%r1898, %r1899}, [%rd18+3552];
	st.global.u32 	[%rd24+1028568], %r1898;
	st.global.u32 	[%rd24+1028572], %r1899;
	ld.param.v2.u32 	{%r1900, %r1901}, [%rd18+3560];
	st.global.u32 	[%rd24+1028576], %r1900;
	st.global.u32 	[%rd24+1028580], %r1901;
	ld.param.v2.u32 	{%r1902, %r1903}, [%rd18+3568];
	st.global.u32 	[%rd24+1028584], %r1902;
	st.global.u32 	[%rd24+1028588], %r1903;
	ld.param.v2.u32 	{%r1904, %r1905}, [%rd18+3576];
	st.global.u32 	[%rd24+1028592], %r1904;
	st.global.u32 	[%rd24+1028596], %r1905;
	ld.param.v2.u32 	{%r1906, %r1907}, [%rd18+3584];
	st.global.u32 	[%rd24+1028600], %r1906;
	st.global.u32 	[%rd24+1028604], %r1907;
	ld.param.v2.u32 	{%r1908, %r1909}, [%rd18+3592];
	st.global.u32 	[%rd24+1028608], %r1908;
	st.global.u32 	[%rd24+1028612], %r1909;
	ld.param.v2.u32 	{%r1910, %r1911}, [%rd18+3600];
	st.global.u32 	[%rd24+1028616], %r1910;
	st.global.u32 	[%rd24+1028620], %r1911;
	ld.param.v2.u32 	{%r1912, %r1913}, [%rd18+3608];
	st.global.u32 	[%rd24+1028624], %r1912;
	st.global.u32 	[%rd24+1028628], %r1913;
	ld.param.v2.u32 	{%r1914, %r1915}, [%rd18+3616];
	st.global.u32 	[%rd24+1028632], %r1914;
	st.global.u32 	[%rd24+1028636], %r1915;
	ld.param.v2.u32 	{%r1916, %r1917}, [%rd18+3624];
	st.global.u32 	[%rd24+1028640], %r1916;
	st.global.u32 	[%rd24+1028644], %r1917;
	ld.param.v2.u32 	{%r1918, %r1919}, [%rd18+3632];
	st.global.u32 	[%rd24+1028648], %r1918;
	st.global.u32 	[%rd24+1028652], %r1919;
	ld.param.v2.u32 	{%r1920, %r1921}, [%rd18+3640];
	st.global.u32 	[%rd24+1028656], %r1920;
	st.global.u32 	[%rd24+1028660], %r1921;
	ld.param.v2.u32 	{%r1922, %r1923}, [%rd18+3648];
	st.global.u32 	[%rd24+1028664], %r1922;
	st.global.u32 	[%rd24+1028668], %r1923;
	ld.param.v2.u32 	{%r1924, %r1925}, [%rd18+3656];
	st.global.u32 	[%rd24+1028672], %r1924;
	st.global.u32 	[%rd24+1028676], %r1925;
	ld.param.v2.u32 	{%r1926, %r1927}, [%rd18+3664];
	st.global.u32 	[%rd24+1028680], %r1926;
	st.global.u32 	[%rd24+1028684], %r1927;
	ld.param.v2.u32 	{%r1928, %r1929}, [%rd18+3672];
	st.global.u32 	[%rd24+1028688], %r1928;
	st.global.u32 	[%rd24+1028692], %r1929;
	ld.param.v2.u32 	{%r1930, %r1931}, [%rd18+3680];
	st.global.u32 	[%rd24+1028696], %r1930;
	st.global.u32 	[%rd24+1028700], %r1931;
	ld.param.v2.u32 	{%r1932, %r1933}, [%rd18+3688];
	st.global.u32 	[%rd24+1028704], %r1932;
	st.global.u32 	[%rd24+1028708], %r1933;
	ld.param.v2.u32 	{%r1934, %r1935}, [%rd18+3696];
	st.global.u32 	[%rd24+1028712], %r1934;
	st.global.u32 	[%rd24+1028716], %r1935;
	ld.param.v2.u32 	{%r1936, %r1937}, [%rd18+3704];
	st.global.u32 	[%rd24+1028720], %r1936;
	st.global.u32 	[%rd24+1028724], %r1937;
	ld.param.v2.u32 	{%r1938, %r1939}, [%rd18+3712];
	st.global.u32 	[%rd24+1028728], %r1938;
	st.global.u32 	[%rd24+1028732], %r1939;
	ld.param.v2.u32 	{%r1940, %r1941}, [%rd18+3720];
	st.global.u32 	[%rd24+1028736], %r1940;
	st.global.u32 	[%rd24+1028740], %r1941;
	ld.param.v2.u32 	{%r1942, %r1943}, [%rd18+3728];
	st.global.u32 	[%rd24+1028744], %r1942;
	st.global.u32 	[%rd24+1028748], %r1943;
	ld.param.v2.u32 	{%r1944, %r1945}, [%rd18+3736];
	st.global.u32 	[%rd24+1028752], %r1944;
	st.global.u32 	[%rd24+1028756], %r1945;
	ld.param.v2.u32 	{%r1946, %r1947}, [%rd18+3744];
	st.global.u32 	[%rd24+1028760], %r1946;
	st.global.u32 	[%rd24+1028764], %r1947;
	ld.param.v2.u32 	{%r1948, %r1949}, [%rd18+3752];
	st.global.u32 	[%rd24+1028768], %r1948;
	st.global.u32 	[%rd24+1028772], %r1949;
	ld.param.v2.u32 	{%r1950, %r1951}, [%rd18+3760];
	st.global.u32 	[%rd24+1028776], %r1950;
	st.global.u32 	[%rd24+1028780], %r1951;
	ld.param.v2.u32 	{%r1952, %r1953}, [%rd18+3768];
	st.global.u32 	[%rd24+1028784], %r1952;
	st.global.u32 	[%rd24+1028788], %r1953;
	ld.param.v2.u32 	{%r1954, %r1955}, [%rd18+3776];
	st.global.u32 	[%rd24+1028792], %r1954;
	st.global.u32 	[%rd24+1028796], %r1955;
	ld.param.v2.u32 	{%r1956, %r1957}, [%rd18+3784];
	st.global.u32 	[%rd24+1028800], %r1956;
	st.global.u32 	[%rd24+1028804], %r1957;
	ld.param.v2.u32 	{%r1958, %r1959}, [%rd18+3792];
	st.global.u32 	[%rd24+1028808], %r1958;
	st.global.u32 	[%rd24+1028812], %r1959;
	ld.param.v2.u32 	{%r1960, %r1961}, [%rd18+3800];
	st.global.u32 	[%rd24+1028816], %r1960;
	st.global.u32 	[%rd24+1028820], %r1961;
	ld.param.v2.u32 	{%r1962, %r1963}, [%rd18+3808];
	st.global.u32 	[%rd24+1028824], %r1962;
	st.global.u32 	[%rd24+1028828], %r1963;
	ld.param.v2.u32 	{%r1964, %r1965}, [%rd18+3816];
	st.global.u32 	[%rd24+1028832], %r1964;
	st.global.u32 	[%rd24+1028836], %r1965;
	ld.param.v2.u32 	{%r1966, %r1967}, [%rd18+3824];
	st.global.u32 	[%rd24+1028840], %r1966;
	st.global.u32 	[%rd24+1028844], %r1967;
	ld.param.v2.u32 	{%r1968, %r1969}, [%rd18+3832];
	st.global.u32 	[%rd24+1028848], %r1968;
	st.global.u32 	[%rd24+1028852], %r1969;
	ld.param.v2.u32 	{%r1970, %r1971}, [%rd18+3840];
	st.global.u32 	[%rd24+1028856], %r1970;
	st.global.u32 	[%rd24+1028860], %r1971;
	ld.param.v2.u32 	{%r1972, %r1973}, [%rd18+3848];
	st.global.u32 	[%rd24+1028864], %r1972;
	st.global.u32 	[%rd24+1028868], %r1973;
	ld.param.v2.u32 	{%r1974, %r1975}, [%rd18+3856];
	st.global.u32 	[%rd24+1028872], %r1974;
	st.global.u32 	[%rd24+1028876], %r1975;
	ld.param.v2.u32 	{%r1976, %r1977}, [%rd18+3864];
	st.global.u32 	[%rd24+1028880], %r1976;
	st.global.u32 	[%rd24+1028884], %r1977;
	ld.param.v2.u32 	{%r1978, %r1979}, [%rd18+3872];
	st.global.u32 	[%rd24+1028888], %r1978;
	st.global.u32 	[%rd24+1028892], %r1979;
	ld.param.v2.u32 	{%r1980, %r1981}, [%rd18+3880];
	st.global.u32 	[%rd24+1028896], %r1980;
	st.global.u32 	[%rd24+1028900], %r1981;
	ld.param.v2.u32 	{%r1982, %r1983}, [%rd18+3888];
	st.global.u32 	[%rd24+1028904], %r1982;
	st.global.u32 	[%rd24+1028908], %r1983;
	ld.param.v2.u32 	{%r1984, %r1985}, [%rd18+3896];
	st.global.u32 	[%rd24+1028912], %r1984;
	st.global.u32 	[%rd24+1028916], %r1985;
	ld.param.v2.u32 	{%r1986, %r1987}, [%rd18+3904];
	st.global.u32 	[%rd24+1028920], %r1986;
	st.global.u32 	[%rd24+1028924], %r1987;
	ld.param.v2.u32 	{%r1988, %r1989}, [%rd18+3912];
	st.global.u32 	[%rd24+1028928], %r1988;
	st.global.u32 	[%rd24+1028932], %r1989;
	ld.param.v2.u32 	{%r1990, %r1991}, [%rd18+3920];
	st.global.u32 	[%rd24+1028936], %r1990;
	st.global.u32 	[%rd24+1028940], %r1991;
	ld.param.v2.u32 	{%r1992, %r1993}, [%rd18+3928];
	st.global.u32 	[%rd24+1028944], %r1992;
	st.global.u32 	[%rd24+1028948], %r1993;
	ld.param.v2.u32 	{%r1994, %r1995}, [%rd18+3936];
	st.global.u32 	[%rd24+1028952], %r1994;
	st.global.u32 	[%rd24+1028956], %r1995;
	ld.param.v2.u32 	{%r1996, %r1997}, [%rd18+3944];
	st.global.u32 	[%rd24+1028960], %r1996;
	st.global.u32 	[%rd24+1028964], %r1997;
	ld.param.v2.u32 	{%r1998, %r1999}, [%rd18+3952];
	st.global.u32 	[%rd24+1028968], %r1998;
	st.global.u32 	[%rd24+1028972], %r1999;
	ld.param.v2.u32 	{%r2000, %r2001}, [%rd18+3960];
	st.global.u32 	[%rd24+1028976], %r2000;
	st.global.u32 	[%rd24+1028980], %r2001;
	ld.param.v2.u32 	{%r2002, %r2003}, [%rd18+3968];
	st.global.u32 	[%rd24+1028984], %r2002;
	st.global.u32 	[%rd24+1028988], %r2003;
	ld.param.v2.u32 	{%r2004, %r2005}, [%rd18+3976];
	st.global.u32 	[%rd24+1028992], %r2004;
	st.global.u32 	[%rd24+1028996], %r2005;
	ld.param.v2.u32 	{%r2006, %r2007}, [%rd18+3984];
	st.global.u32 	[%rd24+1029000], %r2006;
	st.global.u32 	[%rd24+1029004], %r2007;
	ld.param.v2.u32 	{%r2008, %r2009}, [%rd18+3992];
	st.global.u32 	[%rd24+1029008], %r2008;
	st.global.u32 	[%rd24+1029012], %r2009;
	ld.param.v2.u32 	{%r2010, %r2011}, [%rd18+4000];
	st.global.u32 	[%rd24+1029016], %r2010;
	ld.param.u32 	%r2012, [%rd18+4008];
	st.global.u32 	[%rd24+1029024], %r2012;
	st.global.u32 	[%rd24+1029020], %r2011;
$L__BB2_6:
	ret;

}
	// .globl	_ZN3cub18CUB_300001_SM_10006detail8for_each13static_kernelINS2_12policy_hub_t12policy_500_tElN6thrust24THRUST_300001_SM_1000_NS8cuda_cub6__fill7functorINS7_6detail15normal_iteratorINS7_10device_ptrI17AggregatedElementEEEESE_EEEEvT0_T1_
.visible .entry _ZN3cub18CUB_300001_SM_10006detail8for_each13static_kernelINS2_12policy_hub_t12policy_500_tElN6thrust24THRUST_300001_SM_1000_NS8cuda_cub6__fill7functorINS7_6detail15normal_iteratorINS7_10device_ptrI17AggregatedElementEEEESE_EEEEvT0_T1_(
	.param .u64 _ZN3cub18CUB_300001_SM_10006detail8for_each13static_kernelINS2_12policy_hub_t12policy_500_tElN6thrust24THRUST_300001_SM_1000_NS8cuda_cub6__fill7functorINS7_6detail15normal_iteratorINS7_10device_ptrI17AggregatedElementEEEESE_EEEEvT0_T1__param_0,
	.param .align 8 .b8 _ZN3cub18CUB_300001_SM_10006detail8for_each13static_kernelINS2_12policy_hub_t12policy_500_tElN6thrust24THRUST_300001_SM_1000_NS8cuda_cub6__fill7functorINS7_6detail15normal_iteratorINS7_10device_ptrI17AggregatedElementEEEESE_EEEEvT0_T1__param_1[4016]
)
.maxntid 256
{
	.reg .pred 	%p<4>;
	.reg .b32 	%r<3018>;
	.reg .b64 	%rd<36>;

	ld.param.u64 	%rd1, [_ZN3cub18CUB_300001_SM_10006detail8for_each13static_kernelINS2_12policy_hub_t12policy_500_tElN6thrust24THRUST_300001_SM_1000_NS8cuda_cub6__fill7functorINS7_6detail15normal_iteratorINS7_10device_ptrI17AggregatedElementEEEESE_EEEEvT0_T1__param_0];
	mov.b64 	%rd2, _ZN3cub18CUB_300001_SM_10006detail8for_each13static_kernelINS2_12policy_hub_t12policy_500_tElN6thrust24THRUST_300001_SM_1000_NS8cuda_cub6__fill7functorINS7_6detail15normal_iteratorINS7_10device_ptrI17AggregatedElementEEEESE_EEEEvT0_T1__param_1;
	mov.u32 	%r1, %ctaid.x;
	mul.wide.u32 	%rd3, %r1, 512;
	sub.s64 	%rd4, %rd1, %rd3;
	setp.lt.s64 	%p1, %rd4, 512;
	@%p1 bra 	$L__BB3_2;
	mov.u64 	%rd27, %rd2;
	ld.param.u64 	%rd28, [%rd27];
	ld.param.v2.u32 	{%r2015, %r2016}, [%rd27+8];
	ld.param.v2.u32 	{%r2017, %r2018}, [%rd27+16];
	ld.param.v2.u32 	{%r2019, %r2020}, [%rd27+24];
	ld.param.v2.u32 	{%r2021, %r2022}, [%rd27+32];
	ld.param.v2.u32 	{%r2023, %r2024}, [%rd27+40];
	ld.param.v2.u32 	{%r2025, %r2026}, [%rd27+48];
	ld.param.v2.u32 	{%r2027, %r2028}, [%rd27+56];
	ld.param.v2.u32 	{%r2029, %r2030}, [%rd27+64];
	ld.param.v2.u32 	{%r2031, %r2032}, [%rd27+72];
	ld.param.v2.u32 	{%r2033, %r2034}, [%rd27+80];
	ld.param.v2.u32 	{%r2035, %r2036}, [%rd27+88];
	ld.param.v2.u32 	{%r2037, %r2038}, [%rd27+96];
	ld.param.v2.u32 	{%r2039, %r2040}, [%rd27+104];
	ld.param.v2.u32 	{%r2041, %r2042}, [%rd27+112];
	ld.param.v2.u32 	{%r2043, %r2044}, [%rd27+120];
	ld.param.v2.u32 	{%r2045, %r2046}, [%rd27+128];
	ld.param.v2.u32 	{%r2047, %r2048}, [%rd27+136];
	ld.param.v2.u32 	{%r2049, %r2050}, [%rd27+144];
	ld.param.v2.u32 	{%r2051, %r2052}, [%rd27+152];
	ld.param.v2.u32 	{%r2053, %r2054}, [%rd27+160];
	ld.param.v2.u32 	{%r2055, %r2056}, [%rd27+168];
	ld.param.v2.u32 	{%r2057, %r2058}, [%rd27+176];
	ld.param.v2.u32 	{%r2059, %r2060}, [%rd27+184];
	ld.param.v2.u32 	{%r2061, %r2062}, [%rd27+192];
	ld.param.v2.u32 	{%r2063, %r2064}, [%rd27+200];
	ld.param.v2.u32 	{%r2065, %r2066}, [%rd27+208];
	ld.param.v2.u32 	{%r2067, %r2068}, [%rd27+216];
	ld.param.v2.u32 	{%r2069, %r2070}, [%rd27+224];
	ld.param.v2.u32 	{%r2071, %r2072}, [%rd27+232];
	ld.param.v2.u32 	{%r2073, %r2074}, [%rd27+240];
	ld.param.v2.u32 	{%r2075, %r2076}, [%rd27+248];
	ld.param.v2.u32 	{%r2077, %r2078}, [%rd27+256];
	ld.param.v2.u32 	{%r2079, %r2080}, [%rd27+264];
	ld.param.v2.u32 	{%r2081, %r2082}, [%rd27+272];
	ld.param.v2.u32 	{%r2083, %r2084}, [%rd27+280];
	ld.param.v2.u32 	{%r2085, %r2086}, [%rd27+288];
	ld.param.v2.u32 	{%r2087, %r2088}, [%rd27+296];
	ld.param.v2.u32 	{%r2089, %r2090}, [%rd27+304];
	ld.param.v2.u32 	{%r2091, %r2092}, [%rd27+312];
	ld.param.v2.u32 	{%r2093, %r2094}, [%rd27+320];
	ld.param.v2.u32 	{%r2095, %r2096}, [%rd27+328];
	ld.param.v2.u32 	{%r2097, %r2098}, [%rd27+336];
	ld.param.v2.u32 	{%r2099, %r2100}, [%rd27+344];
	ld.param.v2.u32 	{%r2101, %r2102}, [%rd27+352];
	ld.param.v2.u32 	{%r2103, %r2104}, [%rd27+360];
	ld.param.v2.u32 	{%r2105, %r2106}, [%rd27+368];
	ld.param.v2.u32 	{%r2107, %r2108}, [%rd27+376];
	ld.param.v2.u32 	{%r2109, %r2110}, [%rd27+384];
	ld.param.v2.u32 	{%r2111, %r2112}, [%rd27+392];
	ld.param.v2.u32 	{%r2113, %r2114}, [%rd27+400];
	ld.param.v2.u32 	{%r2115, %r2116}, [%rd27+408];
	ld.param.v2.u32 	{%r2117, %r2118}, [%rd27+416];
	ld.param.v2.u32 	{%r2119, %r2120}, [%rd27+424];
	ld.param.v2.u32 	{%r2121, %r2122}, [%rd27+432];
	ld.param.v2.u32 	{%r2123, %r2124}, [%rd27+440];
	ld.param.v2.u32 	{%r2125, %r2126}, [%rd27+448];
	ld.param.v2.u32 	{%r2127, %r2128}, [%rd27+456];
	ld.param.v2.u32 	{%r2129, %r2130}, [%rd27+464];
	ld.param.v2.u32 	{%r2131, %r2132}, [%rd27+472];
	ld.param.v2.u32 	{%r2133, %r2134}, [%rd27+480];
	ld.param.v2.u32 	{%r2135, %r2136}, [%rd27+488];
	ld.param.v2.u32 	{%r2137, %r2138}, [%rd27+496];
	ld.param.v2.u32 	{%r2139, %r2140}, [%rd27+504];
	ld.param.v2.u32 	{%r2141, %r2142}, [%rd27+512];
	ld.param.v2.u32 	{%r2143, %r2144}, [%rd27+520];
	ld.param.v2.u32 	{%r2145, %r2146}, [%rd27+528];
	ld.param.v2.u32 	{%r2147, %r2148}, [%rd27+536];
	ld.param.v2.u32 	{%r2149, %r2150}, [%rd27+544];
	ld.param.v2.u32 	{%r2151, %r2152}, [%rd27+552];
	ld.param.v2.u32 	{%r2153, %r2154}, [%rd27+560];
	ld.param.v2.u32 	{%r2155, %r2156}, [%rd27+568];
	ld.param.v2.u32 	{%r2157, %r2158}, [%rd27+576];
	ld.param.v2.u32 	{%r2159, %r2160}, [%rd27+584];
	ld.param.v2.u32 	{%r2161, %r2162}, [%rd27+592];
	ld.param.v2.u32 	{%r2163, %r2164}, [%rd27+600];
	ld.param.v2.u32 	{%r2165, %r2166}, [%rd27+608];
	ld.param.v2.u32 	{%r2167, %r2168}, [%rd27+616];
	ld.param.v2.u32 	{%r2169, %r2170}, [%rd27+624];
	ld.param.v2.u32 	{%r2171, %r2172}, [%rd27+632];
	ld.param.v2.u32 	{%r2173, %r2174}, [%rd27+640];
	ld.param.v2.u32 	{%r2175, %r2176}, [%rd27+648];
	ld.param.v2.u32 	{%r2177, %r2178}, [%rd27+656];
	ld.param.v2.u32 	{%r2179, %r2180}, [%rd27+664];
	ld.param.v2.u32 	{%r2181, %r2182}, [%rd27+672];
	ld.param.v2.u32 	{%r2183, %r2184}, [%rd27+680];
	ld.param.v2.u32 	{%r2185, %r2186}, [%rd27+688];
	ld.param.v2.u32 	{%r2187, %r2188}, [%rd27+696];
	ld.param.v2.u32 	{%r2189, %r2190}, [%rd27+704];
	ld.param.v2.u32 	{%r2191, %r2192}, [%rd27+712];
	ld.param.v2.u32 	{%r2193, %r2194}, [%rd27+720];
	ld.param.v2.u32 	{%r2195, %r2196}, [%rd27+728];
	ld.param.v2.u32 	{%r2197, %r2198}, [%rd27+736];
	ld.param.v2.u32 	{%r2199, %r2200}, [%rd27+744];
	ld.param.v2.u32 	{%r2201, %r2202}, [%rd27+752];
	ld.param.v2.u32 	{%r2203, %r2204}, [%rd27+760];
	ld.param.v2.u32 	{%r2205, %r2206}, [%rd27+768];
	ld.param.v2.u32 	{%r2207, %r2208}, [%rd27+776];
	ld.param.v2.u32 	{%r2209, %r2210}, [%rd27+784];
	ld.param.v2.u32 	{%r2211, %r2212}, [%rd27+792];
	ld.param.v2.u32 	{%r2213, %r2214}, [%rd27+800];
	ld.param.v2.u32 	{%r2215, %r2216}, [%rd27+808];
	ld.param.v2.u32 	{%r2217, %r2218}, [%rd27+816];
	ld.param.v2.u32 	{%r2219, %r2220}, [%rd27+824];
	ld.param.v2.u32 	{%r2221, %r2222}, [%rd27+832];
	ld.param.v2.u32 	{%r2223, %r2224}, [%rd27+840];
	ld.param.v2.u32 	{%r2225, %r2226}, [%rd27+848];
	ld.param.v2.u32 	{%r2227, %r2228}, [%rd27+856];
	ld.param.v2.u32 	{%r2229, %r2230}, [%rd27+864];
	ld.param.v2.u32 	{%r2231, %r2232}, [%rd27+872];
	ld.param.v2.u32 	{%r2233, %r2234}, [%rd27+880];
	ld.param.v2.u32 	{%r2235, %r2236}, [%rd27+888];
	ld.param.v2.u32 	{%r2237, %r2238}, [%rd27+896];
	ld.param.v2.u32 	{%r2239, %r2240}, [%rd27+904];
	ld.param.v2.u32 	{%r2241, %r2242}, [%rd27+912];
	ld.param.v2.u32 	{%r2243, %r2244}, [%rd27+920];
	ld.param.v2.u32 	{%r2245, %r2246}, [%rd27+928];
	ld.param.v2.u32 	{%r2247, %r2248}, [%rd27+936];
	ld.param.v2.u32 	{%r2249, %r2250}, [%rd27+944];
	ld.param.v2.u32 	{%r2251, %r2252}, [%rd27+952];
	ld.param.v2.u32 	{%r2253, %r2254}, [%rd27+960];
	ld.param.v2.u32 	{%r2255, %r2256}, [%rd27+968];
	ld.param.v2.u32 	{%r2257, %r2258}, [%rd27+976];
	ld.param.v2.u32 	{%r2259, %r2260}, [%rd27+984];
	ld.param.v2.u32 	{%r2261, %r2262}, [%rd27+992];
	ld.param.v2.u32 	{%r2263, %r2264}, [%rd27+1000];
	ld.param.v2.u32 	{%r2265, %r2266}, [%rd27+1008];
	ld.param.v2.u32 	{%r2267, %r2268}, [%rd27+1016];
	ld.param.v2.u32 	{%r2269, %r2270}, [%rd27+1024];
	ld.param.v2.u32 	{%r2271, %r2272}, [%rd27+1032];
	ld.param.v2.u32 	{%r2273, %r2274}, [%rd27+1040];
	ld.param.v2.u32 	{%r2275, %r2276}, [%rd27+1048];
	ld.param.v2.u32 	{%r2277, %r2278}, [%rd27+1056];
	ld.param.v2.u32 	{%r2279, %r2280}, [%rd27+1064];
	ld.param.v2.u32 	{%r2281, %r2282}, [%rd27+1072];
	ld.param.v2.u32 	{%r2283, %r2284}, [%rd27+1080];
	ld.param.v2.u32 	{%r2285, %r2286}, [%rd27+1088];
	ld.param.v2.u32 	{%r2287, %r2288}, [%rd27+1096];
	ld.param.v2.u32 	{%r2289, %r2290}, [%rd27+1104];
	ld.param.v2.u32 	{%r2291, %r2292}, [%rd27+1112];
	ld.param.v2.u32 	{%r2293, %r2294}, [%rd27+1120];
	ld.param.v2.u32 	{%r2295, %r2296}, [%rd27+1128];
	ld.param.v2.u32 	{%r2297, %r2298}, [%rd27+1136];
	ld.param.v2.u32 	{%r2299, %r2300}, [%rd27+1144];
	ld.param.v2.u32 	{%r2301, %r2302}, [%rd27+1152];
	ld.param.v2.u32 	{%r2303, %r2304}, [%rd27+1160];
	ld.param.v2.u32 	{%r2305, %r2306}, [%rd27+1168];
	ld.param.v2.u32 	{%r2307, %r2308}, [%rd27+1176];
	ld.param.v2.u32 	{%r2309, %r2310}, [%rd27+1184];
	ld.param.v2.u32 	{%r2311, %r2312}, [%rd27+1192];
	ld.param.v2.u32 	{%r2313, %r2314}, [%rd27+1200];
	ld.param.v2.u32 	{%r2315, %r2316}, [%rd27+1208];
	ld.param.v2.u32 	{%r2317, %r2318}, [%rd27+1216];
	ld.param.v2.u32 	{%r2319, %r2320}, [%rd27+1224];
	ld.param.v2.u32 	{%r2321, %r2322}, [%rd27+1232];
	ld.param.v2.u32 	{%r2323, %r2324}, [%rd27+1240];
	ld.param.v2.u32 	{%r2325, %r2326}, [%rd27+1248];
	ld.param.v2.u32 	{%r2327, %r2328}, [%rd27+1256];
	ld.param.v2.u32 	{%r2329, %r2330}, [%rd27+1264];
	ld.param.v2.u32 	{%r2331, %r2332}, [%rd27+1272];
	ld.param.v2.u32 	{%r2333, %r2334}, [%rd27+1280];
	ld.param.v2.u32 	{%r2335, %r2336}, [%rd27+1288];
	ld.param.v2.u32 	{%r2337, %r2338}, [%rd27+1296];
	ld.param.v2.u32 	{%r2339, %r2340}, [%rd27+1304];
	ld.param.v2.u32 	{%r2341, %r2342}, [%rd27+1312];
	ld.param.v2.u32 	{%r2343, %r2344}, [%rd27+1320];
	ld.param.v2.u32 	{%r2345, %r2346}, [%rd27+1328];
	ld.param.v2.u32 	{%r2347, %r2348}, [%rd27+1336];
	ld.param.v2.u32 	{%r2349, %r2350}, [%rd27+1344];
	ld.param.v2.u32 	{%r2351, %r2352}, [%rd27+1352];
	ld.param.v2.u32 	{%r2353, %r2354}, [%rd27+1360];
	ld.param.v2.u32 	{%r2355, %r2356}, [%rd27+1368];
	ld.param.v2.u32 	{%r2357, %r2358}, [%rd27+1376];
	ld.param.v2.u32 	{%r2359, %r2360}, [%rd27+1384];
	ld.param.v2.u32 	{%r2361, %r2362}, [%rd27+1392];
	ld.param.v2.u32 	{%r2363, %r2364}, [%rd27+1400];
	ld.param.v2.u32 	{%r2365, %r2366}, [%rd27+1408];
	ld.param.v2.u32 	{%r2367, %r2368}, [%rd27+1416];
	ld.param.v2.u32 	{%r2369, %r2370}, [%rd27+1424];
	ld.param.v2.u32 	{%r2371, %r2372}, [%rd27+1432];
	ld.param.v2.u32 	{%r2373, %r2374}, [%rd27+1440];
	ld.param.v2.u32 	{%r2375, %r2376}, [%rd27+1448];
	ld.param.v2.u32 	{%r2377, %r2378}, [%rd27+1456];
	ld.param.v2.u32 	{%r2379, %r2380}, [%rd27+1464];
	ld.param.v2.u32 	{%r2381, %r2382}, [%rd27+1472];
	ld.param.v2.u32 	{%r2383, %r2384}, [%rd27+1480];
	ld.param.v2.u32 	{%r2385, %r2386}, [%rd27+1488];
	ld.param.v2.u32 	{%r2387, %r2388}, [%rd27+1496];
	ld.param.v2.u32 	{%r2389, %r2390}, [%rd27+1504];
	ld.param.v2.u32 	{%r2391, %r2392}, [%rd27+1512];
	ld.param.v2.u32 	{%r2393, %r2394}, [%rd27+1520];
	ld.param.v2.u32 	{%r2395, %r2396}, [%rd27+1528];
	ld.param.v2.u32 	{%r2397, %r2398}, [%rd27+1536];
	ld.param.v2.u32 	{%r2399, %r2400}, [%rd27+1544];
	ld.param.v2.u32 	{%r2401, %r2402}, [%rd27+1552];
	ld.param.v2.u32 	{%r2403, %r2404}, [%rd27+1560];
	ld.param.v2.u32 	{%r2405, %r2406}, [%rd27+1568];
	ld.param.v2.u32 	{%r2407, %r2408}, [%rd27+1576];
	ld.param.v2.u32 	{%r2409, %r2410}, [%rd27+1584];
	ld.param.v2.u32 	{%r2411, %r2412}, [%rd27+1592];
	ld.param.v2.u32 	{%r2413, %r2414}, [%rd27+1600];
	ld.param.v2.u32 	{%r2415, %r2416}, [%rd27+1608];
	ld.param.v2.u32 	{%r2417, %r2418}, [%rd27+1616];
	ld.param.v2.u32 	{%r2419, %r2420}, [%rd27+1624];
	ld.param.v2.u32 	{%r2421, %r2422}, [%rd27+1632];
	ld.param.v2.u32 	{%r2423, %r2424}, [%rd27+1640];
	ld.param.v2.u32 	{%r2425, %r2426}, [%rd27+1648];
	ld.param.v2.u32 	{%r2427, %r2428}, [%rd27+1656];
	ld.param.v2.u32 	{%r2429, %r2430}, [%rd27+1664];
	ld.param.v2.u32 	{%r2431, %r2432}, [%rd27+1672];
	ld.param.v2.u32 	{%r2433, %r2434}, [%rd27+1680];
	ld.param.v2.u32 	{%r2435, %r2436}, [%rd27+1688];
	ld.param.v2.u32 	{%r2437, %r2438}, [%rd27+1696];
	ld.param.v2.u32 	{%r2439, %r2440}, [%rd27+1704];
	ld.param.v2.u32 	{%r2441, %r2442}, [%rd27+1712];
	ld.param.v2.u32 	{%r2443, %r2444}, [%rd27+1720];
	ld.param.v2.u32 	{%r2445, %r2446}, [%rd27+1728];
	ld.param.v2.u32 	{%r2447, %r2448}, [%rd27+1736];
	ld.param.v2.u32 	{%r2449, %r2450}, [%rd27+1744];
	ld.param.v2.u32 	{%r2451, %r2452}, [%rd27+1752];
	ld.param.v2.u32 	{%r2453, %r2454}, [%rd27+1760];
	ld.param.v2.u32 	{%r2455, %r2456}, [%rd27+1768];
	ld.param.v2.u32 	{%r2457, %r2458}, [%rd27+1776];
	ld.param.v2.u32 	{%r2459, %r2460}, [%rd27+1784];
	ld.param.v2.u32 	{%r2461, %r2462}, [%rd27+1792];
	ld.param.v2.u32 	{%r2463, %r2464}, [%rd27+1800];
	ld.param.v2.u32 	{%r2465, %r2466}, [%rd27+1808];
	ld.param.v2.u32 	{%r2467, %r2468}, [%rd27+1816];
	ld.param.v2.u32 	{%r2469, %r2470}, [%rd27+1824];
	ld.param.v2.u32 	{%r2471, %r2472}, [%rd27+1832];
	ld.param.v2.u32 	{%r2473, %r2474}, [%rd27+1840];
	ld.param.v2.u32 	{%r2475, %r2476}, [%rd27+1848];
	ld.param.v2.u32 	{%r2477, %r2478}, [%rd27+1856];
	ld.param.v2.u32 	{%r2479, %r2480}, [%rd27+1864];
	ld.param.v2.u32 	{%r2481, %r2482}, [%rd27+1872];
	ld.param.v2.u32 	{%r2483, %r2484}, [%rd27+1880];
	ld.param.v2.u32 	{%r2485, %r2486}, [%rd27+1888];
	ld.param.v2.u32 	{%r2487, %r2488}, [%rd27+1896];
	ld.param.v2.u32 	{%r2489, %r2490}, [%rd27+1904];
	ld.param.v2.u32 	{%r2491, %r2492}, [%rd27+1912];
	ld.param.v2.u32 	{%r2493, %r2494}, [%rd27+1920];
	ld.param.v2.u32 	{%r2495, %r2496}, [%rd27+1928];
	ld.param.v2.u32 	{%r2497, %r2498}, [%rd27+1936];
	ld.param.v2.u32 	{%r2499, %r2500}, [%rd27+1944];
	ld.param.v2.u32 	{%r2501, %r2502}, [%rd27+1952];
	ld.param.v2.u32 	{%r2503, %r2504}, [%rd27+1960];
	ld.param.v2.u32 	{%r2505, %r2506}, [%rd27+1968];
	ld.param.v2.u32 	{%r2507, %r2508}, [%rd27+1976];
	ld.param.v2.u32 	{%r2509, %r2510}, [%rd27+1984];
	ld.param.v2.u32 	{%r2511, %r2512}, [%rd27+1992];
	ld.param.v2.u32 	{%r2513, %r2514}, [%rd27+2000];
	ld.param.v2.u32 	{%r2515, %r2516}, [%rd27+2008];
	ld.param.v2.u32 	{%r2517, %r2518}, [%rd27+2016];
	ld.param.v2.u32 	{%r2519, %r2520}, [%rd27+2024];
	ld.param.v2.u32 	{%r2521, %r2522}, [%rd27+2032];
	ld.param.v2.u32 	{%r2523, %r2524}, [%rd27+2040];
	ld.param.v2.u32 	{%r2525, %r2526}, [%rd27+2048];
	ld.param.v2.u32 	{%r2527, %r2528}, [%rd27+2056];
	ld.param.v2.u32 	{%r2529, %r2530}, [%rd27+2064];
	ld.param.v2.u32 	{%r2531, %r2532}, [%rd27+2072];
	ld.param.v2.u32 	{%r2533, %r2534}, [%rd27+2080];
	ld.param.v2.u32 	{%r2535, %r2536}, [%rd27+2088];
	ld.param.v2.u32 	{%r2537, %r2538}, [%rd27+2096];
	ld.param.v2.u32 	{%r2539, %r2540}, [%rd27+2104];
	ld.param.v2.u32 	{%r2541, %r2542}, [%rd27+2112];
	ld.param.v2.u32 	{%r2543, %r2544}, [%rd27+2120];
	ld.param.v2.u32 	{%r2545, %r2546}, [%rd27+2128];
	ld.param.v2.u32 	{%r2547, %r2548}, [%rd27+2136];
	ld.param.v2.u32 	{%r2549, %r2550}, [%rd27+2144];
	ld.param.v2.u32 	{%r2551, %r2552}, [%rd27+2152];
	ld.param.v2.u32 	{%r2553, %r2554}, [%rd27+2160];
	ld.param.v2.u32 	{%r2555, %r2556}, [%rd27+2168];
	ld.param.v2.u32 	{%r2557, %r2558}, [%rd27+2176];
	ld.param.v2.u32 	{%r2559, %r2560}, [%rd27+2184];
	ld.param.v2.u32 	{%r2561, %r2562}, [%rd27+2192];
	ld.param.v2.u32 	{%r2563, %r2564}, [%rd27+2200];
	ld.param.v2.u32 	{%r2565, %r2566}, [%rd27+2208];
	ld.param.v2.u32 	{%r2567, %r2568}, [%rd27+2216];
	ld.param.v2.u32 	{%r2569, %r2570}, [%rd27+2224];
	ld.param.v2.u32 	{%r2571, %r2572}, [%rd27+2232];
	ld.param.v2.u32 	{%r2573, %r2574}, [%rd27+2240];
	ld.param.v2.u32 	{%r2575, %r2576}, [%rd27+2248];
	ld.param.v2.u32 	{%r2577, %r2578}, [%rd27+2256];
	ld.param.v2.u32 	{%r2579, %r2580}, [%rd27+2264];
	ld.param.v2.u32 	{%r2581, %r2582}, [%rd27+2272];
	ld.param.v2.u32 	{%r2583, %r2584}, [%rd27+2280];
	ld.param.v2.u32 	{%r2585, %r2586}, [%rd27+2288];
	ld.param.v2.u32 	{%r2587, %r2588}, [%rd27+2296];
	ld.param.v2.u32 	{%r2589, %r2590}, [%rd27+2304];
	ld.param.v2.u32 	{%r2591, %r2592}, [%rd27+2312];
	ld.param.v2.u32 	{%r2593, %r2594}, [%rd27+2320];
	ld.param.v2.u32 	{%r2595, %r2596}, [%rd27+2328];
	ld.param.v2.u32 	{%r2597, %r2598}, [%rd27+2336];
	ld.param.v2.u32 	{%r2599, %r2600}, [%rd27+2344];
	ld.param.v2.u32 	{%r2601, %r2602}, [%rd27+2352];
	ld.param.v2.u32 	{%r2603, %r2604}, [%rd27+2360];
	ld.param.v2.u32 	{%r2605, %r2606}, [%rd27+2368];
	ld.param.v2.u32 	{%r2607, %r2608}, [%rd27+2376];
	ld.param.v2.u32 	{%r2609, %r2610}, [%rd27+2384];
	ld.param.v2.u32 	{%r2611, %r2612}, [%rd27+2392];
	ld.param.v2.u32 	{%r2613, %r2614}, [%rd27+2400];
	ld.param.v2.u32 	{%r2615, %r2616}, [%rd27+2408];
	ld.param.v2.u32 	{%r2617, %r2618}, [%rd27+2416];
	ld.param.v2.u32 	{%r2619, %r2620}, [%rd27+2424];
	ld.param.v2.u32 	{%r2621, %r2622}, [%rd27+2432];
	ld.param.v2.u32 	{%r2623, %r2624}, [%rd27+2440];
	ld.param.v2.u32 	{%r2625, %r2626}, [%rd27+2448];
	ld.param.v2.u32 	{%r2627, %r2628}, [%rd27+2456];
	ld.param.v2.u32 	{%r2629, %r2630}, [%rd27+2464];
	ld.param.v2.u32 	{%r2631, %r2632}, [%rd27+2472];
	ld.param.v2.u32 	{%r2633, %r2634}, [%rd27+2480];
	ld.param.v2.u32 	{%r2635, %r2636}, [%rd27+2488];
	ld.param.v2.u32 	{%r2637, %r2638}, [%rd27+2496];
	ld.param.v2.u32 	{%r2639, %r2640}, [%rd27+2504];
	ld.param.v2.u32 	{%r2641, %r2642}, [%rd27+2512];
	ld.param.v2.u32 	{%r2643, %r2644}, [%rd27+2520];
	ld.param.v2.u32 	{%r2645, %r2646}, [%rd27+2528];
	ld.param.v2.u32 	{%r2647, %r2648}, [%rd27+2536];
	ld.param.v2.u32 	{%r2649, %r2650}, [%rd27+2544];
	ld.param.v2.u32 	{%r2651, %r2652}, [%rd27+2552];
	ld.param.v2.u32 	{%r2653, %r2654}, [%rd27+2560];
	ld.param.v2.u32 	{%r2655, %r2656}, [%rd27+2568];
	ld.param.v2.u32 	{%r2657, %r2658}, [%rd27+2576];
	ld.param.v2.u32 	{%r2659, %r2660}, [%rd27+2584];
	ld.param.v2.u32 	{%r2661, %r2662}, [%rd27+2592];
	ld.param.v2.u32 	{%r2663, %r2664}, [%rd27+2600];
	ld.param.v2.u32 	{%r2665, %r2666}, [%rd27+2608];
	ld.param.v2.u32 	{%r2667, %r2668}, [%rd27+2616];
	ld.param.v2.u32 	{%r2669, %r2670}, [%rd27+2624];
	ld.param.v2.u32 	{%r2671, %r2672}, [%rd27+2632];
	ld.param.v2.u32 	{%r2673, %r2674}, [%rd27+2640];
	ld.param.v2.u32 	{%r2675, %r2676}, [%rd27+2648];
	ld.param.v2.u32 	{%r2677, %r2678}, [%rd27+2656];
	ld.param.v2.u32 	{%r2679, %r2680}, [%rd27+2664];
	ld.param.v2.u32 	{%r2681, %r2682}, [%rd27+2672];
	ld.param.v2.u32 	{%r2683, %r2684}, [%rd27+2680];
	ld.param.v2.u32 	{%r2685, %r2686}, [%rd27+2688];
	ld.param.v2.u32 	{%r2687, %r2688}, [%rd27+2696];
	ld.param.v2.u32 	{%r2689, %r2690}, [%rd27+2704];
	ld.param.v2.u32 	{%r2691, %r2692}, [%rd27+2712];
	ld.param.v2.u32 	{%r2693, %r2694}, [%rd27+2720];
	ld.param.v2.u32 	{%r2695, %r2696}, [%rd27+2728];
	ld.param.v2.u32 	{%r2697, %r2698}, [%rd27+2736];
	ld.param.v2.u32 	{%r2699, %r2700}, [%rd27+2744];
	ld.param.v2.u32 	{%r2701, %r2702}, [%rd27+2752];
	ld.param.v2.u32 	{%r2703, %r2704}, [%rd27+2760];
	ld.param.v2.u32 	{%r2705, %r2706}, [%rd27+2768];
	ld.param.v2.u32 	{%r2707, %r2708}, [%rd27+2776];
	ld.param.v2.u32 	{%r2709, %r2710}, [%rd27+2784];
	ld.param.v2.u32 	{%r2711, %r2712}, [%rd27+2792];
	ld.param.v2.u32 	{%r2713, %r2714}, [%rd27+2800];
	ld.param.v2.u32 	{%r2715, %r2716}, [%rd27+2808];
	ld.param.v2.u32 	{%r2717, %r2718}, [%rd27+2816];
	ld.param.v2.u32 	{%r2719, %r2720}, [%rd27+2824];
	ld.param.v2.u32 	{%r2721, %r2722}, [%rd27+2832];
	ld.param.v2.u32 	{%r2723, %r2724}, [%rd27+2840];
	ld.param.v2.u32 	{%r2725, %r2726}, [%rd27+2848];
	ld.param.v2.u32 	{%r2727, %r2728}, [%rd27+2856];
	ld.param.v2.u32 	{%r2729, %r2730}, [%rd27+2864];
	ld.param.v2.u32 	{%r2731, %r2732}, [%rd27+2872];
	ld.param.v2.u32 	{%r2733, %r2734}, [%rd27+2880];
	ld.param.v2.u32 	{%r2735, %r2736}, [%rd27+2888];
	ld.param.v2.u32 	{%r2737, %r2738}, [%rd27+2896];
	ld.param.v2.u32 	{%r2739, %r2740}, [%rd27+2904];
	ld.param.v2.u32 	{%r2741, %r2742}, [%rd27+2912];
	ld.param.v2.u32 	{%r2743, %r2744}, [%rd27+2920];
	ld.param.v2.u32 	{%r2745, %r2746}, [%rd27+2928];
	ld.param.v2.u32 	{%r2747, %r2748}, [%rd27+2936];
	ld.param.v2.u32 	{%r2749, %r2750}, [%rd27+2944];
	ld.param.v2.u32 	{%r2751, %r2752}, [%rd27+2952];
	ld.param.v2.u32 	{%r2753, %r2754}, [%rd27+2960];
	ld.param.v2.u32 	{%r2755, %r2756}, [%rd27+2968];
	ld.param.v2.u32 	{%r2757, %r2758}, [%rd27+2976];
	ld.param.v2.u32 	{%r2759, %r2760}, [%rd27+2984];
	ld.param.v2.u32 	{%r2761, %r2762}, [%rd27+2992];
	ld.param.v2.u32 	{%r2763, %r2764}, [%rd27+3000];
	ld.param.v2.u32 	{%r2765, %r2766}, [%rd27+3008];
	ld.param.v2.u32 	{%r2767, %r2768}, [%rd27+3016];
	ld.param.v2.u32 	{%r2769, %r2770}, [%rd27+3024];
	ld.param.v2.u32 	{%r2771, %r2772}, [%rd27+3032];
	ld.param.v2.u32 	{%r2773, %r2774}, [%rd27+3040];
	ld.param.v2.u32 	{%r2775, %r2776}, [%rd27+3048];
	ld.param.v2.u32 	{%r2777, %r2778}, [%rd27+3056];
	ld.param.v2.u32 	{%r2779, %r2780}, [%rd27+3064];
	ld.param.v2.u32 	{%r2781, %r2782}, [%rd27+3072];
	ld.param.v2.u32 	{%r2783, %r2784}, [%rd27+3080];
	ld.param.v2.u32 	{%r2785, %r2786}, [%rd27+3088];
	ld.param.v2.u32 	{%r2787, %r2788}, [%rd27+3096];
	ld.param.v2.u32 	{%r2789, %r2790}, [%rd27+3104];
	ld.param.v2.u32 	{%r2791, %r2792}, [%rd27+3112];
	ld.param.v2.u32 	{%r2793, %r2794}, [%rd27+3120];
	ld.param.v2.u32 	{%r2795, %r2796}, [%rd27+3128];
	ld.param.v2.u32 	{%r2797, %r2798}, [%rd27+3136];
	ld.param.v2.u32 	{%r2799, %r2800}, [%rd27+3144];
	ld.param.v2.u32 	{%r2801, %r2802}, [%rd27+3152];
	ld.param.v2.u32 	{%r2803, %r2804}, [%rd27+3160];
	ld.param.v2.u32 	{%r2805, %r2806}, [%rd27+3168];
	ld.param.v2.u32 	{%r2807, %r2808}, [%rd27+3176];
	ld.param.v2.u32 	{%r2809, %r2810}, [%rd27+3184];
	ld.param.v2.u32 	{%r2811, %r2812}, [%rd27+3192];
	ld.param.v2.u32 	{%r2813, %r2814}, [%rd27+3200];
	ld.param.v2.u32 	{%r2815, %r2816}, [%rd27+3208];
	ld.param.v2.u32 	{%r2817, %r2818}, [%rd27+3216];
	ld.param.v2.u32 	{%r2819, %r2820}, [%rd27+3224];
	ld.param.v2.u32 	{%r2821, %r2822}, [%rd27+3232];
	ld.param.v2.u32 	{%r2823, %r2824}, [%rd27+3240];
	ld.param.v2.u32 	{%r2825, %r2826}, [%rd27+3248];
	ld.param.v2.u32 	{%r2827, %r2828}, [%rd27+3256];
	ld.param.v2.u32 	{%r2829, %r2830}, [%rd27+3264];
	ld.param.v2.u32 	{%r2831, %r2832}, [%rd27+3272];
	ld.param.v2.u32 	{%r2833, %r2834}, [%rd27+3280];
	ld.param.v2.u32 	{%r2835, %r2836}, [%rd27+3288];
	ld.param.v2.u32 	{%r2837, %r2838}, [%rd27+3296];
	ld.param.v2.u32 	{%r2839, %r2840}, [%rd27+3304];
	ld.param.v2.u32 	{%r2841, %r2842}, [%rd27+3312];
	ld.param.v2.u32 	{%r2843, %r2844}, [%rd27+3320];
	ld.param.v2.u32 	{%r2845, %r2846}, [%rd27+3328];
	ld.param.v2.u32 	{%r2847, %r2848}, [%rd27+3336];
	ld.param.v2.u32 	{%r2849, %r2850}, [%rd27+3344];
	ld.param.v2.u32 	{%r2851, %r2852}, [%rd27+3352];
	ld.param.v2.u32 	{%r2853, %r2854}, [%rd27+3360];
	ld.param.v2.u32 	{%r2855, %r2856}, [%rd27+3368];
	ld.param.v2.u32 	{%r2857, %r2858}, [%rd27+3376];
	ld.param.v2.u32 	{%r2859, %r2860}, [%rd27+3384];
	ld.param.v2.u32 	{%r2861, %r2862}, [%rd27+3392];
	ld.param.v2.u32 	{%r2863, %r2864}, [%rd27+3400];
	ld.param.v2.u32 	{%r2865, %r2866}, [%rd27+3408];
	ld.param.v2.u32 	{%r2867, %r2868}, [%rd27+3416];
	ld.param.v2.u32 	{%r2869, %r2870}, [%rd27+3424];
	ld.param.v2.u32 	{%r2871, %r2872}, [%rd27+3432];
	ld.param.v2.u32 	{%r2873, %r2874}, [%rd27+3440];
	ld.param.v2.u32 	{%r2875, %r2876}, [%rd27+3448];
	ld.param.v2.u32 	{%r2877, %r2878}, [%rd27+3456];
	ld.param.v2.u32 	{%r2879, %r2880}, [%rd27+3464];
	ld.param.v2.u32 	{%r2881, %r2882}, [%rd27+3472];
	ld.param.v2.u32 	{%r2883, %r2884}, [%rd27+3480];
	ld.param.v2.u32 	{%r2885, %r2886}, [%rd27+3488];
	ld.param.v2.u32 	{%r2887, %r2888}, [%rd27+3496];
	ld.param.v2.u32 	{%r2889, %r2890}, [%rd27+3504];
	ld.param.v2.u32 	{%r2891, %r2892}, [%rd27+3512];
	ld.param.v2.u32 	{%r2893, %r2894}, [%rd27+3520];
	ld.param.v2.u32 	{%r2895, %r2896}, [%rd27+3528];
	ld.param.v2.u32 	{%r2897, %r2898}, [%rd27+3536];
	ld.param.v2.u32 	{%r2899, %r2900}, [%rd27+3544];
	ld.param.v2.u32 	{%r2901, %r2902}, [%rd27+3552];
	ld.param.v2.u32 	{%r2903, %r2904}, [%rd27+3560];
	ld.param.v2.u32 	{%r2905, %r2906}, [%rd27+3568];
	ld.param.v2.u32 	{%r2907, %r2908}, [%rd27+3576];
	ld.param.v2.u32 	{%r2909, %r2910}, [%rd27+3584];
	ld.param.v2.u32 	{%r2911, %r2912}, [%rd27+3592];
	ld.param.v2.u32 	{%r2913, %r2914}, [%rd27+3600];
	ld.param.v2.u32 	{%r2915, %r2916}, [%rd27+3608];
	ld.param.v2.u32 	{%r2917, %r2918}, [%rd27+3616];
	ld.param.v2.u32 	{%r2919, %r2920}, [%rd27+3624];
	ld.param.v2.u32 	{%r2921, %r2922}, [%rd27+3632];
	ld.param.v2.u32 	{%r2923, %r2924}, [%rd27+3640];
	ld.param.v2.u32 	{%r2925, %r2926}, [%rd27+3648];
	ld.param.v2.u32 	{%r2927, %r2928}, [%rd27+3656];
	ld.param.v2.u32 	{%r2929, %r2930}, [%rd27+3664];
	ld.param.v2.u32 	{%r2931, %r2932}, [%rd27+3672];
	ld.param.v2.u32 	{%r2933, %r2934}, [%rd27+3680];
	ld.param.v2.u32 	{%r2935, %r2936}, [%rd27+3688];
	ld.param.v2.u32 	{%r2937, %r2938}, [%rd27+3696];
	ld.param.v2.u32 	{%r2939, %r2940}, [%rd27+3704];
	ld.param.v2.u32 	{%r2941, %r2942}, [%rd27+3712];
	ld.param.v2.u32 	{%r2943, %r2944}, [%rd27+3720];
	ld.param.v2.u32 	{%r2945, %r2946}, [%rd27+3728];
	ld.param.v2.u32 	{%r2947, %r2948}, [%rd27+3736];
	ld.param.v2.u32 	{%r2949, %r2950}, [%rd27+3744];
	ld.param.v2.u32 	{%r2951, %r2952}, [%rd27+3752];
	ld.param.v2.u32 	{%r2953, %r2954}, [%rd27+3760];
	ld.param.v2.u32 	{%r2955, %r2956}, [%rd27+3768];
	ld.param.v2.u32 	{%r2957, %r2958}, [%rd27+3776];
	ld.param.v2.u32 	{%r2959, %r2960}, [%rd27+3784];
	ld.param.v2.u32 	{%r2961, %r2962}, [%rd27+3792];
	ld.param.v2.u32 	{%r2963, %r2964}, [%rd27+3800];
	ld.param.v2.u32 	{%r2965, %r2966}, [%rd27+3808];
	ld.param.v2.u32 	{%r2967, %r2968}, [%rd27+3816];
	ld.param.v2.u32 	{%r2969, %r2970}, [%rd27+3824];
	ld.param.v2.u32 	{%r2971, %r2972}, [%rd27+3832];
	ld.param.v2.u32 	{%r2973, %r2974}, [%rd27+3840];
	ld.param.v2.u32 	{%r2975, %r2976}, [%rd27+3848];
	ld.param.v2.u32 	{%r2977, %r2978}, [%rd27+3856];
	ld.param.v2.u32 	{%r2979, %r2980}, [%rd27+3864];
	ld.param.v2.u32 	{%r2981, %r2982}, [%rd27+3872];
	ld.param.v2.u32 	{%r2983, %r2984}, [%rd27+3880];
	ld.param.v2.u32 	{%r2985, %r2986}, [%rd27+3888];
	ld.param.v2.u32 	{%r2987, %r2988}, [%rd27+3896];
	ld.param.v2.u32 	{%r2989, %r2990}, [%rd27+3904];
	ld.param.v2.u32 	{%r2991, %r2992}, [%rd27+3912];
	ld.param.v2.u32 	{%r2993, %r2994}, [%rd27+3920];
	ld.param.v2.u32 	{%r2995, %r2996}, [%rd27+3928];
	ld.param.v2.u32 	{%r2997, %r2998}, [%rd27+3936];
	ld.param.v2.u32 	{%r2999, %r3000}, [%rd27+3944];
	ld.param.v2.u32 	{%r3001, %r3002}, [%rd27+3952];
	ld.param.v2.u32 	{%r3003, %r3004}, [%rd27+3960];
	ld.param.v2.u32 	{%r3005, %r3006}, [%rd27+3968];
	ld.param.v2.u32 	{%r3007, %r3008}, [%rd27+3976];
	ld.param.v2.u32 	{%r3009, %r3010}, [%rd27+3984];
	ld.param.v2.u32 	{%r3011, %r3012}, [%rd27+3992];
	ld.param.v2.u32 	{%r3013, %r3014}, [%rd27+4000];
	ld.param.u32 	%r3015, [%rd27+4008];
	mov.u32 	%r3016, %tid.x;
	cvta.to.global.u64 	%rd29, %rd28;
	cvt.u64.u32 	%rd30, %r3016;
	mov.u32 	%r3017, %ctaid.x;
	mul.wide.u32 	%rd31, %r3017, 512;
	add.s64 	%rd32, %rd31, %rd30;
	mad.lo.s64 	%rd33, %rd32, 4004, %rd29;
	st.global.u32 	[%rd33], %r2015;
	st.global.u32 	[%rd33+4], %r2016;
	st.global.u32 	[%rd33+8], %r2017;
	st.global.u32 	[%rd33+12], %r2018;
	st.global.u32 	[%rd33+16], %r2019;
	st.global.u32 	[%rd33+20], %r2020;
	st.global.u32 	[%rd33+24], %r2021;
	st.global.u32 	[%rd33+28], %r2022;
	st.global.u32 	[%rd33+32], %r2023;
	st.global.u32 	[%rd33+36], %r2024;
	st.global.u32 	[%rd33+40], %r2025;
	st.global.u32 	[%rd33+44], %r2026;
	st.global.u32 	[%rd33+48], %r2027;
	st.global.u32 	[%rd33+52], %r2028;
	st.global.u32 	[%rd33+56], %r2029;
	st.global.u32 	[%rd33+60], %r2030;
	st.global.u32 	[%rd33+64], %r2031;
	st.global.u32 	[%rd33+68], %r2032;
	st.global.u32 	[%rd33+72], %r2033;
	st.global.u32 	[%rd33+76], %r2034;
	st.global.u32 	[%rd33+80], %r2035;
	st.global.u32 	[%rd33+84], %r2036;
	st.global.u32 	[%rd33+88], %r2037;
	st.global.u32 	[%rd33+92], %r2038;
	st.global.u32 	[%rd33+96], %r2039;
	st.global.u32 	[%rd33+100], %r2040;
	st.global.u32 	[%rd33+104], %r2041;
	st.global.u32 	[%rd33+108], %r2042;
	st.global.u32 	[%rd33+112], %r2043;
	st.global.u32 	[%rd33+116], %r2044;
	st.global.u32 	[%rd33+120], %r2045;
	st.global.u32 	[%rd33+124], %r2046;
	st.global.u32 	[%rd33+128], %r2047;
	st.global.u32 	[%rd33+132], %r2048;
	st.global.u32 	[%rd33+136], %r2049;
	st.global.u32 	[%rd33+140], %r2050;
	st.global.u32 	[%rd33+144], %r2051;
	st.global.u32 	[%rd33+148], %r2052;
	st.global.u32 	[%rd33+152], %r2053;
	st.global.u32 	[%rd33+156], %r2054;
	st.global.u32 	[%rd33+160], %r2055;
	st.global.u32 	[%rd33+164], %r2056;
	st.global.u32 	[%rd33+168], %r2057;
	st.global.u32 	[%rd33+172], %r2058;
	st.global.u32 	[%rd33+176], %r2059;
	st.global.u32 	[%rd33+180], %r2060;
	st.global.u32 	[%rd33+184], %r2061;
	st.global.u32 	[%rd33+188], %r2062;
	st.global.u32 	[%rd33+192], %r2063;
	st.global.u32 	[%rd33+196], %r2064;
	st.global.u32 	[%rd33+200], %r2065;
	st.global.u32 	[%rd33+204], %r2066;
	st.global.u32 	[%rd33+208], %r2067;
	st.global.u32 	[%rd33+212], %r2068;
	st.global.u32 	[%rd33+216], %r2069;
	st.global.u32 	[%rd33+220], %r2070;
	st.global.u32 	[%rd33+224], %r2071;
	st.global.u32 	[%rd33+228], %r2072;
	st.global.u32 	[%rd33+232], %r2073;
	st.global.u32 	[%rd33+236], %r2074;
	st.global.u32 	[%rd33+240], %r2075;
	st.global.u32 	[%rd33+244], %r2076;
	st.global.u32 	[%rd33+248], %r2077;
	st.global.u32 	[%rd33+252], %r2078;
	st.global.u32 	[%rd33+256], %r2079;
	st.global.u32 	[%rd33+260], %r2080;
	st.global.u32 	[%rd33+264], %r2081;
	st.global.u32 	[%rd33+268], %r2082;
	st.global.u32 	[%rd33+272], %r2083;
	st.global.u32 	[%rd33+276], %r2084;
	st.global.u32 	[%rd33+280], %r2085;
	st.global.u32 	[%rd33+284], %r2086;
	st.global.u32 	[%rd33+288], %r2087;
	st.global.u32 	[%rd33+292], %r2088;
	st.global.u32 	[%rd33+296], %r2089;
	st.global.u32 	[%rd33+300], %r2090;
	st.global.u32 	[%rd33+304], %r2091;
	st.global.u32 	[%rd33+308], %r2092;
	st.global.u32 	[%rd33+312], %r2093;
	st.global.u32 	[%rd33+316], %r2094;
	st.global.u32 	[%rd33+320], %r2095;
	st.global.u32 	[%rd33+324], %r2096;
	st.global.u32 	[%rd33+328], %r2097;
	st.global.u32 	[%rd33+332], %r2098;
	st.global.u32 	[%rd33+336], %r2099;
	st.global.u32 	[%rd33+340], %r2100;
	st.global.u32 	[%rd33+344], %r2101;
	st.global.u32 	[%rd33+348], %r2102;
	st.global.u32 	[%rd33+352], %r2103;
	st.global.u32 	[%rd33+356], %r2104;
	st.global.u32 	[%rd33+360], %r2105;
	st.global.u32 	[%rd33+364], %r2106;
	st.global.u32 	[%rd33+368], %r2107;
	st.global.u32 	[%rd33+372], %r2108;
	st.global.u32 	[%rd33+376], %r2109;
	st.global.u32 	[%rd33+380], %r2110;
	st.global.u32 	[%rd33+384], %r2111;
	st.global.u32 	[%rd33+388], %r2112;
	st.global.u32 	[%rd33+392], %r2113;
	st.global.u32 	[%rd33+396], %r2114;
	st.global.u32 	[%rd33+400], %r2115;
	st.global.u32 	[%rd33+404], %r2116;
	st.global.u32 	[%rd33+408], %r2117;
	st.global.u32 	[%rd33+412], %r2118;
	st.global.u32 	[%rd33+416], %r2119;
	st.global.u32 	[%rd33+420], %r2120;
	st.global.u32 	[%rd33+424], %r2121;
	st.global.u32 	[%rd33+428], %r2122;
	st.global.u32 	[%rd33+432], %r2123;
	st.global.u32 	[%rd33+436], %r2124;
	st.global.u32 	[%rd33+440], %r2125;
	st.global.u32 	[%rd33+444], %r2126;
	st.global.u32 	[%rd33+448], %r2127;
	st.global.u32 	[%rd33+452], %r2128;
	st.global.u32 	[%rd33+456], %r2129;
	st.global.u32 	[%rd33+460], %r2130;
	st.global.u32 	[%rd33+464], %r2131;
	st.global.u32 	[%rd33+468], %r2132;
	st.global.u32 	[%rd33+472], %r2133;
	st.global.u32 	[%rd33+476], %r2134;
	st.global.u32 	[%rd33+480], %r2135;
	st.global.u32 	[%rd33+484], %r2136;
	st.global.u32 	[%rd33+488], %r2137;
	st.global.u32 	[%rd33+492], %r2138;
	st.global.u32 	[%rd33+496], %r2139;
	st.global.u32 	[%rd33+500], %r2140;
	st.global.u32 	[%rd33+504], %r2141;
	st.global.u32 	[%rd33+508], %r2142;
	st.global.u32 	[%rd33+512], %r2143;
	st.global.u32 	[%rd33+516], %r2144;
	st.global.u32 	[%rd33+520], %r2145;
	st.global.u32 	[%rd33+524], %r2146;
	st.global.u32 	[%rd33+528], %r2147;
	st.global.u32 	[%rd33+532], %r2148;
	st.global.u32 	[%rd33+536], %r2149;
	st.global.u32 	[%rd33+540], %r2150;
	st.global.u32 	[%rd33+544], %r2151;
	st.global.u32 	[%rd33+548], %r2152;
	st.global.u32 	[%rd33+552], %r2153;
	st.global.u32 	[%rd33+556], %r2154;
	st.global.u32 	[%rd33+560], %r2155;
	st.global.u32 	[%rd33+564], %r2156;
	st.global.u32 	[%rd33+568], %r2157;
	st.global.u32 	[%rd33+572], %r2158;
	st.global.u32 	[%rd33+576], %r2159;
	st.global.u32 	[%rd33+580], %r2160;
	st.global.u32 	[%rd33+584], %r2161;
	st.global.u32 	[%rd33+588], %r2162;
	st.global.u32 	[%rd33+592], %r2163;
	st.global.u32 	[%rd33+596], %r2164;
	st.global.u32 	[%rd33+600], %r2165;
	st.global.u32 	[%rd33+604], %r2166;
	st.global.u32 	[%rd33+608], %r2167;
	st.global.u32 	[%rd33+612], %r2168;
	st.global.u32 	[%rd33+616], %r2169;
	st.global.u32 	[%rd33+620], %r2170;
	st.global.u32 	[%rd33+624], %r2171;
	st.global.u32 	[%rd33+628], %r2172;
	st.global.u32 	[%rd33+632], %r2173;
	st.global.u32 	[%rd33+636], %r2174;
	st.global.u32 	[%rd33+640], %r2175;
	st.global.u32 	[%rd33+644], %r2176;
	st.global.u32 	[%rd33+648], %r2177;
	st.global.u32 	[%rd33+652], %r2178;
	st.global.u32 	[%rd33+656], %r2179;
	st.global.u32 	[%rd33+660], %r2180;
	st.global.u32 	[%rd33+664], %r2181;
	st.global.u32 	[%rd33+668], %r2182;
	st.global.u32 	[%rd33+672], %r2183;
	st.global.u32 	[%rd33+676], %r2184;
	st.global.u32 	[%rd33+680], %r2185;
	st.global.u32 	[%rd33+684], %r2186;
	st.global.u32 	[%rd33+688], %r2187;
	st.global.u32 	[%rd33+692], %r2188;
	st.global.u32 	[%rd33+696], %r2189;
	st.global.u32 	[%rd33+700], %r2190;
	st.global.u32 	[%rd33+704], %r2191;
	st.global.u32 	[%rd33+708], %r2192;
	st.global.u32 	[%rd33+712], %r2193;
	st.global.u32 	[%rd33+716], %r2194;
	st.global.u32 	[%rd33+720], %r2195;
	st.global.u32 	[%rd33+724], %r2196;
	st.global.u32 	[%rd33+728], %r2197;
	st.global.u32 	[%rd33+732], %r2198;
	st.global.u32 	[%rd33+736], %r2199;
	st.global.u32 	[%rd33+740], %r2200;
	st.global.u32 	[%rd33+744], %r2201;
	st.global.u32 	[%rd33+748], %r2202;
	st.global.u32 	[%rd33+752], %r2203;
	st.global.u32 	[%rd33+756], %r2204;
	st.global.u32 	[%rd33+760], %r2205;
	st.global.u32 	[%rd33+764], %r2206;
	st.global.u32 	[%rd33+768], %r2207;
	st.global.u32 	[%rd33+772], %r2208;
	st.global.u32 	[%rd33+776], %r2209;
	st.global.u32 	[%rd33+780], %r2210;
	st.global.u32 	[%rd33+784], %r2211;
	st.global.u32 	[%rd33+788], %r2212;
	st.global.u32 	[%rd33+792], %r2213;
	st.global.u32 	[%rd33+796], %r2214;
	st.global.u32 	[%rd33+800], %r2215;
	st.global.u32 	[%rd33+804], %r2216;
	st.global.u32 	[%rd33+808], %r2217;
	st.global.u32 	[%rd33+812], %r2218;
	st.global.u32 	[%rd33+816], %r2219;
	st.global.u32 	[%rd33+820], %r2220;
	st.global.u32 	[%rd33+824], %r2221;
	st.global.u32 	[%rd33+828], %r2222;
	st.global.u32 	[%rd33+832], %r2223;
	st.global.u32 	[%rd33+836], %r2224;
	st.global.u32 	[%rd33+840], %r2225;
	st.global.u32 	[%rd33+844], %r2226;
	st.global.u32 	[%rd33+848], %r2227;
	st.global.u32 	[%rd33+852], %r2228;
	st.global.u32 	[%rd33+856], %r2229;
	st.global.u32 	[%rd33+860], %r2230;
	st.global.u32 	[%rd33+864], %r2231;
	st.global.u32 	[%rd33+868], %r2232;
	st.global.u32 	[%rd33+872], %r2233;
	st.global.u32 	[%rd33+876], %r2234;
	st.global.u32 	[%rd33+880], %r2235;
	st.global.u32 	[%rd33+884], %r2236;
	st.global.u32 	[%rd33+888], %r2237;
	st.global.u32 	[%rd33+892], %r2238;
	st.global.u32 	[%rd33+896], %r2239;
	st.global.u32 	[%rd33+900], %r2240;
	st.global.u32 	[%rd33+904], %r2241;
	st.global.u32 	[%rd33+908], %r2242;
	st.global.u32 	[%rd33+912], %r2243;
	st.global.u32 	[%rd33+916], %r2244;
	st.global.u32 	[%rd33+920], %r2245;
	st.global.u32 	[%rd33+924], %r2246;
	st.global.u32 	[%rd33+928], %r2247;
	st.global.u32 	[%rd33+932], %r2248;
	st.global.u32 	[%rd33+936], %r2249;
	st.global.u32 	[%rd33+940], %r2250;
	st.global.u32 	[%rd33+944], %r2251;
	st.global.u32 	[%rd33+948], %r2252;
	st.global.u32 	[%rd33+952], %r2253;
	st.global.u32 	[%rd33+956], %r2254;
	st.global.u32 	[%rd33+960], %r2255;
	st.global.u32 	[%rd33+964], %r2256;
	st.global.u32 	[%rd33+968], %r2257;
	st.global.u32 	[%rd33+972], %r2258;
	st.global.u32 	[%rd33+976], %r2259;
	st.global.u32 	[%rd33+980], %r2260;
	st.global.u32 	[%rd33+984], %r2261;
	st.global.u32 	[%rd33+988], %r2262;
	st.global.u32 	[%rd33+992], %r2263;
	st.global.u32 	[%rd33+996], %r2264;
	st.global.u32 	[%rd33+1000], %r2265;
	st.global.u32 	[%rd33+1004], %r2266;
	st.global.u32 	[%rd33+1008], %r2267;
	st.global.u32 	[%rd33+1012], %r2268;
	st.global.u32 	[%rd33+1016], %r2269;
	st.global.u32 	[%rd33+1020], %r2270;
	st.global.u32 	[%rd33+1024], %r2271;
	st.global.u32 	[%rd33+1028], %r2272;
	st.global.u32 	[%rd33+1032], %r2273;
	st.global.u32 	[%rd33+1036], %r2274;
	st.global.u32 	[%rd33+1040], %r2275;
	st.global.u32 	[%rd33+1044], %r2276;
	st.global.u32 	[%rd33+1048], %r2277;
	st.global.u32 	[%rd33+1052], %r2278;
	st.global.u32 	[%rd33+1056], %r2279;
	st.global.u32 	[%rd33+1060], %r2280;
	st.global.u32 	[%rd33+1064], %r2281;
	st.global.u32 	[%rd33+1068], %r2282;
	st.global.u32 	[%rd33+1072], %r2283;
	st.global.u32 	[%rd33+1076], %r2284;
	st.global.u32 	[%rd33+1080], %r2285;
	st.global.u32 	[%rd33+1084], %r2286;
	st.global.u32 	[%rd33+1088], %r2287;
	st.global.u32 	[%rd33+1092], %r2288;
	st.global.u32 	[%rd33+1096], %r2289;
	st.global.u32 	[%rd33+1100], %r2290;
	st.global.u32 	[%rd33+1104], %r2291;
	st.global.u32 	[%rd33+1108], %r2292;
	st.global.u32 	[%rd33+1112], %r2293;
	st.global.u32 	[%rd33+1116], %r2294;
	st.global.u32 	[%rd33+1120], %r2295;
	st.global.u32 	[%rd33+1124], %r2296;
	st.global.u32 	[%rd33+1128], %r2297;
	st.global.u32 	[%rd33+1132], %r2298;
	st.global.u32 	[%rd33+1136], %r2299;
	st.global.u32 	[%rd33+1140], %r2300;
	st.global.u32 	[%rd33+1144], %r2301;
	st.global.u32 	[%rd33+1148], %r2302;
	st.global.u32 	[%rd33+1152], %r2303;
	st.global.u32 	[%rd33+1156], %r2304;
	st.global.u32 	[%rd33+1160], %r2305;
	st.global.u32 	[%rd33+1164], %r2306;
	st.global.u32 	[%rd33+1168], %r2307;
	st.global.u32 	[%rd33+1172], %r2308;
	st.global.u32 	[%rd33+1176], %r2309;
	st.global.u32 	[%rd33+1180], %r2310;
	st.global.u32 	[%rd33+1184], %r2311;
	st.global.u32 	[%rd33+1188], %r2312;
	st.global.u32 	[%rd33+1192], %r2313;
	st.global.u32 	[%rd33+1196], %r2314;
	st.global.u32 	[%rd33+1200], %r2315;
	st.global.u32 	[%rd33+1204], %r2316;
	st.global.u32 	[%rd33+1208], %r2317;
	st.global.u32 	[%rd33+1212], %r2318;
	st.global.u32 	[%rd33+1216], %r2319;
	st.global.u32 	[%rd33+1220], %r2320;
	st.global.u32 	[%rd33+1224], %r2321;
	st.global.u32 	[%rd33+1228], %r2322;
	st.global.u32 	[%rd33+1232], %r2323;
	st.global.u32 	[%rd33+1236], %r2324;
	st.global.u32 	[%rd33+1240], %r2325;
	st.global.u32 	[%rd33+1244], %r2326;
	st.global.u32 	[%rd33+1248], %r2327;
	st.global.u32 	[%rd33+1252], %r2328;
	st.global.u32 	[%rd33+1256], %r2329;
	st.global.u32 	[%rd33+1260], %r2330;
	st.global.u32 	[%rd33+1264], %r2331;
	st.global.u32 	[%rd33+1268], %r2332;
	st.global.u32 	[%rd33+1272], %r2333;
	st.global.u32 	[%rd33+1276], %r2334;
	st.global.u32 	[%rd33+1280], %r2335;
	st.global.u32 	[%rd33+1284], %r2336;
	st.global.u32 	[%rd33+1288], %r2337;
	st.global.u32 	[%rd33+1292], %r2338;
	st.global.u32 	[%rd33+1296], %r2339;
	st.global.u32 	[%rd33+1300], %r2340;
	st.global.u32 	[%rd33+1304], %r2341;
	st.global.u32 	[%rd33+1308], %r2342;
	st.global.u32 	[%rd33+1312], %r2343;
	st.global.u32 	[%rd33+1316], %r2344;
	st.global.u32 	[%rd33+1320], %r2345;
	st.global.u32 	[%rd33+1324], %r2346;
	st.global.u32 	[%rd33+1328], %r2347;
	st.global.u32 	[%rd33+1332], %r2348;
	st.global.u32 	[%rd33+1336], %r2349;
	st.global.u32 	[%rd33+1340], %r2350;
	st.global.u32 	[%rd33+1344], %r2351;
	st.global.u32 	[%rd33+1348], %r2352;
	st.global.u32 	[%rd33+1352], %r2353;
	st.global.u32 	[%rd33+1356], %r2354;
	st.global.u32 	[%rd33+1360], %r2355;
	st.global.u32 	[%rd33+1364], %r2356;
	st.global.u32 	[%rd33+1368], %r2357;
	st.global.u32 	[%rd33+1372], %r2358;
	st.global.u32 	[%rd33+1376], %r2359;
	st.global.u32 	[%rd33+1380], %r2360;
	st.global.u32 	[%rd33+1384], %r2361;
	st.global.u32 	[%rd33+1388], %r2362;
	st.global.u32 	[%rd33+1392], %r2363;
	st.global.u32 	[%rd33+1396], %r2364;
	st.global.u32 	[%rd33+1400], %r2365;
	st.global.u32 	[%rd33+1404], %r2366;
	st.global.u32 	[%rd33+1408], %r2367;
	st.global.u32 	[%rd33+1412], %r2368;
	st.global.u32 	[%rd33+1416], %r2369;
	st.global.u32 	[%rd33+1420], %r2370;
	st.global.u32 	[%rd33+1424], %r2371;
	st.global.u32 	[%rd33+1428], %r2372;
	st.global.u32 	[%rd33+1432], %r2373;
	st.global.u32 	[%rd33+1436], %r2374;
	st.global.u32 	[%rd33+1440], %r2375;
	st.global.u32 	[%rd33+1444], %r2376;
	st.global.u32 	[%rd33+1448], %r2377;
	st.global.u32 	[%rd33+1452], %r2378;
	st.global.u32 	[%rd33+1456], %r2379;
	st.global.u32 	[%rd33+1460], %r2380;
	st.global.u32 	[%rd33+1464], %r2381;
	st.global.u32 	[%rd33+1468], %r2382;
	st.global.u32 	[%rd33+1472], %r2383;
	st.global.u32 	[%rd33+1476], %r2384;
	st.global.u32 	[%rd33+1480], %r2385;
	st.global.u32 	[%rd33+1484], %r2386;
	st.global.u32 	[%rd33+1488], %r2387;
	st.global.u32 	[%rd33+1492], %r2388;
	st.global.u32 	[%rd33+1496], %r2389;
	st.global.u32 	[%rd33+1500], %r2390;
	st.global.u32 	[%rd33+1504], %r2391;
	st.global.u32 	[%rd33+1508], %r2392;
	st.global.u32 	[%rd33+1512], %r2393;
	st.global.u32 	[%rd33+1516], %r2394;
	st.global.u32 	[%rd33+1520], %r2395;
	st.global.u32 	[%rd33+1524], %r2396;
	st.global.u32 	[%rd33+1528], %r2397;
	st.global.u32 	[%rd33+1532], %r2398;
	st.global.u32 	[%rd33+1536], %r2399;
	st.global.u32 	[%rd33+1540], %r2400;
	st.global.u32 	[%rd33+1544], %r2401;
	st.global.u32 	[%rd33+1548], %r2402;
	st.global.u32 	[%rd33+1552], %r2403;
	st.global.u32 	[%rd33+1556], %r2404;
	st.global.u32 	[%rd33+1560], %r2405;
	st.global.u32 	[%rd33+1564], %r2406;
	st.global.u32 	[%rd33+1568], %r2407;
	st.global.u32 	[%rd33+1572], %r2408;
	st.global.u32 	[%rd33+1576], %r2409;
	st.global.u32 	[%rd33+1580], %r2410;
	st.global.u32 	[%rd33+1584], %r2411;
	st.global.u32 	[%rd33+1588], %r2412;
	st.global.u32 	[%rd33+1592], %r2413;
	st.global.u32 	[%rd33+1596], %r2414;
	st.global.u32 	[%rd33+1600], %r2415;
	st.global.u32 	[%rd33+1604], %r2416;
	st.global.u32 	[%rd33+1608], %r2417;
	st.global.u32 	[%rd33+1612], %r2418;
	st.global.u32 	[%rd33+1616], %r2419;
	st.global.u32 	[%rd33+1620], %r2420;
	st.global.u32 	[%rd33+1624], %r2421;
	st.global.u32 	[%rd33+1628], %r2422;
	st.global.u32 	[%rd33+1632], %r2423;
	st.global.u32 	[%rd33+1636], %r2424;
	st.global.u32 	[%rd33+1640], %r2425;
	st.global.u32 	[%rd33+1644], %r2426;
	st.global.u32 	[%rd33+1648], %r2427;
	st.global.u32 	[%rd33+1652], %r2428;
	st.global.u32 	[%rd33+1656], %r2429;
	st.global.u32 	[%rd33+1660], %r2430;
	st.global.u32 	[%rd33+1664], %r2431;
	st.global.u32 	[%rd33+1668], %r2432;
	st.global.u32 	[%rd33+1672], %r2433;
	st.global.u32 	[%rd33+1676], %r2434;
	st.global.u32 	[%rd33+1680], %r2435;
	st.global.u32 	[%rd33+1684], %r2436;
	st.global.u32 	[%rd33+1688], %r2437;
	st.global.u32 	[%rd33+1692], %r2438;
	st.global.u32 	[%rd33+1696], %r2439;
	st.global.u32 	[%rd33+1700], %r2440;
	st.global.u32 	[%rd33+1704], %r2441;
	st.global.u32 	[%rd33+1708], %r2442;
	st.global.u32 	[%rd33+1712], %r2443;
	st.global.u32 	[%rd33+1716], %r2444;
	st.global.u32 	[%rd33+1720], %r2445;
	st.global.u32 	[%rd33+1724], %r2446;
	st.global.u32 	[%rd33+1728], %r2447;
	st.global.u32 	[%rd33+1732], %r2448;
	st.global.u32 	[%rd33+1736], %r2449;
	st.global.u32 	[%rd33+1740], %r2450;
	st.global.u32 	[%rd33+1744], %r2451;
	st.global.u32 	[%rd33+1748], %r2452;
	st.global.u32 	[%rd33+1752], %r2453;
	st.global.u32 	[%rd33+1756], %r2454;
	st.global.u32 	[%rd33+1760], %r2455;
	st.global.u32 	[%rd33+1764], %r2456;
	st.global.u32 	[%rd33+1768], %r2457;
	st.global.u32 	[%rd33+1772], %r2458;
	st.global.u32 	[%rd33+1776], %r2459;
	st.global.u32 	[%rd33+1780], %r2460;
	st.global.u32 	[%rd33+1784], %r2461;
	st.global.u32 	[%rd33+1788], %r2462;
	st.global.u32 	[%rd33+1792], %r2463;
	st.global.u32 	[%rd33+1796], %r2464;
	st.global.u32 	[%rd33+1800], %r2465;
	st.global.u32 	[%rd33+1804], %r2466;
	st.global.u32 	[%rd33+1808], %r2467;
	st.global.u32 	[%rd33+1812], %r2468;
	st.global.u32 	[%rd33+1816], %r2469;
	st.global.u32 	[%rd33+1820], %r2470;
	st.global.u32 	[%rd33+1824], %r2471;
	st.global.u32 	[%rd33+1828], %r2472;
	st.global.u32 	[%rd33+1832], %r2473;
	st.global.u32 	[%rd33+1836], %r2474;
	st.global.u32 	[%rd33+1840], %r2475;
	st.global.u32 	[%rd33+1844], %r2476;
	st.global.u32 	[%rd33+1848], %r2477;
	st.global.u32 	[%rd33+1852], %r2478;
	st.global.u32 	[%rd33+1856], %r2479;
	st.global.u32 	[%rd33+1860], %r2480;
	st.global.u32 	[%rd33+1864], %r2481;
	st.global.u32 	[%rd33+1868], %r2482;
	st.global.u32 	[%rd33+1872], %r2483;
	st.global.u32 	[%rd33+1876], %r2484;
	st.global.u32 	[%rd33+1880], %r2485;
	st.global.u32 	[%rd33+1884], %r2486;
	st.global.u32 	[%rd33+1888], %r2487;
	st.global.u32 	[%rd33+1892], %r2488;
	st.global.u32 	[%rd33+1896], %r2489;
	st.global.u32 	[%rd33+1900], %r2490;
	st.global.u32 	[%rd33+1904], %r2491;
	st.global.u32 	[%rd33+1908], %r2492;
	st.global.u32 	[%rd33+1912], %r2493;
	st.global.u32 	[%rd33+1916], %r2494;
	st.global.u32 	[%rd33+1920], %r2495;
	st.global.u32 	[%rd33+1924], %r2496;
	st.global.u32 	[%rd33+1928], %r2497;
	st.global.u32 	[%rd33+1932], %r2498;
	st.global.u32 	[%rd33+1936], %r2499;
	st.global.u32 	[%rd33+1940], %r2500;
	st.global.u32 	[%rd33+1944], %r2501;
	st.global.u32 	[%rd33+1948], %r2502;
	st.global.u32 	[%rd33+1952], %r2503;
	st.global.u32 	[%rd33+1956], %r2504;
	st.global.u32 	[%rd33+1960], %r2505;
	st.global.u32 	[%rd33+1964], %r2506;
	st.global.u32 	[%rd33+1968], %r2507;
	st.global.u32 	[%rd33+1972], %r2508;
	st.global.u32 	[%rd33+1976], %r2509;
	st.global.u32 	[%rd33+1980], %r2510;
	st.global.u32 	[%rd33+1984], %r2511;
	st.global.u32 	[%rd33+1988], %r2512;
	st.global.u32 	[%rd33+1992], %r2513;
	st.global.u32 	[%rd33+1996], %r2514;
	st.global.u32 	[%rd33+2000], %r2515;
	st.global.u32 	[%rd33+2004], %r2516;
	st.global.u32 	[%rd33+2008], %r2517;
	st.global.u32 	[%rd33+2012], %r2518;
	st.global.u32 	[%rd33+2016], %r2519;
	st.global.u32 	[%rd33+2020], %r2520;
	st.global.u32 	[%rd33+2024], %r2521;
	st.global.u32 	[%rd33+2028], %r2522;
	st.global.u32 	[%rd33+2032], %r2523;
	st.global.u32 	[%rd33+2036], %r2524;
	st.global.u32 	[%rd33+2040], %r2525;
	st.global.u32 	[%rd33+2044], %r2526;
	st.global.u32 	[%rd33+2048], %r2527;
	st.global.u32 	[%rd33+2052], %r2528;
	st.global.u32 	[%rd33+2056], %r2529;
	st.global.u32 	[%rd33+2060], %r2530;
	st.global.u32 	[%rd33+2064], %r2531;
	st.global.u32 	[%rd33+2068], %r2532;
	st.global.u32 	[%rd33+2072], %r2533;
	st.global.u32 	[%rd33+2076], %r2534;
	st.global.u32 	[%rd33+2080], %r2535;
	st.global.u32 	[%rd33+2084], %r2536;
	st.global.u32 	[%rd33+2088], %r2537;
	st.global.u32 	[%rd33+2092], %r2538;
	st.global.u32 	[%rd33+2096], %r2539;
	st.global.u32 	[%rd33+2100], %r2540;
	st.global.u32 	[%rd33+2104], %r2541;
	st.global.u32 	[%rd33+2108], %r2542;
	st.global.u32 	[%rd33+2112], %r2543;
	st.global.u32 	[%rd33+2116], %r2544;
	st.global.u32 	[%rd33+2120], %r2545;
	st.global.u32 	[%rd33+2124], %r2546;
	st.global.u32 	[%rd33+2128], %r2547;
	st.global.u32 	[%rd33+2132], %r2548;
	st.global.u32 	[%rd33+2136], %r2549;
	st.global.u32 	[%rd33+2140], %r2550;
	st.global.u32 	[%rd33+2144], %r2551;
	st.global.u32 	[%rd33+2148], %r2552;
	st.global.u32 	[%rd33+2152], %r2553;
	st.global.u32 	[%rd33+2156], %r2554;
	st.global.u32 	[%rd33+2160], %r2555;
	st.global.u32 	[%rd33+2164], %r2556;
	st.global.u32 	[%rd33+2168], %r2557;
	st.global.u32 	[%rd33+2172], %r2558;
	st.global.u32 	[%rd33+2176], %r2559;
	st.global.u32 	[%rd33+2180], %r2560;
	st.global.u32 	[%rd33+2184], %r2561;
	st.global.u32 	[%rd33+2188], %r2562;
	st.global.u32 	[%rd33+2192], %r2563;
	st.global.u32 	[%rd33+2196], %r2564;
	st.global.u32 	[%rd33+2200], %r2565;
	st.global.u32 	[%rd33+2204], %r2566;
	st.global.u32 	[%rd33+2208], %r2567;
	st.global.u32 	[%rd33+2212], %r2568;
	st.global.u32 	[%rd33+2216], %r2569;
	st.global.u32 	[%rd33+2220], %r2570;
	st.global.u32 	[%rd33+2224], %r2571;
	st.global.u32 	[%rd33+2228], %r2572;
	st.global.u32 	[%rd33+2232], %r2573;
	st.global.u32 	[%rd33+2236], %r2574;
	st.global.u32 	[%rd33+2240], %r2575;
	st.global.u32 	[%rd33+2244], %r2576;
	st.global.u32 	[%rd33+2248], %r2577;
	st.global.u32 	[%rd33+2252], %r2578;
	st.global.u32 	[%rd33+2256], %r2579;
	st.global.u32 	[%rd33+2260], %r2580;
	st.global.u32 	[%rd33+2264], %r2581;
	st.global.u32 	[%rd33+2268], %r2582;
	st.global.u32 	[%rd33+2272], %r2583;
	st.global.u32 	[%rd33+2276], %r2584;
	st.global.u32 	[%rd33+2280], %r2585;
	st.global.u32 	[%rd33+2284], %r2586;
	st.global.u32 	[%rd33+2288], %r2587;
	st.global.u32 	[%rd33+2292], %r2588;
	st.global.u32 	[%rd33+2296], %r2589;
	st.global.u32 	[%rd33+2300], %r2590;
	st.global.u32 	[%rd33+2304], %r2591;
	st.global.u32 	[%rd33+2308], %r2592;
	st.global.u32 	[%rd33+2312], %r2593;
	st.global.u32 	[%rd33+2316], %r2594;
	st.global.u32 	[%rd33+2320], %r2595;
	st.global.u32 	[%rd33+2324], %r2596;
	st.global.u32 	[%rd33+2328], %r2597;
	st.global.u32 	[%rd33+2332], %r2598;
	st.global.u32 	[%rd33+2336], %r2599;
	st.global.u32 	[%rd33+2340], %r2600;
	st.global.u32 	[%rd33+2344], %r2601;
	st.global.u32 	[%rd33+2348], %r2602;
	st.global.u32 	[%rd33+2352], %r2603;
	st.global.u32 	[%rd33+2356], %r2604;
	st.global.u32 	[%rd33+2360], %r2605;
	st.global.u32 	[%rd33+2364], %r2606;
	st.global.u32 	[%rd33+2368], %r2607;
	st.global.u32 	[%rd33+2372], %r2608;
	st.global.u32 	[%rd33+2376], %r2609;
	st.global.u32 	[%rd33+2380], %r2610;
	st.global.u32 	[%rd33+2384], %r2611;
	st.global.u32 	[%rd33+2388], %r2612;
	st.global.u32 	[%rd33+2392], %r2613;
	st.global.u32 	[%rd33+2396], %r2614;
	st.global.u32 	[%rd33+2400], %r2615;
	st.global.u32 	[%rd33+2404], %r2616;
	st.global.u32 	[%rd33+2408], %r2617;
	st.global.u32 	[%rd33+2412], %r2618;
	st.global.u32 	[%rd33+2416], %r2619;
	st.global.u32 	[%rd33+2420], %r2620;
	st.global.u32 	[%rd33+2424], %r2621;
	st.global.u32 	[%rd33+2428], %r2622;
	st.global.u32 	[%rd33+2432], %r2623;
	st.global.u32 	[%rd33+2436], %r2624;
	st.global.u32 	[%rd33+2440], %r2625;
	st.global.u32 	[%rd33+2444], %r2626;
	st.global.u32 	[%rd33+2448], %r2627;
	st.global.u32 	[%rd33+2452], %r2628;
	st.global.u32 	[%rd33+2456], %r2629;
	st.global.u32 	[%rd33+2460], %r2630;
	st.global.u32 	[%rd33+2464], %r2631;
	st.global.u32 	[%rd33+2468], %r2632;
	st.global.u32 	[%rd33+2472], %r2633;
	st.global.u32 	[%rd33+2476], %r2634;
	st.global.u32 	[%rd33+2480], %r2635;
	st.global.u32 	[%rd33+2484], %r2636;
	st.global.u32 	[%rd33+2488], %r2637;
	st.global.u32 	[%rd33+2492], %r2638;
	st.global.u32 	[%rd33+2496], %r2639;
	st.global.u32 	[%rd33+2500], %r2640;
	st.global.u32 	[%rd33+2504], %r2641;
	st.global.u32 	[%rd33+2508], %r2642;
	st.global.u32 	[%rd33+2512], %r2643;
	st.global.u32 	[%rd33+2516], %r2644;
	st.global.u32 	[%rd33+2520], %r2645;
	st.global.u32 	[%rd33+2524], %r2646;
	st.global.u32 	[%rd33+2528], %r2647;
	st.global.u32 	[%rd33+2532], %r2648;
	st.global.u32 	[%rd33+2536], %r2649;
	st.global.u32 	[%rd33+2540], %r2650;
	st.global.u32 	[%rd33+2544], %r2651;
	st.global.u32 	[%rd33+2548], %r2652;
	st.global.u32 	[%rd33+2552], %r2653;
	st.global.u32 	[%rd33+2556], %r2654;
	st.global.u32 	[%rd33+2560], %r2655;
	st.global.u32 	[%rd33+2564], %r2656;
	st.global.u32 	[%rd33+2568], %r2657;
	st.global.u32 	[%rd33+2572], %r2658;
	st.global.u32 	[%rd33+2576], %r2659;
	st.global.u32 	[%rd33+2580], %r2660;
	st.global.u32 	[%rd33+2584], %r2661;
	st.global.u32 	[%rd33+2588], %r2662;
	st.global.u32 	[%rd33+2592], %r2663;
	st.global.u32 	[%rd33+2596], %r2664;
	st.global.u32 	[%rd33+2600], %r2665;
	st.global.u32 	[%rd33+2604], %r2666;
	st.global.u32 	[%rd33+2608], %r2667;
	st.global.u32 	[%rd33+2612], %r2668;
	st.global.u32 	[%rd33+2616], %r2669;
	st.global.u32 	[%rd33+2620], %r2670;
	st.global.u32 	[%rd33+2624], %r2671;
	st.global.u32 	[%rd33+2628], %r2672;
	st.global.u32 	[%rd33+2632], %r2673;
	st.global.u32 	[%rd33+2636], %r2674;
	st.global.u32 	[%rd33+2640], %r2675;
	st.global.u32 	[%rd33+2644], %r2676;
	st.global.u32 	[%rd33+2648], %r2677;
	st.global.u32 	[%rd33+2652], %r2678;
	st.global.u32 	[%rd33+2656], %r2679;
	st.global.u32 	[%rd33+2660], %r2680;
	st.global.u32 	[%rd33+2664], %r2681;
	st.global.u32 	[%rd33+2668], %r2682;
	st.global.u32 	[%rd33+2672], %r2683;
	st.global.u32 	[%rd33+2676], %r2684;
	st.global.u32 	[%rd33+2680], %r2685;
	st.global.u32 	[%rd33+2684], %r2686;
	st.global.u32 	[%rd33+2688], %r2687;
	st.global.u32 	[%rd33+2692], %r2688;
	st.global.u32 	[%rd33+2696], %r2689;
	st.global.u32 	[%rd33+2700], %r2690;
	st.global.u32 	[%rd33+2704], %r2691;
	st.global.u32 	[%rd33+2708], %r2692;
	st.global.u32 	[%rd33+2712], %r2693;
	st.global.u32 	[%rd33+2716], %r2694;
	st.global.u32 	[%rd33+2720], %r2695;
	st.global.u32 	[%rd33+2724], %r2696;
	st.global.u32 	[%rd33+2728], %r2697;
	st.global.u32 	[%rd33+2732], %r2698;
	st.global.u32 	[%rd33+2736], %r2699;
	st.global.u32 	[%rd33+2740], %r2700;
	st.global.u32 	[%rd33+2744], %r2701;
	st.global.u32 	[%rd33+2748], %r2702;
	st.global.u32 	[%rd33+2752], %r2703;
	st.global.u32 	[%rd33+2756], %r2704;
	st.global.u32 	[%rd33+2760], %r2705;
	st.global.u32 	[%rd33+2764], %r2706;
	st.global.u32 	[%rd33+2768], %r2707;
	st.global.u32 	[%rd33+2772], %r2708;
	st.global.u32 	[%rd33+2776], %r2709;
	st.global.u32 	[%rd33+2780], %r2710;
	st.global.u32 	[%rd33+2784], %r2711;
	st.global.u32 	[%rd33+2788], %r2712;
	st.global.u32 	[%rd33+2792], %r2713;
	st.global.u32 	[%rd33+2796], %r2714;
	st.global.u32 	[%rd33+2800], %r2715;
	st.global.u32 	[%rd33+2804], %r2716;
	st.global.u32 	[%rd33+2808], %r2717;
	st.global.u32 	[%rd33+2812], %r2718;
	st.global.u32 	[%rd33+2816], %r2719;
	st.global.u32 	[%rd33+2820], %r2720;
	st.global.u32 	[%rd33+2824], %r2721;
	st.global.u32 	[%rd33+2828], %r2722;
	st.global.u32 	[%rd33+2832], %r2723;
	st.global.u32 	[%rd33+2836], %r2724;
	st.global.u32 	[%rd33+2840], %r2725;
	st.global.u32 	[%rd33+2844], %r2726;
	st.global.u32 	[%rd33+2848], %r2727;
	st.global.u32 	[%rd33+2852], %r2728;
	st.global.u32 	[%rd33+2856], %r2729;
	st.global.u32 	[%rd33+2860], %r2730;
	st.global.u32 	[%rd33+2864], %r2731;
	st.global.u32 	[%rd33+2868], %r2732;
	st.global.u32 	[%rd33+2872], %r2733;
	st.global.u32 	[%rd33+2876], %r2734;
	st.global.u32 	[%rd33+2880], %r2735;
	st.global.u32 	[%rd33+2884], %r2736;
	st.global.u32 	[%rd33+2888], %r2737;
	st.global.u32 	[%rd33+2892], %r2738;
	st.global.u32 	[%rd33+2896], %r2739;
	st.global.u32 	[%rd33+2900], %r2740;
	st.global.u32 	[%rd33+2904], %r2741;
	st.global.u32 	[%rd33+2908], %r2742;
	st.global.u32 	[%rd33+2912], %r2743;
	st.global.u32 	[%rd33+2916], %r2744;
	st.global.u32 	[%rd33+2920], %r2745;
	st.global.u32 	[%rd33+2924], %r2746;
	st.global.u32 	[%rd33+2928], %r2747;
	st.global.u32 	[%rd33+2932], %r2748;
	st.global.u32 	[%rd33+2936], %r2749;
	st.global.u32 	[%rd33+2940], %r2750;
	st.global.u32 	[%rd33+2944], %r2751;
	st.global.u32 	[%rd33+2948], %r2752;
	st.global.u32 	[%rd33+2952], %r2753;
	st.global.u32 	[%rd33+2956], %r2754;
	st.global.u32 	[%rd33+2960], %r2755;
	st.global.u32 	[%rd33+2964], %r2756;
	st.global.u32 	[%rd33+2968], %r2757;
	st.global.u32 	[%rd33+2972], %r2758;
	st.global.u32 	[%rd33+2976], %r2759;
	st.global.u32 	[%rd33+2980], %r2760;
	st.global.u32 	[%rd33+2984], %r2761;
	st.global.u32 	[%rd33+2988], %r2762;
	st.global.u32 	[%rd33+2992], %r2763;
	st.global.u32 	[%rd33+2996], %r2764;
	st.global.u32 	[%rd33+3000], %r2765;
	st.global.u32 	[%rd33+3004], %r2766;
	st.global.u32 	[%rd33+3008], %r2767;
	st.global.u32 	[%rd33+3012], %r2768;
	st.global.u32 	[%rd33+3016], %r2769;
	st.global.u32 	[%rd33+3020], %r2770;
	st.global.u32 	[%rd33+3024], %r2771;
	st.global.u32 	[%rd33+3028], %r2772;
	st.global.u32 	[%rd33+3032], %r2773;
	st.global.u32 	[%rd33+3036], %r2774;
	st.global.u32 	[%rd33+3040], %r2775;
	st.global.u32 	[%rd33+3044], %r2776;
	st.global.u32 	[%rd33+3048], %r2777;
	st.global.u32 	[%rd33+3052], %r2778;
	st.global.u32 	[%rd33+3056], %r2779;
	st.global.u32 	[%rd33+3060], %r2780;
	st.global.u32 	[%rd33+3064], %r2781;
	st.global.u32 	[%rd33+3068], %r2782;
	st.global.u32 	[%rd33+3072], %r2783;
	st.global.u32 	[%rd33+3076], %r2784;
	st.global.u32 	[%rd33+3080], %r2785;
	st.global.u32 	[%rd33+3084], %r2786;
	st.global.u32 	[%rd33+3088], %r2787;
	st.global.u32 	[%rd33+3092], %r2788;
	st.global.u32 	[%rd33+3096], %r2789;
	st.global.u32 	[%rd33+3100], %r2790;
	st.global.u32 	[%rd33+3104], %r2791;
	st.global.u32 	[%rd33+3108], %r2792;
	st.global.u32 	[%rd33+3112], %r2793;
	st.global.u32 	[%rd33+3116], %r2794;
	st.global.u32 	[%rd33+3120], %r2795;
	st.global.u32 	[%rd33+3124], %r2796;
	st.global.u32 	[%rd33+3128], %r2797;
	st.global.u32 	[%rd33+3132], %r2798;
	st.global.u32 	[%rd33+3136], %r2799;
	st.global.u32 	[%rd33+3140], %r2800;
	st.global.u32 	[%rd33+3144], %r2801;
	st.global.u32 	[%rd33+3148], %r2802;
	st.global.u32 	[%rd33+3152], %r2803;
	st.global.u32 	[%rd33+3156], %r2804;
	st.global.u32 	[%rd33+3160], %r2805;
	st.global.u32 	[%rd33+3164], %r2806;
	st.global.u32 	[%rd33+3168], %r2807;
	st.global.u32 	[%rd33+3172], %r2808;
	st.global.u32 	[%rd33+3176], %r2809;
	st.global.u32 	[%rd33+3180], %r2810;
	st.global.u32 	[%rd33+3184], %r2811;
	st.global.u32 	[%rd33+3188], %r2812;
	st.global.u32 	[%rd33+3192], %r2813;
	st.global.u32 	[%rd33+3196], %r2814;
	st.global.u32 	[%rd33+3200], %r2815;
	st.global.u32 	[%rd33+3204], %r2816;
	st.global.u32 	[%rd33+3208], %r2817;
	st.global.u32 	[%rd33+3212], %r2818;
	st.global.u32 	[%rd33+3216], %r2819;
	st.global.u32 	[%rd33+3220], %r2820;
	st.global.u32 	[%rd33+3224], %r2821;
	st.global.u32 	[%rd33+3228], %r2822;
	st.global.u32 	[%rd33+3232], %r2823;
	st.global.u32 	[%rd33+3236], %r2824;
	st.global.u32 	[%rd33+3240], %r2825;
	st.global.u32 	[%rd33+3244], %r2826;
	st.global.u32 	[%rd33+3248], %r2827;
	st.global.u32 	[%rd33+3252], %r2828;
	st.global.u32 	[%rd33+3256], %r2829;
	st.global.u32 	[%rd33+3260], %r2830;
	st.global.u32 	[%rd33+3264], %r2831;
	st.global.u32 	[%rd33+3268], %r2832;
	st.global.u32 	[%rd33+3272], %r2833;
	st.global.u32 	[%rd33+3276], %r2834;
	st.global.u32 	[%rd33+3280], %r2835;
	st.global.u32 	[%rd33+3284], %r2836;
	st.global.u32 	[%rd33+3288], %r2837;
	st.global.u32 	[%rd33+3292], %r2838;
	st.global.u32 	[%rd33+3296], %r2839;
	st.global.u32 	[%rd33+3300], %r2840;
	st.global.u32 	[%rd33+3304], %r2841;
	st.global.u32 	[%rd33+3308], %r2842;
	st.global.u32 	[%rd33+3312], %r2843;
	st.global.u32 	[%rd33+3316], %r2844;
	st.global.u32 	[%rd33+3320], %r2845;
	st.global.u32 	[%rd33+3324], %r2846;
	st.global.u32 	[%rd33+3328], %r2847;
	st.global.u32 	[%rd33+3332], %r2848;
	st.global.u32 	[%rd33+3336], %r2849;
	st.global.u32 	[%rd33+3340], %r2850;
	st.global.u32 	[%rd33+3344], %r2851;
	st.global.u32 	[%rd33+3348], %r2852;
	st.global.u32 	[%rd33+3352], %r2853;
	st.global.u32 	[%rd33+3356], %r2854;
	st.global.u32 	[%rd33+3360], %r2855;
	st.global.u32 	[%rd33+3364], %r2856;
	st.global.u32 	[%rd33+3368], %r2857;
	st.global.u32 	[%rd33+3372], %r2858;
	st.global.u32 	[%rd33+3376], %r2859;
	st.global.u32 	[%rd33+3380], %r2860;
	st.global.u32 	[%rd33+3384], %r2861;
	st.global.u32 	[%rd33+3388], %r2862;
	st.global.u32 	[%rd33+3392], %r2863;
	st.global.u32 	[%rd33+3396], %r2864;
	st.global.u32 	[%rd33+3400], %r2865;
	st.global.u32 	[%rd33+3404], %r2866;
	st.global.u32 	[%rd33+3408], %r2867;
	st.global.u32 	[%rd33+3412], %r2868;
	st.global.u32 	[%rd33+3416], %r2869;
	st.global.u32 	[%rd33+3420], %r2870;
	st.global.u32 	[%rd33+3424], %r2871;
	st.global.u32 	[%rd33+3428], %r2872;
	st.global.u32 	[%rd33+3432], %r2873;
	st.global.u32 	[%rd33+3436], %r2874;
	st.global.u32 	[%rd33+3440], %r2875;
	st.global.u32 	[%rd33+3444], %r2876;
	st.global.u32 	[%rd33+3448], %r2877;
	st.global.u32 	[%rd33+3452], %r2878;
	st.global.u32 	[%rd33+3456], %r2879;
	st.global.u32 	[%rd33+3460], %r2880;
	st.global.u32 	[%rd33+3464], %r2881;
	st.global.u32 	[%rd33+3468], %r2882;
	st.global.u32 	[%rd33+3472], %r2883;
	st.global.u32 	[%rd33+3476], %r2884;
	st.global.u32 	[%rd33+3480], %r2885;
	st.global.u32 	[%rd33+3484], %r2886;
	st.global.u32 	[%rd33+3488], %r2887;
	st.global.u32 	[%rd33+3492], %r2888;
	st.global.u32 	[%rd33+3496], %r2889;
	st.global.u32 	[%rd33+3500], %r2890;
	st.global.u32 	[%rd33+3504], %r2891;
	st.global.u32 	[%rd33+3508], %r2892;
	st.global.u32 	[%rd33+3512], %r2893;
	st.global.u32 	[%rd33+3516], %r2894;
	st.global.u32 	[%rd33+3520], %r2895;
	st.global.u32 	[%rd33+3524], %r2896;
	st.global.u32 	[%rd33+3528], %r2897;
	st.global.u32 	[%rd33+3532], %r2898;
	st.global.u32 	[%rd33+3536], %r2899;
	st.global.u32 	[%rd33+3540], %r2900;
	st.global.u32 	[%rd33+3544], %r2901;
	st.global.u32 	[%rd33+3548], %r2902;
	st.global.u32 	[%rd33+3552], %r2903;
	st.global.u32 	[%rd33+3556], %r2904;
	st.global.u32 	[%rd33+3560], %r2905;
	st.global.u32 	[%rd33+3564], %r2906;
	st.global.u32 	[%rd33+3568], %r2907;
	st.global.u32 	[%rd33+3572], %r2908;
	st.global.u32 	[%rd33+3576], %r2909;
	st.global.u32 	[%rd33+3580], %r2910;
	st.global.u32 	[%rd33+3584], %r2911;
	st.global.u32 	[%rd33+3588], %r2912;
	st.global.u32 	[%rd33+3592], %r2913;
	st.global.u32 	[%rd33+3596], %r2914;
	st.global.u32 	[%rd33+3600], %r2915;
	st.global.u32 	[%rd33+3604], %r2916;
	st.global.u32 	[%rd33+3608], %r2917;
	st.global.u32 	[%rd33+3612], %r2918;
	st.global.u32 	[%rd33+3616], %r2919;
	st.global.u32 	[%rd33+3620], %r2920;
	st.global.u32 	[%rd33+3624], %r2921;
	st.global.u32 	[%rd33+3628], %r2922;
	st.global.u32 	[%rd33+3632], %r2923;
	st.global.u32 	[%rd33+3636], %r2924;
	st.global.u32 	[%rd33+3640], %r2925;
	st.global.u32 	[%rd33+3644], %r2926;
	st.global.u32 	[%rd33+3648], %r2927;
	st.global.u32 	[%rd33+3652], %r2928;
	st.global.u32 	[%rd33+3656], %r2929;
	st.global.u32 	[%rd33+3660], %r2930;
	st.global.u32 	[%rd33+3664], %r2931;
	st.global.u32 	[%rd33+3668], %r2932;
	st.global.u32 	[%rd33+3672], %r2933;
	st.global.u32 	[%rd33+3676], %r2934;
	st.global.u32 	[%rd33+3680], %r2935;
	st.global.u32 	[%rd33+3684], %r2936;
	st.global.u32 	[%rd33+3688], %r2937;
	st.global.u32 	[%rd33+3692], %r2938;
	st.global.u32 	[%rd33+3696], %r2939;
	st.global.u32 	[%rd33+3700], %r2940;
	st.global.u32 	[%rd33+3704], %r2941;
	st.global.u32 	[%rd33+3708], %r2942;
	st.global.u32 	[%rd33+3712], %r2943;
	st.global.u32 	[%rd33+3716], %r2944;
	st.global.u32 	[%rd33+3720], %r2945;
	st.global.u32 	[%rd33+3724], %r2946;
	st.global.u32 	[%rd33+3728], %r2947;
	st.global.u32 	[%rd33+3732], %r2948;
	st.global.u32 	[%rd33+3736], %r2949;
	st.global.u32 	[%rd33+3740], %r2950;
	st.global.u32 	[%rd33+3744], %r2951;
	st.global.u32 	[%rd33+3748], %r2952;
	st.global.u32 	[%rd33+3752], %r2953;
	st.global.u32 	[%rd33+3756], %r2954;
	st.global.u32 	[%rd33+3760], %r2955;
	st.global.u32 	[%rd33+3764], %r2956;
	st.global.u32 	[%rd33+3768], %r2957;
	st.global.u32 	[%rd33+3772], %r2958;
	st.global.u32 	[%rd33+3776], %r2959;
	st.global.u32 	[%rd33+3780], %r2960;
	st.global.u32 	[%rd33+3784], %r2961;
	st.global.u32 	[%rd33+3788], %r2962;
	st.global.u32 	[%rd33+3792], %r2963;
	st.global.u32 	[%rd33+3796], %r2964;
	st.global.u32 	[%rd33+3800], %r2965;
	st.global.u32 	[%rd33+3804], %r2966;
	st.global.u32 	[%rd33+3808], %r2967;
	st.global.u32 	[%rd33+3812], %r2968;
	st.global.u32 	[%rd33+3816], %r2969;
	st.global.u32 	[%rd33+3820], %r2970;
	st.global.u32 	[%rd33+3824], %r2971;
	st.global.u32 	[%rd33+3828], %r2972;
	st.global.u32 	[%rd33+3832], %r2973;
	st.global.u32 	[%rd33+3836], %r2974;
	st.global.u32 	[%rd33+3840], %r2975;
	st.global.u32 	[%rd33+3844], %r2976;
	st.global.u32 	[%rd33+3848], %r2977;
	st.global.u32 	[%rd33+3852], %r2978;
	st.global.u32 	[%rd33+3856], %r2979;
	st.global.u32 	[%rd33+3860], %r2980;
	st.global.u32 	[%rd33+3864], %r2981;
	st.global.u32 	[%rd33+3868], %r2982;
	st.global.u32 	[%rd33+3872], %r2983;
	st.global.u32 	[%rd33+3876], %r2984;
	st.global.u32 	[%rd33+3880], %r2985;
	st.global.u32 	[%rd33+3884], %r2986;
	st.global.u32 	[%rd33+3888], %r2987;
	st.global.u32 	[%rd33+3892], %r2988;
	st.global.u32 	[%rd33+3896], %r2989;
	st.global.u32 	[%rd33+3900], %r2990;
	st.global.u32 	[%rd33+3904], %r2991;
	st.global.u32 	[%rd33+3908], %r2992;
	st.global.u32 	[%rd33+3912], %r2993;
	st.global.u32 	[%rd33+3916], %r2994;
	st.global.u32 	[%rd33+3920], %r2995;
	st.global.u32 	[%rd33+3924], %r2996;
	st.global.u32 	[%rd33+3928], %r2997;
	st.global.u32 	[%rd33+3932], %r2998;
	st.global.u32 	[%rd33+3936], %r2999;
	st.global.u32 	[%rd33+3940], %r3000;
	st.global.u32 	[%rd33+3944], %r3001;
	st.global.u32 	[%rd33+3948], %r3002;
	st.global.u32 	[%rd33+3952], %r3003;
	st.global.u32 	[%rd33+3956], %r3004;
	st.global.u32 	[%rd33+3960], %r3005;
	st.global.u32 	[%rd33+3964], %r3006;
	st.global.u32 	[%rd33+3968], %r3007;
	st.global.u32 	[%rd33+3972], %r3008;
	st.global.u32 	[%rd33+3976], %r3009;
	st.global.u32 	[%rd33+3980], %r3010;
	st.global.u32 	[%rd33+3984], %r3011;
	st.global.u32 	[%rd33+3988], %r3012;
	st.global.u32 	[%rd33+3992], %r3013;
	st.global.u32 	[%rd33+4000], %r3015;
	st.global.u32 	[%rd33+1025024], %r2015;
	st.global.u32 	[%rd33+1025028], %r2016;
	st.global.u32 	[%rd33+1025032], %r2017;
	st.global.u32 	[%rd33+1025036], %r2018;
	st.global.u32 	[%rd33+1025040], %r2019;
	st.global.u32 	[%rd33+1025044], %r2020;
	st.global.u32 	[%rd33+1025048], %r2021;
	st.global.u32 	[%rd33+1025052], %r2022;
	st.global.u32 	[%rd33+1025056], %r2023;
	st.global.u32 	[%rd33+1025060], %r2024;
	st.global.u32 	[%rd33+1025064], %r2025;
	st.global.u32 	[%rd33+1025068], %r2026;
	st.global.u32 	[%rd33+1025072], %r2027;
	st.global.u32 	[%rd33+1025076], %r2028;
	st.global.u32 	[%rd33+1025080], %r2029;
	st.global.u32 	[%rd33+1025084], %r2030;
	st.global.u32 	[%rd33+1025088], %r2031;
	st.global.u32 	[%rd33+1025092], %r2032;
	st.global.u32 	[%rd33+1025096], %r2033;
	st.global.u32 	[%rd33+1025100], %r2034;
	st.global.u32 	[%rd33+1025104], %r2035;
	st.global.u32 	[%rd33+1025108], %r2036;
	st.global.u32 	[%rd33+1025112], %r2037;
	st.global.u32 	[%rd33+1025116], %r2038;
	st.global.u32 	[%rd33+1025120], %r2039;
	st.global.u32 	[%rd33+1025124], %r2040;
	st.global.u32 	[%rd33+1025128], %r2041;
	st.global.u32 	[%rd33+1025132], %r2042;
	st.global.u32 	[%rd33+1025136], %r2043;
	st.global.u32 	[%rd33+1025140], %r2044;
	st.global.u32 	[%rd33+1025144], %r2045;
	st.global.u32 	[%rd33+1025148], %r2046;
	st.global.u32 	[%rd33+1025152], %r2047;
	st.global.u32 	[%rd33+1025156], %r2048;
	st.global.u32 	[%rd33+1025160], %r2049;
	st.global.u32 	[%rd33+1025164], %r2050;
	st.global.u32 	[%rd33+1025168], %r2051;
	st.global.u32 	[%rd33+1025172], %r2052;
	st.global.u32 	[%rd33+1025176], %r2053;
	st.global.u32 	[%rd33+1025180], %r2054;
	st.global.u32 	[%rd33+1025184], %r2055;
	st.global.u32 	[%rd33+1025188], %r2056;
	st.global.u32 	[%rd33+1025192], %r2057;
	st.global.u32 	[%rd33+1025196], %r2058;
	st.global.u32 	[%rd33+1025200], %r2059;
	st.global.u32 	[%rd33+1025204], %r2060;
	st.global.u32 	[%rd33+1025208], %r2061;
	st.global.u32 	[%rd33+1025212], %r2062;
	st.global.u32 	[%rd33+1025216], %r2063;
	st.global.u32 	[%rd33+1025220], %r2064;
	st.global.u32 	[%rd33+1025224], %r2065;
	st.global.u32 	[%rd33+1025228], %r2066;
	st.global.u32 	[%rd33+1025232], %r2067;
	st.global.u32 	[%rd33+1025236], %r2068;
	st.global.u32 	[%rd33+1025240], %r2069;
	st.global.u32 	[%rd33+1025244], %r2070;
	st.global.u32 	[%rd33+1025248], %r2071;
	st.global.u32 	[%rd33+1025252], %r2072;
	st.global.u32 	[%rd33+1025256], %r2073;
	st.global.u32 	[%rd33+1025260], %r2074;
	st.global.u32 	[%rd33+1025264], %r2075;
	st.global.u32 	[%rd33+1025268], %r2076;
	st.global.u32 	[%rd33+1025272], %r2077;
	st.global.u32 	[%rd33+1025276], %r2078;
	st.global.u32 	[%rd33+1025280], %r2079;
	st.global.u32 	[%rd33+1025284], %r2080;
	st.global.u32 	[%rd33+1025288], %r2081;
	st.global.u32 	[%rd33+1025292], %r2082;
	st.global.u32 	[%rd33+1025296], %r2083;
	st.global.u32 	[%rd33+1025300], %r2084;
	st.global.u32 	[%rd33+1025304], %r2085;
	st.global.u32 	[%rd33+1025308], %r2086;
	st.global.u32 	[%rd33+1025312], %r2087;
	st.global.u32 	[%rd33+1025316], %r2088;
	st.global.u32 	[%rd33+1025320], %r2089;
	st.global.u32 	[%rd33+1025324], %r2090;
	st.global.u32 	[%rd33+1025328], %r2091;
	st.global.u32 	[%rd33+1025332], %r2092;
	st.global.u32 	[%rd33+1025336], %r2093;
	st.global.u32 	[%rd33+1025340], %r2094;
	st.global.u32 	[%rd33+1025344], %r2095;
	st.global.u32 	[%rd33+1025348], %r2096;
	st.global.u32 	[%rd33+1025352], %r2097;
	st.global.u32 	[%rd33+1025356], %r2098;
	st.global.u32 	[%rd33+1025360], %r2099;
	st.global.u32 	[%rd33+1025364], %r2100;
	st.global.u32 	[%rd33+1025368], %r2101;
	st.global.u32 	[%rd33+1025372], %r2102;
	st.global.u32 	[%rd33+1025376], %r2103;
	st.global.u32 	[%rd33+1025380], %r2104;
	st.global.u32 	[%rd33+1025384], %r2105;
	st.global.u32 	[%rd33+1025388], %r2106;
	st.global.u32 	[%rd33+1025392], %r2107;
	st.global.u32 	[%rd33+1025396], %r2108;
	st.global.u32 	[%rd33+1025400], %r2109;
	st.global.u32 	[%rd33+1025404], %r2110;
	st.global.u32 	[%rd33+1025408], %r2111;
	st.global.u32 	[%rd33+1025412], %r2112;
	st.global.u32 	[%rd33+1025416], %r2113;
	st.global.u32 	[%rd33+1025420], %r2114;
	st.global.u32 	[%rd33+1025424], %r2115;
	st.global.u32 	[%rd33+1025428], %r2116;
	st.global.u32 	[%rd33+1025432], %r2117;
	st.global.u32 	[%rd33+1025436], %r2118;
	st.global.u32 	[%rd33+1025440], %r2119;
	st.global.u32 	[%rd33+1025444], %r2120;
	st.global.u32 	[%rd33+1025448], %r2121;
	st.global.u32 	[%rd33+1025452], %r2122;
	st.global.u32 	[%rd33+1025456], %r2123;
	st.global.u32 	[%rd33+1025460], %r2124;
	st.global.u32 	[%rd33+1025464], %r2125;
	st.global.u32 	[%rd33+1025468], %r2126;
	st.global.u32 	[%rd33+1025472], %r2127;
	st.global.u32 	[%rd33+1025476], %r2128;
	st.global.u32 	[%rd33+1025480], %r2129;
	st.global.u32 	[%rd33+1025484], %r2130;
	st.global.u32 	[%rd33+1025488], %r2131;
	st.global.u32 	[%rd33+1025492], %r2132;
	st.global.u32 	[%rd33+1025496], %r2133;
	st.global.u32 	[%rd33+1025500], %r2134;
	st.global.u32 	[%rd33+1025504], %r2135;
	st.global.u32 	[%rd33+1025508], %r2136;
	st.global.u32 	[%rd33+1025512], %r2137;
	st.global.u32 	[%rd33+1025516], %r2138;
	st.global.u32 	[%rd33+1025520], %r2139;
	st.global.u32 	[%rd33+1025524], %r2140;
	st.global.u32 	[%rd33+1025528], %r2141;
	st.global.u32 	[%rd33+1025532], %r2142;
	st.global.u32 	[%rd33+1025536], %r2143;
	st.global.u32 	[%rd33+1025540], %r2144;
	st.global.u32 	[%rd33+1025544], %r2145;
	st.global.u32 	[%rd33+1025548], %r2146;
	st.global.u32 	[%rd33+1025552], %r2147;
	st.global.u32 	[%rd33+1025556], %r2148;
	st.global.u32 	[%rd33+1025560], %r2149;
	st.global.u32 	[%rd33+1025564], %r2150;
	st.global.u32 	[%rd33+1025568], %r2151;
	st.global.u32 	[%rd33+1025572], %r2152;
	st.global.u32 	[%rd33+1025576], %r2153;
	st.global.u32 	[%rd33+1025580], %r2154;
	st.global.u32 	[%rd33+1025584], %r2155;
	st.global.u32 	[%rd33+1025588], %r2156;
	st.global.u32 	[%rd33+1025592], %r2157;
	st.global.u32 	[%rd33+1025596], %r2158;
	st.global.u32 	[%rd33+1025600], %r2159;
	st.global.u32 	[%rd33+1025604], %r2160;
	st.global.u32 	[%rd33+1025608], %r2161;
	st.global.u32 	[%rd33+1025612], %r2162;
	st.global.u32 	[%rd33+1025616], %r2163;
	st.global.u32 	[%rd33+1025620], %r2164;
	st.global.u32 	[%rd33+1025624], %r2165;
	st.global.u32 	[%rd33+1025628], %r2166;
	st.global.u32 	[%rd33+1025632], %r2167;
	st.global.u32 	[%rd33+1025636], %r2168;
	st.global.u32 	[%rd33+1025640], %r2169;
	st.global.u32 	[%rd33+1025644], %r2170;
	st.global.u32 	[%rd33+1025648], %r2171;
	st.global.u32 	[%rd33+1025652], %r2172;
	st.global.u32 	[%rd33+1025656], %r2173;
	st.global.u32 	[%rd33+1025660], %r2174;
	st.global.u32 	[%rd33+1025664], %r2175;
	st.global.u32 	[%rd33+1025668], %r2176;
	st.global.u32 	[%rd33+1025672], %r2177;
	st.global.u32 	[%rd33+1025676], %r2178;
	st.global.u32 	[%rd33+1025680], %r2179;
	st.global.u32 	[%rd33+1025684], %r2180;
	st.global.u32 	[%rd33+1025688], %r2181;
	st.global.u32 	[%rd33+1025692], %r2182;
	st.global.u32 	[%rd33+1025696], %r2183;
	st.global.u32 	[%rd33+1025700], %r2184;
	st.global.u32 	[%rd33+1025704], %r2185;
	st.global.u32 	[%rd33+1025708], %r2186;
	st.global.u32 	[%rd33+1025712], %r2187;
	st.global.u32 	[%rd33+1025716], %r2188;
	st.global.u32 	[%rd33+1025720], %r2189;
	st.global.u32 	[%rd33+1025724], %r2190;
	st.global.u32 	[%rd33+1025728], %r2191;
	st.global.u32 	[%rd33+1025732], %r2192;
	st.global.u32 	[%rd33+1025736], %r2193;
	st.global.u32 	[%rd33+1025740], %r2194;
	st.global.u32 	[%rd33+1025744], %r2195;
	st.global.u32 	[%rd33+1025748], %r2196;
	st.global.u32 	[%rd33+1025752], %r2197;
	st.global.u32 	[%rd33+1025756], %r2198;
	st.global.u32 	[%rd33+1025760], %r2199;
	st.global.u32 	[%rd33+1025764], %r2200;
	st.global.u32 	[%rd33+1025768], %r2201;
	st.global.u32 	[%rd33+1025772], %r2202;
	st.global.u32 	[%rd33+1025776], %r2203;
	st.global.u32 	[%rd33+1025780], %r2204;
	st.global.u32 	[%rd33+1025784], %r2205;
	st.global.u32 	[%rd33+1025788], %r2206;
	st.global.u32 	[%rd33+1025792], %r2207;
	st.global.u32 	[%rd33+1025796], %r2208;
	st.global.u32 	[%rd33+1025800], %r2209;
	st.global.u32 	[%rd33+1025804], %r2210;
	st.global.u32 	[%rd33+1025808], %r2211;
	st.global.u32 	[%rd33+1025812], %r2212;
	st.global.u32 	[%rd33+1025816], %r2213;
	st.global.u32 	[%rd33+1025820], %r2214;
	st.global.u32 	[%rd33+1025824], %r2215;
	st.global.u32 	[%rd33+1025828], %r2216;
	st.global.u32 	[%rd33+1025832], %r2217;
	st.global.u32 	[%rd33+1025836], %r2218;
	st.global.u32 	[%rd33+1025840], %r2219;
	st.global.u32 	[%rd33+1025844], %r2220;
	st.global.u32 	[%rd33+1025848], %r2221;
	st.global.u32 	[%rd33+1025852], %r2222;
	st.global.u32 	[%rd33+1025856], %r2223;
	st.global.u32 	[%rd33+1025860], %r2224;
	st.global.u32 	[%rd33+1025864], %r2225;
	st.global.u32 	[%rd33+1025868], %r2226;
	st.global.u32 	[%rd33+1025872], %r2227;
	st.global.u32 	[%rd33+1025876], %r2228;
	st.global.u32 	[%rd33+1025880], %r2229;
	st.global.u32 	[%rd33+1025884], %r2230;
	st.global.u32 	[%rd33+1025888], %r2231;
	st.global.u32 	[%rd33+1025892], %r2232;
	st.global.u32 	[%rd33+1025896], %r2233;
	st.global.u32 	[%rd33+1025900], %r2234;
	st.global.u32 	[%rd33+1025904], %r2235;
	st.global.u32 	[%rd33+1025908], %r2236;
	st.global.u32 	[%rd33+1025912], %r2237;
	st.global.u32 	[%rd33+1025916], %r2238;
	st.global.u32 	[%rd33+1025920], %r2239;
	st.global.u32 	[%rd33+1025924], %r2240;
	st.global.u32 	[%rd33+1025928], %r2241;
	st.global.u32 	[%rd33+1025932], %r2242;
	st.global.u32 	[%rd33+1025936], %r2243;
	st.global.u32 	[%rd33+1025940], %r2244;
	st.global.u32 	[%rd33+1025944], %r2245;
	st.global.u32 	[%rd33+1025948], %r2246;
	st.global.u32 	[%rd33+1025952], %r2247;
	st.global.u32 	[%rd33+1025956], %r2248;
	st.global.u32 	[%rd33+1025960], %r2249;
	st.global.u32 	[%rd33+1025964], %r2250;
	st.global.u32 	[%rd33+1025968], %r2251;
	st.global.u32 	[%rd33+1025972], %r2252;
	st.global.u32 	[%rd33+1025976], %r2253;
	st.global.u32 	[%rd33+1025980], %r2254;
	st.global.u32 	[%rd33+1025984], %r2255;
	st.global.u32 	[%rd33+1025988], %r2256;
	st.global.u32 	[%rd33+1025992], %r2257;
	st.global.u32 	[%rd33+1025996], %r2258;
	st.global.u32 	[%rd33+1026000], %r2259;
	st.global.u32 	[%rd33+1026004], %r2260;
	st.global.u32 	[%rd33+1026008], %r2261;
	st.global.u32 	[%rd33+1026012], %r2262;
	st.global.u32 	[%rd33+1026016], %r2263;
	st.global.u32 	[%rd33+1026020], %r2264;
	st.global.u32 	[%rd33+1026024], %r2265;
	st.global.u32 	[%rd33+1026028], %r2266;
	st.global.u32 	[%rd33+1026032], %r2267;
	st.global.u32 	[%rd33+1026036], %r2268;
	st.global.u32 	[%rd33+1026040], %r2269;
	st.global.u32 	[%rd33+1026044], %r2270;
	st.global.u32 	[%rd33+1026048], %r2271;
	st.global.u32 	[%rd33+1026052], %r2272;
	st.global.u32 	[%rd33+1026056], %r2273;
	st.global.u32 	[%rd33+1026060], %r2274;
	st.global.u32 	[%rd33+1026064], %r2275;
	st.global.u32 	[%rd33+1026068], %r2276;
	st.global.u32 	[%rd33+1026072], %r2277;
	st.global.u32 	[%rd33+1026076], %r2278;
	st.global.u32 	[%rd33+1026080], %r2279;
	st.global.u32 	[%rd33+1026084], %r2280;
	st.global.u32 	[%rd33+1026088], %r2281;
	st.global.u32 	[%rd33+1026092], %r2282;
	st.global.u32 	[%rd33+1026096], %r2283;
	st.global.u32 	[%rd33+1026100], %r2284;
	st.global.u32 	[%rd33+1026104], %r2285;
	st.global.u32 	[%rd33+1026108], %r2286;
	st.global.u32 	[%rd33+1026112], %r2287;
	st.global.u32 	[%rd33+1026116], %r2288;
	st.global.u32 	[%rd33+1026120], %r2289;
	st.global.u32 	[%rd33+1026124], %r2290;
	st.global.u32 	[%rd33+1026128], %r2291;
	st.global.u32 	[%rd33+1026132], %r2292;
	st.global.u32 	[%rd33+1026136], %r2293;
	st.global.u32 	[%rd33+1026140], %r2294;
	st.global.u32 	[%rd33+1026144], %r2295;
	st.global.u32 	[%rd33+1026148], %r2296;
	st.global.u32 	[%rd33+1026152], %r2297;
	st.global.u32 	[%rd33+1026156], %r2298;
	st.global.u32 	[%rd33+1026160], %r2299;
	st.global.u32 	[%rd33+1026164], %r2300;
	st.global.u32 	[%rd33+1026168], %r2301;
	st.global.u32 	[%rd33+1026172], %r2302;
	st.global.u32 	[%rd33+1026176], %r2303;
	st.global.u32 	[%rd33+1026180], %r2304;
	st.global.u32 	[%rd33+1026184], %r2305;
	st.global.u32 	[%rd33+1026188], %r2306;
	st.global.u32 	[%rd33+1026192], %r2307;
	st.global.u32 	[%rd33+1026196], %r2308;
	st.global.u32 	[%rd33+1026200], %r2309;
	st.global.u32 	[%rd33+1026204], %r2310;
	st.global.u32 	[%rd33+1026208], %r2311;
	st.global.u32 	[%rd33+1026212], %r2312;
	st.global.u32 	[%rd33+1026216], %r2313;
	st.global.u32 	[%rd33+1026220], %r2314;
	st.global.u32 	[%rd33+1026224], %r2315;
	st.global.u32 	[%rd33+1026228], %r2316;
	st.global.u32 	[%rd33+1026232], %r2317;
	st.global.u32 	[%rd33+1026236], %r2318;
	st.global.u32 	[%rd33+1026240], %r2319;
	st.global.u32 	[%rd33+1026244], %r2320;
	st.global.u32 	[%rd33+1026248], %r2321;
	st.global.u32 	[%rd33+1026252], %r2322;
	st.global.u32 	[%rd33+1026256], %r2323;
	st.global.u32 	[%rd33+1026260], %r2324;
	st.global.u32 	[%rd33+1026264], %r2325;
	st.global.u32 	[%rd33+1026268], %r2326;
	st.global.u32 	[%rd33+1026272], %r2327;
	st.global.u32 	[%rd33+1026276], %r2328;
	st.global.u32 	[%rd33+1026280], %r2329;
	st.global.u32 	[%rd33+1026284], %r2330;
	st.global.u32 	[%rd33+1026288], %r2331;
	st.global.u32 	[%rd33+1026292], %r2332;
	st.global.u32 	[%rd33+1026296], %r2333;
	st.global.u32 	[%rd33+1026300], %r2334;
	st.global.u32 	[%rd33+1026304], %r2335;
	st.global.u32 	[%rd33+1026308], %r2336;
	st.global.u32 	[%rd33+1026312], %r2337;
	st.global.u32 	[%rd33+1026316], %r2338;
	st.global.u32 	[%rd33+1026320], %r2339;
	st.global.u32 	[%rd33+1026324], %r2340;
	st.global.u32 	[%rd33+1026328], %r2341;
	st.global.u32 	[%rd33+1026332], %r2342;
	st.global.u32 	[%rd33+1026336], %r2343;
	st.global.u32 	[%rd33+1026340], %r2344;
	st.global.u32 	[%rd33+1026344], %r2345;
	st.global.u32 	[%rd33+1026348], %r2346;
	st.global.u32 	[%rd33+1026352], %r2347;
	st.global.u32 	[%rd33+1026356], %r2348;
	st.global.u32 	[%rd33+1026360], %r2349;
	st.global.u32 	[%rd33+1026364], %r2350;
	st.global.u32 	[%rd33+1026368], %r2351;
	st.global.u32 	[%rd33+1026372], %r2352;
	st.global.u32 	[%rd33+1026376], %r2353;
	st.global.u32 	[%rd33+1026380], %r2354;
	st.global.u32 	[%rd33+1026384], %r2355;
	st.global.u32 	[%rd33+1026388], %r2356;
	st.global.u32 	[%rd33+1026392], %r2357;
	st.global.u32 	[%rd33+1026396], %r2358;
	st.global.u32 	[%rd33+1026400], %r2359;
	st.global.u32 	[%rd33+1026404], %r2360;
	st.global.u32 	[%rd33+1026408], %r2361;
	st.global.u32 	[%rd33+1026412], %r2362;
	st.global.u32 	[%rd33+1026416], %r2363;
	st.global.u32 	[%rd33+1026420], %r2364;
	st.global.u32 	[%rd33+1026424], %r2365;
	st.global.u32 	[%rd33+1026428], %r2366;
	st.global.u32 	[%rd33+1026432], %r2367;
	st.global.u32 	[%rd33+1026436], %r2368;
	st.global.u32 	[%rd33+1026440], %r2369;
	st.global.u32 	[%rd33+1026444], %r2370;
	st.global.u32 	[%rd33+1026448], %r2371;
	st.global.u32 	[%rd33+1026452], %r2372;
	st.global.u32 	[%rd33+1026456], %r2373;
	st.global.u32 	[%rd33+1026460], %r2374;
	st.global.u32 	[%rd33+1026464], %r2375;
	st.global.u32 	[%rd33+1026468], %r2376;
	st.global.u32 	[%rd33+1026472], %r2377;
	st.global.u32 	[%rd33+1026476], %r2378;
	st.global.u32 	[%rd33+1026480], %r2379;
	st.global.u32 	[%rd33+1026484], %r2380;
	st.global.u32 	[%rd33+1026488], %r2381;
	st.global.u32 	[%rd33+1026492], %r2382;
	st.global.u32 	[%rd33+1026496], %r2383;
	st.global.u32 	[%rd33+1026500], %r2384;
	st.global.u32 	[%rd33+1026504], %r2385;
	st.global.u32 	[%rd33+1026508], %r2386;
	st.global.u32 	[%rd33+1026512], %r2387;
	st.global.u32 	[%rd33+1026516], %r2388;
	st.global.u32 	[%rd33+1026520], %r2389;
	st.global.u32 	[%rd33+1026524], %r2390;
	st.global.u32 	[%rd33+1026528], %r2391;
	st.global.u32 	[%rd33+1026532], %r2392;
	st.global.u32 	[%rd33+1026536], %r2393;
	st.global.u32 	[%rd33+1026540], %r2394;
	st.global.u32 	[%rd33+1026544], %r2395;
	st.global.u32 	[%rd33+1026548], %r2396;
	st.global.u32 	[%rd33+1026552], %r2397;
	st.global.u32 	[%rd33+1026556], %r2398;
	st.global.u32 	[%rd33+1026560], %r2399;
	st.global.u32 	[%rd33+1026564], %r2400;
	st.global.u32 	[%rd33+1026568], %r2401;
	st.global.u32 	[%rd33+1026572], %r2402;
	st.global.u32 	[%rd33+1026576], %r2403;
	st.global.u32 	[%rd33+1026580], %r2404;
	st.global.u32 	[%rd33+1026584], %r2405;
	st.global.u32 	[%rd33+1026588], %r2406;
	st.global.u32 	[%rd33+1026592], %r2407;
	st.global.u32 	[%rd33+1026596], %r2408;
	st.global.u32 	[%rd33+1026600], %r2409;
	st.global.u32 	[%rd33+1026604], %r2410;
	st.global.u32 	[%rd33+1026608], %r2411;
	st.global.u32 	[%rd33+1026612], %r2412;
	st.global.u32 	[%rd33+1026616], %r2413;
	st.global.u32 	[%rd33+1026620], %r2414;
	st.global.u32 	[%rd33+1026624], %r2415;
	st.global.u32 	[%rd33+1026628], %r2416;
	st.global.u32 	[%rd33+1026632], %r2417;
	st.global.u32 	[%rd33+1026636], %r2418;
	st.global.u32 	[%rd33+1026640], %r2419;
	st.global.u32 	[%rd33+1026644], %r2420;
	st.global.u32 	[%rd33+1026648], %r2421;
	st.global.u32 	[%rd33+1026652], %r2422;
	st.global.u32 	[%rd33+1026656], %r2423;
	st.global.u32 	[%rd33+1026660], %r2424;
	st.global.u32 	[%rd33+1026664], %r2425;
	st.global.u32 	[%rd33+1026668], %r2426;
	st.global.u32 	[%rd33+1026672], %r2427;
	st.global.u32 	[%rd33+1026676], %r2428;
	st.global.u32 	[%rd33+1026680], %r2429;
	st.global.u32 	[%rd33+1026684], %r2430;
	st.global.u32 	[%rd33+1026688], %r2431;
	st.global.u32 	[%rd33+1026692], %r2432;
	st.global.u32 	[%rd33+1026696], %r2433;
	st.global.u32 	[%rd33+1026700], %r2434;
	st.global.u32 	[%rd33+1026704], %r2435;
	st.global.u32 	[%rd33+1026708], %r2436;
	st.global.u32 	[%rd33+1026712], %r2437;
	st.global.u32 	[%rd33+1026716], %r2438;
	st.global.u32 	[%rd33+1026720], %r2439;
	st.global.u32 	[%rd33+1026724], %r2440;
	st.global.u32 	[%rd33+1026728], %r2441;
	st.global.u32 	[%rd33+1026732], %r2442;
	st.global.u32 	[%rd33+1026736], %r2443;
	st.global.u32 	[%rd33+1026740], %r2444;
	st.global.u32 	[%rd33+1026744], %r2445;
	st.global.u32 	[%rd33+1026748], %r2446;
	st.global.u32 	[%rd33+1026752], %r2447;
	st.global.u32 	[%rd33+1026756], %r2448;
	st.global.u32 	[%rd33+1026760], %r2449;
	st.global.u32 	[%rd33+1026764], %r2450;
	st.global.u32 	[%rd33+1026768], %r2451;
	st.global.u32 	[%rd33+1026772], %r2452;
	st.global.u32 	[%rd33+1026776], %r2453;
	st.global.u32 	[%rd33+1026780], %r2454;
	st.global.u32 	[%rd33+1026784], %r2455;
	st.global.u32 	[%rd33+1026788], %r2456;
	st.global.u32 	[%rd33+1026792], %r2457;
	st.global.u32 	[%rd33+1026796], %r2458;
	st.global.u32 	[%rd33+1026800], %r2459;
	st.global.u32 	[%rd33+1026804], %r2460;
	st.global.u32 	[%rd33+1026808], %r2461;
	st.global.u32 	[%rd33+1026812], %r2462;
	st.global.u32 	[%rd33+1026816], %r2463;
	st.global.u32 	[%rd33+1026820], %r2464;
	st.global.u32 	[%rd33+1026824], %r2465;
	st.global.u32 	[%rd33+1026828], %r2466;
	st.global.u32 	[%rd33+1026832], %r2467;
	st.global.u32 	[%rd33+1026836], %r2468;
	st.global.u32 	[%rd33+1026840], %r2469;
	st.global.u32 	[%rd33+1026844], %r2470;
	st.global.u32 	[%rd33+1026848], %r2471;
	st.global.u32 	[%rd33+1026852], %r2472;
	st.global.u32 	[%rd33+1026856], %r2473;
	st.global.u32 	[%rd33+1026860], %r2474;
	st.global.u32 	[%rd33+1026864], %r2475;
	st.global.u32 	[%rd33+1026868], %r2476;
	st.global.u32 	[%rd33+1026872], %r2477;
	st.global.u32 	[%rd33+1026876], %r2478;
	st.global.u32 	[%rd33+1026880], %r2479;
	st.global.u32 	[%rd33+1026884], %r2480;
	st.global.u32 	[%rd33+1026888], %r2481;
	st.global.u32 	[%rd33+1026892], %r2482;
	st.global.u32 	[%rd33+1026896], %r2483;
	st.global.u32 	[%rd33+1026900], %r2484;
	st.global.u32 	[%rd33+1026904], %r2485;
	st.global.u32 	[%rd33+1026908], %r2486;
	st.global.u32 	[%rd33+1026912], %r2487;
	st.global.u32 	[%rd33+1026916], %r2488;
	st.global.u32 	[%rd33+1026920], %r2489;
	st.global.u32 	[%rd33+1026924], %r2490;
	st.global.u32 	[%rd33+1026928], %r2491;
	st.global.u32 	[%rd33+1026932], %r2492;
	st.global.u32 	[%rd33+1026936], %r2493;
	st.global.u32 	[%rd33+1026940], %r2494;
	st.global.u32 	[%rd33+1026944], %r2495;
	st.global.u32 	[%rd33+1026948], %r2496;
	st.global.u32 	[%rd33+1026952], %r2497;
	st.global.u32 	[%rd33+1026956], %r2498;
	st.global.u32 	[%rd33+1026960], %r2499;
	st.global.u32 	[%rd33+1026964], %r2500;
	st.global.u32 	[%rd33+1026968], %r2501;
	st.global.u32 	[%rd33+1026972], %r2502;
	st.global.u32 	[%rd33+1026976], %r2503;
	st.global.u32 	[%rd33+1026980], %r2504;
	st.global.u32 	[%rd33+1026984], %r2505;
	st.global.u32 	[%rd33+1026988], %r2506;
	st.global.u32 	[%rd33+1026992], %r2507;
	st.global.u32 	[%rd33+1026996], %r2508;
	st.global.u32 	[%rd33+1027000], %r2509;
	st.global.u32 	[%rd33+1027004], %r2510;
	st.global.u32 	[%rd33+1027008], %r2511;
	st.global.u32 	[%rd33+1027012], %r2512;
	st.global.u32 	[%rd33+1027016], %r2513;
	st.global.u32 	[%rd33+1027020], %r2514;
	st.global.u32 	[%rd33+1027024], %r2515;
	st.global.u32 	[%rd33+1027028], %r2516;
	st.global.u32 	[%rd33+1027032], %r2517;
	st.global.u32 	[%rd33+1027036], %r2518;
	st.global.u32 	[%rd33+1027040], %r2519;
	st.global.u32 	[%rd33+1027044], %r2520;
	st.global.u32 	[%rd33+1027048], %r2521;
	st.global.u32 	[%rd33+1027052], %r2522;
	st.global.u32 	[%rd33+1027056], %r2523;
	st.global.u32 	[%rd33+1027060], %r2524;
	st.global.u32 	[%rd33+1027064], %r2525;
	st.global.u32 	[%rd33+1027068], %r2526;
	st.global.u32 	[%rd33+1027072], %r2527;
	st.global.u32 	[%rd33+1027076], %r2528;
	st.global.u32 	[%rd33+1027080], %r2529;
	st.global.u32 	[%rd33+1027084], %r2530;
	st.global.u32 	[%rd33+1027088], %r2531;
	st.global.u32 	[%rd33+1027092], %r2532;
	st.global.u32 	[%rd33+1027096], %r2533;
	st.global.u32 	[%rd33+1027100], %r2534;
	st.global.u32 	[%rd33+1027104], %r2535;
	st.global.u32 	[%rd33+1027108], %r2536;
	st.global.u32 	[%rd33+1027112], %r2537;
	st.global.u32 	[%rd33+1027116], %r2538;
	st.global.u32 	[%rd33+1027120], %r2539;
	st.global.u32 	[%rd33+1027124], %r2540;
	st.global.u32 	[%rd33+1027128], %r2541;
	st.global.u32 	[%rd33+1027132], %r2542;
	st.global.u32 	[%rd33+1027136], %r2543;
	st.global.u32 	[%rd33+1027140], %r2544;
	st.global.u32 	[%rd33+1027144], %r2545;
	st.global.u32 	[%rd33+1027148], %r2546;
	st.global.u32 	[%rd33+1027152], %r2547;
	st.global.u32 	[%rd33+1027156], %r2548;
	st.global.u32 	[%rd33+1027160], %r2549;
	st.global.u32 	[%rd33+1027164], %r2550;
	st.global.u32 	[%rd33+1027168], %r2551;
	st.global.u32 	[%rd33+1027172], %r2552;
	st.global.u32 	[%rd33+1027176], %r2553;
	st.global.u32 	[%rd33+1027180], %r2554;
	st.global.u32 	[%rd33+1027184], %r2555;
	st.global.u32 	[%rd33+1027188], %r2556;
	st.global.u32 	[%rd33+1027192], %r2557;
	st.global.u32 	[%rd33+1027196], %r2558;
	st.global.u32 	[%rd33+1027200], %r2559;
	st.global.u32 	[%rd33+1027204], %r2560;
	st.global.u32 	[%rd33+1027208], %r2561;
	st.global.u32 	[%rd33+1027212], %r2562;
	st.global.u32 	[%rd33+1027216], %r2563;
	st.global.u32 	[%rd33+1027220], %r2564;
	st.global.u32 	[%rd33+1027224], %r2565;
	st.global.u32 	[%rd33+1027228], %r2566;
	st.global.u32 	[%rd33+1027232], %r2567;
	st.global.u32 	[%rd33+1027236], %r2568;
	st.global.u32 	[%rd33+1027240], %r2569;
	st.global.u32 	[%rd33+1027244], %r2570;
	st.global.u32 	[%rd33+1027248], %r2571;
	st.global.u32 	[%rd33+1027252], %r2572;
	st.global.u32 	[%rd33+1027256], %r2573;
	st.global.u32 	[%rd33+1027260], %r2574;
	st.global.u32 	[%rd33+1027264], %r2575;
	st.global.u32 	[%rd33+1027268], %r2576;
	st.global.u32 	[%rd33+1027272], %r2577;
	st.global.u32 	[%rd33+1027276], %r2578;
	st.global.u32 	[%rd33+1027280], %r2579;
	st.global.u32 	[%rd33+1027284], %r2580;
	st.global.u32 	[%rd33+1027288], %r2581;
	st.global.u32 	[%rd33+1027292], %r2582;
	st.global.u32 	[%rd33+1027296], %r2583;
	st.global.u32 	[%rd33+1027300], %r2584;
	st.global.u32 	[%rd33+1027304], %r2585;
	st.global.u32 	[%rd33+1027308], %r2586;
	st.global.u32 	[%rd33+1027312], %r2587;
	st.global.u32 	[%rd33+1027316], %r2588;
	st.global.u32 	[%rd33+1027320], %r2589;
	st.global.u32 	[%rd33+1027324], %r2590;
	st.global.u32 	[%rd33+1027328], %r2591;
	st.global.u32 	[%rd33+1027332], %r2592;
	st.global.u32 	[%rd33+1027336], %r2593;
	st.global.u32 	[%rd33+1027340], %r2594;
	st.global.u32 	[%rd33+1027344], %r2595;
	st.global.u32 	[%rd33+1027348], %r2596;
	st.global.u32 	[%rd33+1027352], %r2597;
	st.global.u32 	[%rd33+1027356], %r2598;
	st.global.u32 	[%rd33+1027360], %r2599;
	st.global.u32 	[%rd33+1027364], %r2600;
	st.global.u32 	[%rd33+1027368], %r2601;
	st.global.u32 	[%rd33+1027372], %r2602;
	st.global.u32 	[%rd33+1027376], %r2603;
	st.global.u32 	[%rd33+1027380], %r2604;
	st.global.u32 	[%rd33+1027384], %r2605;
	st.global.u32 	[%rd33+1027388], %r2606;
	st.global.u32 	[%rd33+1027392], %r2607;
	st.global.u32 	[%rd33+1027396], %r2608;
	st.global.u32 	[%rd33+1027400], %r2609;
	st.global.u32 	[%rd33+1027404], %r2610;
	st.global.u32 	[%rd33+1027408], %r2611;
	st.global.u32 	[%rd33+1027412], %r2612;
	st.global.u32 	[%rd33+1027416], %r2613;
	st.global.u32 	[%rd33+1027420], %r2614;
	st.global.u32 	[%rd33+1027424], %r2615;
	st.global.u32 	[%rd33+1027428], %r2616;
	st.global.u32 	[%rd33+1027432], %r2617;
	st.global.u32 	[%rd33+1027436], %r2618;
	st.global.u32 	[%rd33+1027440], %r2619;
	st.global.u32 	[%rd33+1027444], %r2620;
	st.global.u32 	[%rd33+1027448], %r2621;
	st.global.u32 	[%rd33+1027452], %r2622;
	st.global.u32 	[%rd33+1027456], %r2623;
	st.global.u32 	[%rd33+1027460], %r2624;
	st.global.u32 	[%rd33+1027464], %r2625;
	st.global.u32 	[%rd33+1027468], %r2626;
	st.global.u32 	[%rd33+1027472], %r2627;
	st.global.u32 	[%rd33+1027476], %r2628;
	st.global.u32 	[%rd33+1027480], %r2629;
	st.global.u32 	[%rd33+1027484], %r2630;
	st.global.u32 	[%rd33+1027488], %r2631;
	st.global.u32 	[%rd33+1027492], %r2632;
	st.global.u32 	[%rd33+1027496], %r2633;
	st.global.u32 	[%rd33+1027500], %r2634;
	st.global.u32 	[%rd33+1027504], %r2635;
	st.global.u32 	[%rd33+1027508], %r2636;
	st.global.u32 	[%rd33+1027512], %r2637;
	st.global.u32 	[%rd33+1027516], %r2638;
	st.global.u32 	[%rd33+1027520], %r2639;
	st.global.u32 	[%rd33+1027524], %r2640;
	st.global.u32 	[%rd33+1027528], %r2641;
	st.global.u32 	[%rd33+1027532], %r2642;
	st.global.u32 	[%rd33+1027536], %r2643;
	st.global.u32 	[%rd33+1027540], %r2644;
	st.global.u32 	[%rd33+1027544], %r2645;
	st.global.u32 	[%rd33+1027548], %r2646;
	st.global.u32 	[%rd33+1027552], %r2647;
	st.global.u32 	[%rd33+1027556], %r2648;
	st.global.u32 	[%rd33+1027560], %r2649;
	st.global.u32 	[%rd33+1027564], %r2650;
	st.global.u32 	[%rd33+1027568], %r2651;
	st.global.u32 	[%rd33+1027572], %r2652;
	st.global.u32 	[%rd33+1027576], %r2653;
	st.global.u32 	[%rd33+1027580], %r2654;
	st.global.u32 	[%rd33+1027584], %r2655;
	st.global.u32 	[%rd33+1027588], %r2656;
	st.global.u32 	[%rd33+1027592], %r2657;
	st.global.u32 	[%rd33+1027596], %r2658;
	st.global.u32 	[%rd33+1027600], %r2659;
	st.global.u32 	[%rd33+1027604], %r2660;
	st.global.u32 	[%rd33+1027608], %r2661;
	st.global.u32 	[%rd33+1027612], %r2662;
	st.global.u32 	[%rd33+1027616], %r2663;
	st.global.u32 	[%rd33+1027620], %r2664;
	st.global.u32 	[%rd33+1027624], %r2665;
	st.global.u32 	[%rd33+1027628], %r2666;
	st.global.u32 	[%rd33+1027632], %r2667;
	st.global.u32 	[%rd33+1027636], %r2668;
	st.global.u32 	[%rd33+1027640], %r2669;
	st.global.u32 	[%rd33+1027644], %r2670;
	st.global.u32 	[%rd33+1027648], %r2671;
	st.global.u32 	[%rd33+1027652], %r2672;
	st.global.u32 	[%rd33+1027656], %r2673;
	st.global.u32 	[%rd33+1027660], %r2674;
	st.global.u32 	[%rd33+1027664], %r2675;
	st.global.u32 	[%rd33+1027668], %r2676;
	st.global.u32 	[%rd33+1027672], %r2677;
	st.global.u32 	[%rd33+1027676], %r2678;
	st.global.u32 	[%rd33+1027680], %r2679;
	st.global.u32 	[%rd33+1027684], %r2680;
	st.global.u32 	[%rd33+1027688], %r2681;
	st.global.u32 	[%rd33+1027692], %r2682;
	st.global.u32 	[%rd33+1027696], %r2683;
	st.global.u32 	[%rd33+1027700], %r2684;
	st.global.u32 	[%rd33+1027704], %r2685;
	st.global.u32 	[%rd33+1027708], %r2686;
	st.global.u32 	[%rd33+1027712], %r2687;
	st.global.u32 	[%rd33+1027716], %r2688;
	st.global.u32 	[%rd33+1027720], %r2689;
	st.global.u32 	[%rd33+1027724], %r2690;
	st.global.u32 	[%rd33+1027728], %r2691;
	st.global.u32 	[%rd33+1027732], %r2692;
	st.global.u32 	[%rd33+1027736], %r2693;
	st.global.u32 	[%rd33+1027740], %r2694;
	st.global.u32 	[%rd33+1027744], %r2695;
	st.global.u32 	[%rd33+1027748], %r2696;
	st.global.u32 	[%rd33+1027752], %r2697;
	st.global.u32 	[%rd33+1027756], %r2698;
	st.global.u32 	[%rd33+1027760], %r2699;
	st.global.u32 	[%rd33+1027764], %r2700;
	st.global.u32 	[%rd33+1027768], %r2701;
	st.global.u32 	[%rd33+1027772], %r2702;
	st.global.u32 	[%rd33+1027776], %r2703;
	st.global.u32 	[%rd33+1027780], %r2704;
	st.global.u32 	[%rd33+1027784], %r2705;
	st.global.u32 	[%rd33+1027788], %r2706;
	st.global.u32 	[%rd33+1027792], %r2707;
	st.global.u32 	[%rd33+1027796], %r2708;
	st.global.u32 	[%rd33+1027800], %r2709;
	st.global.u32 	[%rd33+1027804], %r2710;
	st.global.u32 	[%rd33+1027808], %r2711;
	st.global.u32 	[%rd33+1027812], %r2712;
	st.global.u32 	[%rd33+1027816], %r2713;
	st.global.u32 	[%rd33+1027820], %r2714;
	st.global.u32 	[%rd33+1027824], %r2715;
	st.global.u32 	[%rd33+1027828], %r2716;
	st.global.u32 	[%rd33+1027832], %r2717;
	st.global.u32 	[%rd33+1027836], %r2718;
	st.global.u32 	[%rd33+1027840], %r2719;
	st.global.u32 	[%rd33+1027844], %r2720;
	st.global.u32 	[%rd33+1027848], %r2721;
	st.global.u32 	[%rd33+1027852], %r2722;
	st.global.u32 	[%rd33+1027856], %r2723;
	st.global.u32 	[%rd33+1027860], %r2724;
	st.global.u32 	[%rd33+1027864], %r2725;
	st.global.u32 	[%rd33+1027868], %r2726;
	st.global.u32 	[%rd33+1027872], %r2727;
	st.global.u32 	[%rd33+1027876], %r2728;
	st.global.u32 	[%rd33+1027880], %r2729;
	st.global.u32 	[%rd33+1027884], %r2730;
	st.global.u32 	[%rd33+1027888], %r2731;
	st.global.u32 	[%rd33+1027892], %r2732;
	st.global.u32 	[%rd33+1027896], %r2733;
	st.global.u32 	[%rd33+1027900], %r2734;
	st.global.u32 	[%rd33+1027904], %r2735;
	st.global.u32 	[%rd33+1027908], %r2736;
	st.global.u32 	[%rd33+1027912], %r2737;
	st.global.u32 	[%rd33+1027916], %r2738;
	st.global.u32 	[%rd33+1027920], %r2739;
	st.global.u32 	[%rd33+1027924], %r2740;
	st.global.u32 	[%rd33+1027928], %r2741;
	st.global.u32 	[%rd33+1027932], %r2742;
	st.global.u32 	[%rd33+1027936], %r2743;
	st.global.u32 	[%rd33+1027940], %r2744;
	st.global.u32 	[%rd33+1027944], %r2745;
	st.global.u32 	[%rd33+1027948], %r2746;
	st.global.u32 	[%rd33+1027952], %r2747;
	st.global.u32 	[%rd33+1027956], %r2748;
	st.global.u32 	[%rd33+1027960], %r2749;
	st.global.u32 	[%rd33+1027964], %r2750;
	st.global.u32 	[%rd33+1027968], %r2751;
	st.global.u32 	[%rd33+1027972], %r2752;
	st.global.u32 	[%rd33+1027976], %r2753;
	st.global.u32 	[%rd33+1027980], %r2754;
	st.global.u32 	[%rd33+1027984], %r2755;
	st.global.u32 	[%rd33+1027988], %r2756;
	st.global.u32 	[%rd33+1027992], %r2757;
	st.global.u32 	[%rd33+1027996], %r2758;
	st.global.u32 	[%rd33+1028000], %r2759;
	st.global.u32 	[%rd33+1028004], %r2760;
	st.global.u32 	[%rd33+1028008], %r2761;
	st.global.u32 	[%rd33+1028012], %r2762;
	st.global.u32 	[%rd33+1028016], %r2763;
	st.global.u32 	[%rd33+1028020], %r2764;
	st.global.u32 	[%rd33+1028024], %r2765;
	st.global.u32 	[%rd33+1028028], %r2766;
	st.global.u32 	[%rd33+1028032], %r2767;
	st.global.u32 	[%rd33+1028036], %r2768;
	st.global.u32 	[%rd33+1028040], %r2769;
	st.global.u32 	[%rd33+1028044], %r2770;
	st.global.u32 	[%rd33+1028048], %r2771;
	st.global.u32 	[%rd33+1028052], %r2772;
	st.global.u32 	[%rd33+1028056], %r2773;
	st.global.u32 	[%rd33+1028060], %r2774;
	st.global.u32 	[%rd33+1028064], %r2775;
	st.global.u32 	[%rd33+1028068], %r2776;
	st.global.u32 	[%rd33+1028072], %r2777;
	st.global.u32 	[%rd33+1028076], %r2778;
	st.global.u32 	[%rd33+1028080], %r2779;
	st.global.u32 	[%rd33+1028084], %r2780;
	st.global.u32 	[%rd33+1028088], %r2781;
	st.global.u32 	[%rd33+1028092], %r2782;
	st.global.u32 	[%rd33+1028096], %r2783;
	st.global.u32 	[%rd33+1028100], %r2784;
	st.global.u32 	[%rd33+1028104], %r2785;
	st.global.u32 	[%rd33+1028108], %r2786;
	st.global.u32 	[%rd33+1028112], %r2787;
	st.global.u32 	[%rd33+1028116], %r2788;
	st.global.u32 	[%rd33+1028120], %r2789;
	st.global.u32 	[%rd33+1028124], %r2790;
	st.global.u32 	[%rd33+1028128], %r2791;
	st.global.u32 	[%rd33+1028132], %r2792;
	st.global.u32 	[%rd33+1028136], %r2793;
	st.global.u32 	[%rd33+1028140], %r2794;
	st.global.u32 	[%rd33+1028144], %r2795;
	st.global.u32 	[%rd33+1028148], %r2796;
	st.global.u32 	[%rd33+1028152], %r2797;
	st.global.u32 	[%rd33+1028156], %r2798;
	st.global.u32 	[%rd33+1028160], %r2799;
	st.global.u32 	[%rd33+1028164], %r2800;
	st.global.u32 	[%rd33+1028168], %r2801;
	st.global.u32 	[%rd33+1028172], %r2802;
	st.global.u32 	[%rd33+1028176], %r2803;
	st.global.u32 	[%rd33+1028180], %r2804;
	st.global.u32 	[%rd33+1028184], %r2805;
	st.global.u32 	[%rd33+1028188], %r2806;
	st.global.u32 	[%rd33+1028192], %r2807;
	st.global.u32 	[%rd33+1028196], %r2808;
	st.global.u32 	[%rd33+1028200], %r2809;
	st.global.u32 	[%rd33+1028204], %r2810;
	st.global.u32 	[%rd33+1028208], %r2811;
	st.global.u32 	[%rd33+1028212], %r2812;
	st.global.u32 	[%rd33+1028216], %r2813;
	st.global.u32 	[%rd33+1028220], %r2814;
	st.global.u32 	[%rd33+1028224], %r2815;
	st.global.u32 	[%rd33+1028228], %r2816;
	st.global.u32 	[%rd33+1028232], %r2817;
	st.global.u32 	[%rd33+1028236], %r2818;
	st.global.u32 	[%rd33+1028240], %r2819;
	st.global.u32 	[%rd33+1028244], %r2820;
	st.global.u32 	[%rd33+1028248], %r2821;
	st.global.u32 	[%rd33+1028252], %r2822;
	st.global.u32 	[%rd33+1028256], %r2823;
	st.global.u32 	[%rd33+1028260], %r2824;
	st.global.u32 	[%rd33+1028264], %r2825;
	st.global.u32 	[%rd33+1028268], %r2826;
	st.global.u32 	[%rd33+1028272], %r2827;
	st.global.u32 	[%rd33+1028276], %r2828;
	st.global.u32 	[%rd33+1028280], %r2829;
	st.global.u32 	[%rd33+1028284], %r2830;
	st.global.u32 	[%rd33+1028288], %r2831;
	st.global.u32 	[%rd33+1028292], %r2832;
	st.global.u32 	[%rd33+1028296], %r2833;
	st.global.u32 	[%rd33+1028300], %r2834;
	st.global.u32 	[%rd33+1028304], %r2835;
	st.global.u32 	[%rd33+1028308], %r2836;
	st.global.u32 	[%rd33+1028312], %r2837;
	st.global.u32 	[%rd33+1028316], %r2838;
	st.global.u32 	[%rd33+1028320], %r2839;
	st.global.u32 	[%rd33+1028324], %r2840;
	st.global.u32 	[%rd33+1028328], %r2841;
	st.global.u32 	[%rd33+1028332], %r2842;
	st.global.u32 	[%rd33+1028336], %r2843;
	st.global.u32 	[%rd33+1028340], %r2844;
	st.global.u32 	[%rd33+1028344], %r2845;
	st.global.u32 	[%rd33+1028348], %r2846;
	st.global.u32 	[%rd33+1028352], %r2847;
	st.global.u32 	[%rd33+1028356], %r2848;
	st.global.u32 	[%rd33+1028360], %r2849;
	st.global.u32 	[%rd33+1028364], %r2850;
	st.global.u32 	[%rd33+1028368], %r2851;
	st.global.u32 	[%rd33+1028372], %r2852;
	st.global.u32 	[%rd33+1028376], %r2853;
	st.global.u32 	[%rd33+1028380], %r2854;
	st.global.u32 	[%rd33+1028384], %r2855;
	st.global.u32 	[%rd33+1028388], %r2856;
	st.global.u32 	[%rd33+1028392], %r2857;
	st.global.u32 	[%rd33+1028396], %r2858;
	st.global.u32 	[%rd33+1028400], %r2859;
	st.global.u32 	[%rd33+1028404], %r2860;
	st.global.u32 	[%rd33+1028408], %r2861;
	st.global.u32 	[%rd33+1028412], %r2862;
	st.global.u32 	[%rd33+1028416], %r2863;
	st.global.u32 	[%rd33+1028420], %r2864;
	st.global.u32 	[%rd33+1028424], %r2865;
	st.global.u32 	[%rd33+1028428], %r2866;
	st.global.u32 	[%rd33+1028432], %r2867;
	st.global.u32 	[%rd33+1028436], %r2868;
	st.global.u32 	[%rd33+1028440], %r2869;
	st.global.u32 	[%rd33+1028444], %r2870;
	st.global.u32 	[%rd33+1028448], %r2871;
	st.global.u32 	[%rd33+1028452], %r2872;
	st.global.u32 	[%rd33+1028456], %r2873;
	st.global.u32 	[%rd33+1028460], %r2874;
	st.global.u32 	[%rd33+1028464], %r2875;
	st.global.u32 	[%rd33+1028468], %r2876;
	st.global.u32 	[%rd33+1028472], %r2877;
	st.global.u32 	[%rd33+1028476], %r2878;
	st.global.u32 	[%rd33+1028480], %r2879;
	st.global.u32 	[%rd33+1028484], %r2880;
	st.global.u32 	[%rd33+1028488], %r2881;
	st.global.u32 	[%rd33+1028492], %r2882;
	st.global.u32 	[%rd33+1028496], %r2883;
	st.global.u32 	[%rd33+1028500], %r2884;
	st.global.u32 	[%rd33+1028504], %r2885;
	st.global.u32 	[%rd33+1028508], %r2886;
	st.global.u32 	[%rd33+1028512], %r2887;
	st.global.u32 	[%rd33+1028516], %r2888;
	st.global.u32 	[%rd33+1028520], %r2889;
	st.global.u32 	[%rd33+1028524], %r2890;
	st.global.u32 	[%rd33+1028528], %r2891;
	st.global.u32 	[%rd33+1028532], %r2892;
	st.global.u32 	[%rd33+1028536], %r2893;
	st.global.u32 	[%rd33+1028540], %r2894;
	st.global.u32 	[%rd33+1028544], %r2895;
	st.global.u32 	[%rd33+1028548], %r2896;
	st.global.u32 	[%rd33+1028552], %r2897;
	st.global.u32 	[%rd33+1028556], %r2898;
	st.global.u32 	[%rd33+1028560], %r2899;
	st.global.u32 	[%rd33+1028564], %r2900;
	st.global.u32 	[%rd33+1028568], %r2901;
	st.global.u32 	[%rd33+1028572], %r2902;
	st.global.u32 	[%rd33+1028576], %r2903;
	st.global.u32 	[%rd33+1028580], %r2904;
	st.global.u32 	[%rd33+1028584], %r2905;
	st.global.u32 	[%rd33+1028588], %r2906;
	st.global.u32 	[%rd33+1028592], %r2907;
	st.global.u32 	[%rd33+1028596], %r2908;
	st.global.u32 	[%rd33+1028600], %r2909;
	st.global.u32 	[%rd33+1028604], %r2910;
	st.global.u32 	[%rd33+1028608], %r2911;
	st.global.u32 	[%rd33+1028612], %r2912;
	st.global.u32 	[%rd33+1028616], %r2913;
	st.global.u32 	[%rd33+1028620], %r2914;
	st.global.u32 	[%rd33+1028624], %r2915;
	st.global.u32 	[%rd33+1028628], %r2916;
	st.global.u32 	[%rd33+1028632], %r2917;
	st.global.u32 	[%rd33+1028636], %r2918;
	st.global.u32 	[%rd33+1028640], %r2919;
	st.global.u32 	[%rd33+1028644], %r2920;
	st.global.u32 	[%rd33+1028648], %r2921;
	st.global.u32 	[%rd33+1028652], %r2922;
	st.global.u32 	[%rd33+1028656], %r2923;
	st.global.u32 	[%rd33+1028660], %r2924;
	st.global.u32 	[%rd33+1028664], %r2925;
	st.global.u32 	[%rd33+1028668], %r2926;
	st.global.u32 	[%rd33+1028672], %r2927;
	st.global.u32 	[%rd33+1028676], %r2928;
	st.global.u32 	[%rd33+1028680], %r2929;
	st.global.u32 	[%rd33+1028684], %r2930;
	st.global.u32 	[%rd33+1028688], %r2931;
	st.global.u32 	[%rd33+1028692], %r2932;
	st.global.u32 	[%rd33+1028696], %r2933;
	st.global.u32 	[%rd33+1028700], %r2934;
	st.global.u32 	[%rd33+1028704], %r2935;
	st.global.u32 	[%rd33+1028708], %r2936;
	st.global.u32 	[%rd33+1028712], %r2937;
	st.global.u32 	[%rd33+1028716], %r2938;
	st.global.u32 	[%rd33+1028720], %r2939;
	st.global.u32 	[%rd33+1028724], %r2940;
	st.global.u32 	[%rd33+1028728], %r2941;
	st.global.u32 	[%rd33+1028732], %r2942;
	st.global.u32 	[%rd33+1028736], %r2943;
	st.global.u32 	[%rd33+1028740], %r2944;
	st.global.u32 	[%rd33+1028744], %r2945;
	st.global.u32 	[%rd33+1028748], %r2946;
	st.global.u32 	[%rd33+1028752], %r2947;
	st.global.u32 	[%rd33+1028756], %r2948;
	st.global.u32 	[%rd33+1028760], %r2949;
	st.global.u32 	[%rd33+1028764], %r2950;
	st.global.u32 	[%rd33+1028768], %r2951;
	st.global.u32 	[%rd33+1028772], %r2952;
	st.global.u32 	[%rd33+1028776], %r2953;
	st.global.u32 	[%rd33+1028780], %r2954;
	st.global.u32 	[%rd33+1028784], %r2955;
	st.global.u32 	[%rd33+1028788], %r2956;
	st.global.u32 	[%rd33+1028792], %r2957;
	st.global.u32 	[%rd33+1028796], %r2958;
	st.global.u32 	[%rd33+1028800], %r2959;
	st.global.u32 	[%rd33+1028804], %r2960;
	st.global.u32 	[%rd33+1028808], %r2961;
	st.global.u32 	[%rd33+1028812], %r2962;
	st.global.u32 	[%rd33+1028816], %r2963;
	st.global.u32 	[%rd33+1028820], %r2964;
	st.global.u32 	[%rd33+1028824], %r2965;
	st.global.u32 	[%rd33+1028828], %r2966;
	st.global.u32 	[%rd33+1028832], %r2967;
	st.global.u32 	[%rd33+1028836], %r2968;
	st.global.u32 	[%rd33+1028840], %r2969;
	st.global.u32 	[%rd33+1028844], %r2970;
	st.global.u32 	[%rd33+1028848], %r2971;
	st.global.u32 	[%rd33+1028852], %r2972;
	st.global.u32 	[%rd33+1028856], %r2973;
	st.global.u32 	[%rd33+1028860], %r2974;
	st.global.u32 	[%rd33+1028864], %r2975;
	st.global.u32 	[%rd33+1028868], %r2976;
	st.global.u32 	[%rd33+1028872], %r2977;
	st.global.u32 	[%rd33+1028876], %r2978;
	st.global.u32 	[%rd33+1028880], %r2979;
	st.global.u32 	[%rd33+1028884], %r2980;
	st.global.u32 	[%rd33+1028888], %r2981;
	st.global.u32 	[%rd33+1028892], %r2982;
	st.global.u32 	[%rd33+1028896], %r2983;
	st.global.u32 	[%rd33+1028900], %r2984;
	st.global.u32 	[%rd33+1028904], %r2985;
	st.global.u32 	[%rd33+1028908], %r2986;
	st.global.u32 	[%rd33+1028912], %r2987;
	st.global.u32 	[%rd33+1028916], %r2988;
	st.global.u32 	[%rd33+1028920], %r2989;
	st.global.u32 	[%rd33+1028924], %r2990;
	st.global.u32 	[%rd33+1028928], %r2991;
	st.global.u32 	[%rd33+1028932], %r2992;
	st.global.u32 	[%rd33+1028936], %r2993;
	st.global.u32 	[%rd33+1028940], %r2994;
	st.global.u32 	[%rd33+1028944], %r2995;
	st.global.u32 	[%rd33+1028948], %r2996;
	st.global.u32 	[%rd33+1028952], %r2997;
	st.global.u32 	[%rd33+1028956], %r2998;
	st.global.u32 	[%rd33+1028960], %r2999;
	st.global.u32 	[%rd33+1028964], %r3000;
	st.global.u32 	[%rd33+1028968], %r3001;
	st.global.u32 	[%rd33+1028972], %r3002;
	st.global.u32 	[%rd33+1028976], %r3003;
	st.global.u32 	[%rd33+1028980], %r3004;
	st.global.u32 	[%rd33+1028984], %r3005;
	st.global.u32 	[%rd33+1028988], %r3006;
	st.global.u32 	[%rd33+1028992], %r3007;
	st.global.u32 	[%rd33+1028996], %r3008;
	st.global.u32 	[%rd33+1029000], %r3009;
	st.global.u32 	[%rd33+1029004], %r3010;
	st.global.u32 	[%rd33+1029008], %r3011;
	st.global.u32 	[%rd33+1029012], %r3012;
	st.global.u32 	[%rd33+1029016], %r3013;
	st.global.u32 	[%rd33+1029020], %r3014;
	st.global.u32 	[%rd33+1029024], %r3015;
	st.global.u32 	[%rd33+3996], %r3014;
	bra.uni 	$L__BB3_6;
$L__BB3_2:
	ld.param.u64 	%rd34, [_ZN3cub18CUB_300001_SM_10006detail8for_each13static_kernelINS2_12policy_hub_t12policy_500_tElN6thrust24THRUST_300001_SM_1000_NS8cuda_cub6__fill7functorINS7_6detail15normal_iteratorINS7_10device_ptrI17AggregatedElementEEEESE_EEEEvT0_T1__param_0];
	mov.u32 	%r2, %tid.x;
	shl.b32 	%r4, %r1, 9;
	cvt.u64.u32 	%rd5, %r4;
	sub.s64 	%rd6, %rd34, %rd5;
	cvt.s64.s32 	%rd7, %rd6;
	cvt.u64.u32 	%rd8, %r2;
	setp.le.s64 	%p2, %rd7, %rd8;
	@%p2 bra 	$L__BB3_4;
	mov.u64 	%rd9, %rd2;
	ld.param.u64 	%rd10, [%rd9];
	cvta.to.global.u64 	%rd11, %rd10;
	add.s64 	%rd14, %rd3, %rd8;
	mad.lo.s64 	%rd15, %rd14, 4004, %rd11;
	ld.param.v2.u32 	{%r7, %r8}, [%rd9+8];
	st.global.u32 	[%rd15], %r7;
	st.global.u32 	[%rd15+4], %r8;
	ld.param.v2.u32 	{%r9, %r10}, [%rd9+16];
	st.global.u32 	[%rd15+8], %r9;
	st.global.u32 	[%rd15+12], %r10;
	ld.param.v2.u32 	{%r11, %r12}, [%rd9+24];
	st.global.u32 	[%rd15+16], %r11;
	st.global.u32 	[%rd15+20], %r12;
	ld.param.v2.u32 	{%r13, %r14}, [%rd9+32];
	st.global.u32 	[%rd15+24], %r13;
	st.global.u32 	[%rd15+28], %r14;
	ld.param.v2.u32 	{%r15, %r16}, [%rd9+40];
	st.global.u32 	[%rd15+32], %r15;
	st.global.u32 	[%rd15+36], %r16;
	ld.param.v2.u32 	{%r17, %r18}, [%rd9+48];
	st.global.u32 	[%rd15+40], %r17;
	st.global.u32 	[%rd15+44], %r18;
	ld.param.v2.u32 	{%r19, %r20}, [%rd9+56];
	st.global.u32 	[%rd15+48], %r19;
	st.global.u32 	[%rd15+52], %r20;
	ld.param.v2.u32 	{%r21, %r22}, [%rd9+64];
	st.global.u32 	[%rd15+56], %r21;
	st.global.u32 	[%rd15+60], %r22;
	ld.param.v2.u32 	{%r23, %r24}, [%rd9+72];
	st.global.u32 	[%rd15+64], %r23;
	st.global.u32 	[%rd15+68], %r24;
	ld.param.v2.u32 	{%r25, %r26}, [%rd9+80];
	st.global.u32 	[%rd15+72], %r25;
	st.global.u32 	[%rd15+76], %r26;
	ld.param.v2.u32 	{%r27, %r28}, [%rd9+88];
	st.global.u32 	[%rd15+80], %r27;
	st.global.u32 	[%rd15+84], %r28;
	ld.param.v2.u32 	{%r29, %r30}, [%rd9+96];
	st.global.u32 	[%rd15+88], %r29;
	st.global.u32 	[%rd15+92], %r30;
	ld.param.v2.u32 	{%r31, %r32}, [%rd9+104];
	st.global.u32 	[%rd15+96], %r31;
	st.global.u32 	[%rd15+100], %r32;
	ld.param.v2.u32 	{%r33, %r34}, [%rd9+112];
	st.global.u32 	[%rd15+104], %r33;
	st.global.u32 	[%rd15+108], %r34;
	ld.param.v2.u32 	{%r35, %r36}, [%rd9+120];
	st.global.u32 	[%rd15+112], %r35;
	st.global.u32 	[%rd15+116], %r36;
	ld.param.v2.u32 	{%r37, %r38}, [%rd9+128];
	st.global.u32 	[%rd15+120], %r37;
	st.global.u32 	[%rd15+124], %r38;
	ld.param.v2.u32 	{%r39, %r40}, [%rd9+136];
	st.global.u32 	[%rd15+128], %r39;
	st.global.u32 	[%rd15+132], %r40;
	ld.param.v2.u32 	{%r41, %r42}, [%rd9+144];
	st.global.u32 	[%rd15+136], %r41;
	st.global.u32 	[%rd15+140], %r42;
	ld.param.v2.u32 	{%r43, %r44}, [%rd9+152];
	st.global.u32 	[%rd15+144], %r43;
	st.global.u32 	[%rd15+148], %r44;
	ld.param.v2.u32 	{%r45, %r46}, [%rd9+160];
	st.global.u32 	[%rd15+152], %r45;
	st.global.u32 	[%rd15+156], %r46;
	ld.param.v2.u32 	{%r47, %r48}, [%rd9+168];
	st.global.u32 	[%rd15+160], %r47;
	st.global.u32 	[%rd15+164], %r48;
	ld.param.v2.u32 	{%r49, %r50}, [%rd9+176];
	st.global.u32 	[%rd15+168], %r49;
	st.global.u32 	[%rd15+172], %r50;
	ld.param.v2.u32 	{%r51, %r52}, [%rd9+184];
	st.global.u32 	[%rd15+176], %r51;
	st.global.u32 	[%rd15+180], %r52;
	ld.param.v2.u32 	{%r53, %r54}, [%rd9+192];
	st.global.u32 	[%rd15+184], %r53;
	st.global.u32 	[%rd15+188], %r54;
	ld.param.v2.u32 	{%r55, %r56}, [%rd9+200];
	st.global.u32 	[%rd15+192], %r55;
	st.global.u32 	[%rd15+196], %r56;
	ld.param.v2.u32 	{%r57, %r58}, [%rd9+208];
	st.global.u32 	[%rd15+200], %r57;
	st.global.u32 	[%rd15+204], %r58;
	ld.param.v2.u32 	{%r59, %r60}, [%rd9+216];
	st.global.u32 	[%rd15+208], %r59;
	st.global.u32 	[%rd15+212], %r60;
	ld.param.v2.u32 	{%r61, %r62}, [%rd9+224];
	st.global.u32 	[%rd15+216], %r61;
	st.global.u32 	[%rd15+220], %r62;
	ld.param.v2.u32 	{%r63, %r64}, [%rd9+232];
	st.global.u32 	[%rd15+224], %r63;
	st.global.u32 	[%rd15+228], %r64;
	ld.param.v2.u32 	{%r65, %r66}, [%rd9+240];
	st.global.u32 	[%rd15+232], %r65;
	st.global.u32 	[%rd15+236], %r66;
	ld.param.v2.u32 	{%r67, %r68}, [%rd9+248];
	st.global.u32 	[%rd15+240], %r67;
	st.global.u32 	[%rd15+244], %r68;
	ld.param.v2.u32 	{%r69, %r70}, [%rd9+256];
	st.global.u32 	[%rd15+248], %r69;
	st.global.u32 	[%rd15+252], %r70;
	ld.param.v2.u32 	{%r71, %r72}, [%rd9+264];
	st.global.u32 	[%rd15+256], %r71;
	st.global.u32 	[%rd15+260], %r72;
	ld.param.v2.u32 	{%r73, %r74}, [%rd9+272];
	st.global.u32 	[%rd15+264], %r73;
	st.global.u32 	[%rd15+268], %r74;
	ld.param.v2.u32 	{%r75, %r76}, [%rd9+280];
	st.global.u32 	[%rd15+272], %r75;
	st.global.u32 	[%rd15+276], %r76;
	ld.param.v2.u32 	{%r77, %r78}, [%rd9+288];
	st.global.u32 	[%rd15+280], %r77;
	st.global.u32 	[%rd15+284], %r78;
	ld.param.v2.u32 	{%r79, %r80}, [%rd9+296];
	st.global.u32 	[%rd15+288], %r79;
	st.global.u32 	[%rd15+292], %r80;
	ld.param.v2.u32 	{%r81, %r82}, [%rd9+304];
	st.global.u32 	[%rd15+296], %r81;
	st.global.u32 	[%rd15+300], %r82;
	ld.param.v2.u32 	{%r83, %r84}, [%rd9+312];
	st.global.u32 	[%rd15+304], %r83;
	st.global.u32 	[%rd15+308], %r84;
	ld.param.v2.u32 	{%r85, %r86}, [%rd9+320];
	st.global.u32 	[%rd15+312], %r85;
	st.global.u32 	[%rd15+316], %r86;
	ld.param.v2.u32 	{%r87, %r88}, [%rd9+328];
	st.global.u32 	[%rd15+320], %r87;
	st.global.u32 	[%rd15+324], %r88;
	ld.param.v2.u32 	{%r89, %r90}, [%rd9+336];
	st.global.u32 	[%rd15+328], %r89;
	st.global.u32 	[%rd15+332], %r90;
	ld.param.v2.u32 	{%r91, %r92}, [%rd9+344];
	st.global.u32 	[%rd15+336], %r91;
	st.global.u32 	[%rd15+340], %r92;
	ld.param.v2.u32 	{%r93, %r94}, [%rd9+352];
	st.global.u32 	[%rd15+344], %r93;
	st.global.u32 	[%rd15+348], %r94;
	ld.param.v2.u32 	{%r95, %r96}, [%rd9+360];
	st.global.u32 	[%rd15+352], %r95;
	st.global.u32 	[%rd15+356], %r96;
	ld.param.v2.u32 	{%r97, %r98}, [%rd9+368];
	st.global.u32 	[%rd15+360], %r97;
	st.global.u32 	[%rd15+364], %r98;
	ld.param.v2.u32 	{%r99, %r100}, [%rd9+376];
	st.global.u32 	[%rd15+368], %r99;
	st.global.u32 	[%rd15+372], %r100;
	ld.param.v2.u32 	{%r101, %r102}, [%rd9+384];
	st.global.u32 	[%rd15+376], %r101;
	st.global.u32 	[%rd15+380], %r102;
	ld.param.v2.u32 	{%r103, %r104}, [%rd9+392];
	st.global.u32 	[%rd15+384], %r103;
	st.global.u32 	[%rd15+388], %r104;
	ld.param.v2.u32 	{%r105, %r106}, [%rd9+400];
	st.global.u32 	[%rd15+392], %r105;
	st.global.u32 	[%rd15+396], %r106;
	ld.param.v2.u32 	{%r107, %r108}, [%rd9+408];
	st.global.u32 	[%rd15+400], %r107;
	st.global.u32 	[%rd15+404], %r108;
	ld.param.v2.u32 	{%r109, %r110}, [%rd9+416];
	st.global.u32 	[%rd15+408], %r109;
	st.global.u32 	[%rd15+412], %r110;
	ld.param.v2.u32 	{%r111, %r112}, [%rd9+424];
	st.global.u32 	[%rd15+416], %r111;
	st.global.u32 	[%rd15+420], %r112;
	ld.param.v2.u32 	{%r113, %r114}, [%rd9+432];
	st.global.u32 	[%rd15+424], %r113;
	st.global.u32 	[%rd15+428], %r114;
	ld.param.v2.u32 	{%r115, %r116}, [%rd9+440];
	st.global.u32 	[%rd15+432], %r115;
	st.global.u32 	[%rd15+436], %r116;
	ld.param.v2.u32 	{%r117, %r118}, [%rd9+448];
	st.global.u32 	[%rd15+440], %r117;
	st.global.u32 	[%rd15+444], %r118;
	ld.param.v2.u32 	{%r119, %r120}, [%rd9+456];
	st.global.u32 	[%rd15+448], %r119;
	st.global.u32 	[%rd15+452], %r120;
	ld.param.v2.u32 	{%r121, %r122}, [%rd9+464];
	st.global.u32 	[%rd15+456], %r121;
	st.global.u32 	[%rd15+460], %r122;
	ld.param.v2.u32 	{%r123, %r124}, [%rd9+472];
	st.global.u32 	[%rd15+464], %r123;
	st.global.u32 	[%rd15+468], %r124;
	ld.param.v2.u32 	{%r125, %r126}, [%rd9+480];
	st.global.u32 	[%rd15+472], %r125;
	st.global.u32 	[%rd15+476], %r126;
	ld.param.v2.u32 	{%r127, %r128}, [%rd9+488];
	st.global.u32 	[%rd15+480], %r127;
	st.global.u32 	[%rd15+484], %r128;
	ld.param.v2.u32 	{%r129, %r130}, [%rd9+496];
	st.global.u32 	[%rd15+488], %r129;
	st.global.u32 	[%rd15+492], %r130;
	ld.param.v2.u32 	{%r131, %r132}, [%rd9+504];
	st.global.u32 	[%rd15+496], %r131;
	st.global.u32 	[%rd15+500], %r132;
	ld.param.v2.u32 	{%r133, %r134}, [%rd9+512];
	st.global.u32 	[%rd15+504], %r133;
	st.global.u32 	[%rd15+508], %r134;
	ld.param.v2.u32 	{%r135, %r136}, [%rd9+520];
	st.global.u32 	[%rd15+512], %r135;
	st.global.u32 	[%rd15+516], %r136;
	ld.param.v2.u32 	{%r137, %r138}, [%rd9+528];
	st.global.u32 	[%rd15+520], %r137;
	st.global.u32 	[%rd15+524], %r138;
	ld.param.v2.u32 	{%r139, %r140}, [%rd9+536];
	st.global.u32 	[%rd15+528], %r139;
	st.global.u32 	[%rd15+532], %r140;
	ld.param.v2.u32 	{%r141, %r142}, [%rd9+544];
	st.global.u32 	[%rd15+536], %r141;
	st.global.u32 	[%rd15+540], %r142;
	ld.param.v2.u32 	{%r143, %r144}, [%rd9+552];
	st.global.u32 	[%rd15+544], %r143;
	st.global.u32 	[%rd15+548], %r144;
	ld.param.v2.u32 	{%r145, %r146}, [%rd9+560];
	st.global.u32 	[%rd15+552], %r145;
	st.global.u32 	[%rd15+556], %r146;
	ld.param.v2.u32 	{%r147, %r148}, [%rd9+568];
	st.global.u32 	[%rd15+560], %r147;
	st.global.u32 	[%rd15+564], %r148;
	ld.param.v2.u32 	{%r149, %r150}, [%rd9+576];
	st.global.u32 	[%rd15+568], %r149;
	st.global.u32 	[%rd15+572], %r150;
	ld.param.v2.u32 	{%r151, %r152}, [%rd9+584];
	st.global.u32 	[%rd15+576], %r151;
	st.global.u32 	[%rd15+580], %r152;
	ld.param.v2.u32 	{%r153, %r154}, [%rd9+592];
	st.global.u32 	[%rd15+584], %r153;
	st.global.u32 	[%rd15+588], %r154;
	ld.param.v2.u32 	{%r155, %r156}, [%rd9+600];
	st.global.u32 	[%rd15+592], %r155;
	st.global.u32 	[%rd15+596], %r156;
	ld.param.v2.u32 	{%r157, %r158}, [%rd9+608];
	st.global.u32 	[%rd15+600], %r157;
	st.global.u32 	[%rd15+604], %r158;
	ld.param.v2.u32 	{%r159, %r160}, [%rd9+616];
	st.global.u32 	[%rd15+608], %r159;
	st.global.u32 	[%rd15+612], %r160;
	ld.param.v2.u32 	{%r161, %r162}, [%rd9+624];
	st.global.u32 	[%rd15+616], %r161;
	st.global.u32 	[%rd15+620], %r162;
	ld.param.v2.u32 	{%r163, %r164}, [%rd9+632];
	st.global.u32 	[%rd15+624], %r163;
	st.global.u32 	[%rd15+628], %r164;
	ld.param.v2.u32 	{%r165, %r166}, [%rd9+640];
	st.global.u32 	[%rd15+632], %r165;
	st.global.u32 	[%rd15+636], %r166;
	ld.param.v2.u32 	{%r167, %r168}, [%rd9+648];
	st.global.u32 	[%rd15+640], %r167;
	st.global.u32 	[%rd15+644], %r168;
	ld.param.v2.u32 	{%r169, %r170}, [%rd9+656];
	st.global.u32 	[%rd15+648], %r169;
	st.global.u32 	[%rd15+652], %r170;
	ld.param.v2.u32 	{%r171, %r172}, [%rd9+664];
	st.global.u32 	[%rd15+656], %r171;
	st.global.u32 	[%rd15+660], %r172;
	ld.param.v2.u32 	{%r173, %r174}, [%rd9+672];
	st.global.u32 	[%rd15+664], %r173;
	st.global.u32 	[%rd15+668], %r174;
	ld.param.v2.u32 	{%r175, %r176}, [%rd9+680];
	st.global.u32 	[%rd15+672], %r175;
	st.global.u32 	[%rd15+676], %r176;
	ld.param.v2.u32 	{%r177, %r178}, [%rd9+688];
	st.global.u32 	[%rd15+680], %r177;
	st.global.u32 	[%rd15+684], %r178;
	ld.param.v2.u32 	{%r179, %r180}, [%rd9+696];
	st.global.u32 	[%rd15+688], %r179;
	st.global.u32 	[%rd15+692], %r180;
	ld.param.v2.u32 	{%r181, %r182}, [%rd9+704];
	st.global.u32 	[%rd15+696], %r181;
	st.global.u32 	[%rd15+700], %r182;
	ld.param.v2.u32 	{%r183, %r184}, [%rd9+712];
	st.global.u32 	[%rd15+704], %r183;
	st.global.u32 	[%rd15+708], %r184;
	ld.param.v2.u32 	{%r185, %r186}, [%rd9+720];
	st.global.u32 	[%rd15+712], %r185;
	st.global.u32 	[%rd15+716], %r186;
	ld.param.v2.u32 	{%r187, %r188}, [%rd9+728];
	st.global.u32 	[%rd15+720], %r187;
	st.global.u32 	[%rd15+724], %r188;
	ld.param.v2.u32 	{%r189, %r190}, [%rd9+736];
	st.global.u32 	[%rd15+728], %r189;
	st.global.u32 	[%rd15+732], %r190;
	ld.param.v2.u32 	{%r191, %r192}, [%rd9+744];
	st.global.u32 	[%rd15+736], %r191;
	st.global.u32 	[%rd15+740], %r192;
	ld.param.v2.u32 	{%r193, %r194}, [%rd9+752];
	st.global.u32 	[%rd15+744], %r193;
	st.global.u32 	[%rd15+748], %r194;
	ld.param.v2.u32 	{%r195, %r196}, [%rd9+760];
	st.global.u32 	[%rd15+752], %r195;
	st.global.u32 	[%rd15+756], %r196;
	ld.param.v2.u32 	{%r197, %r198}, [%rd9+768];
	st.global.u32 	[%rd15+760], %r197;
	st.global.u32 	[%rd15+764], %r198;
	ld.param.v2.u32 	{%r199, %r200}, [%rd9+776];
	st.global.u32 	[%rd15+768], %r199;
	st.global.u32 	[%rd15+772], %r200;
	ld.param.v2.u32 	{%r201, %r202}, [%rd9+784];
	st.global.u32 	[%rd15+776], %r201;
	st.global.u32 	[%rd15+780], %r202;
	ld.param.v2.u32 	{%r203, %r204}, [%rd9+792];
	st.global.u32 	[%rd15+784], %r203;
	st.global.u32 	[%rd15+788], %r204;
	ld.param.v2.u32 	{%r205, %r206}, [%rd9+800];
	st.global.u32 	[%rd15+792], %r205;
	st.global.u32 	[%rd15+796], %r206;
	ld.param.v2.u32 	{%r207, %r208}, [%rd9+808];
	st.global.u32 	[%rd15+800], %r207;
	st.global.u32 	[%rd15+804], %r208;
	ld.param.v2.u32 	{%r209, %r210}, [%rd9+816];
	st.global.u32 	[%rd15+808], %r209;
	st.global.u32 	[%rd15+812], %r210;
	ld.param.v2.u32 	{%r211, %r212}, [%rd9+824];
	st.global.u32 	[%rd15+816], %r211;
	st.global.u32 	[%rd15+820], %r212;
	ld.param.v2.u32 	{%r213, %r214}, [%rd9+832];
	st.global.u32 	[%rd15+824], %r213;
	st.global.u32 	[%rd15+828], %r214;
	ld.param.v2.u32 	{%r215, %r216}, [%rd9+840];
	st.global.u32 	[%rd15+832], %r215;
	st.global.u32 	[%rd15+836], %r216;
	ld.param.v2.u32 	{%r217, %r218}, [%rd9+848];
	st.global.u32 	[%rd15+840], %r217;
	st.global.u32 	[%rd15+844], %r218;
	ld.param.v2.u32 	{%r219, %r220}, [%rd9+856];
	st.global.u32 	[%rd15+848], %r219;
	st.global.u32 	[%rd15+852], %r220;
	ld.param.v2.u32 	{%r221, %r222}, [%rd9+864];
	st.global.u32 	[%rd15+856], %r221;
	st.global.u32 	[%rd15+860], %r222;
	ld.param.v2.u32 	{%r223, %r224}, [%rd9+872];
	st.global.u32 	[%rd15+864], %r223;
	st.global.u32 	[%rd15+868], %r224;
	ld.param.v2.u32 	{%r225, %r226}, [%rd9+880];
	st.global.u32 	[%rd15+872], %r225;
	st.global.u32 	[%rd15+876], %r226;
	ld.param.v2.u32 	{%r227, %r228}, [%rd9+888];
	st.global.u32 	[%rd15+880], %r227;
	st.global.u32 	[%rd15+884], %r228;
	ld.param.v2.u32 	{%r229, %r230}, [%rd9+896];
	st.global.u32 	[%rd15+888], %r229;
	st.global.u32 	[%rd15+892], %r230;
	ld.param.v2.u32 	{%r231, %r232}, [%rd9+904];
	st.global.u32 	[%rd15+896], %r231;
	st.global.u32 	[%rd15+900], %r232;
	ld.param.v2.u32 	{%r233, %r234}, [%rd9+912];
	st.global.u32 	[%rd15+904], %r233;
	st.global.u32 	[%rd15+908], %r234;
	ld.param.v2.u32 	{%r235, %r236}, [%rd9+920];
	st.global.u32 	[%rd15+912], %r235;
	st.global.u32 	[%rd15+916], %r236;
	ld.param.v2.u32 	{%r237, %r238}, [%rd9+928];
	st.global.u32 	[%rd15+920], %r237;
	st.global.u32 	[%rd15+924], %r238;
	ld.param.v2.u32 	{%r239, %r240}, [%rd9+936];
	st.global.u32 	[%rd15+928], %r239;
	st.global.u32 	[%rd15+932], %r240;
	ld.param.v2.u32 	{%r241, %r242}, [%rd9+944];
	st.global.u32 	[%rd15+936], %r241;
	st.global.u32 	[%rd15+940], %r242;
	ld.param.v2.u32 	{%r243, %r244}, [%rd9+952];
	st.global.u32 	[%rd15+944], %r243;
	st.global.u32 	[%rd15+948], %r244;
	ld.param.v2.u32 	{%r245, %r246}, [%rd9+960];
	st.global.u32 	[%rd15+952], %r245;
	st.global.u32 	[%rd15+956], %r246;
	ld.param.v2.u32 	{%r247, %r248}, [%rd9+968];
	st.global.u32 	[%rd15+960], %r247;
	st.global.u32 	[%rd15+964], %r248;
	ld.param.v2.u32 	{%r249, %r250}, [%rd9+976];
	st.global.u32 	[%rd15+968], %r249;
	st.global.u32 	[%rd15+972], %r250;
	ld.param.v2.u32 	{%r251, %r252}, [%rd9+984];
	st.global.u32 	[%rd15+976], %r251;
	st.global.u32 	[%rd15+980], %r252;
	ld.param.v2.u32 	{%r253, %r254}, [%rd9+992];
	st.global.u32 	[%rd15+984], %r253;
	st.global.u32 	[%rd15+988], %r254;
	ld.param.v2.u32 	{%r255, %r256}, [%rd9+1000];
	st.global.u32 	[%rd15+992], %r255;
	st.global.u32 	[%rd15+996], %r256;
	ld.param.v2.u32 	{%r257, %r258}, [%rd9+1008];
	st.global.u32 	[%rd15+1000], %r257;
	st.global.u32 	[%rd15+1004], %r258;
	ld.param.v2.u32 	{%r259, %r260}, [%rd9+1016];
	st.global.u32 	[%rd15+1008], %r259;
	st.global.u32 	[%rd15+1012], %r260;
	ld.param.v2.u32 	{%r261, %r262}, [%rd9+1024];
	st.global.u32 	[%rd15+1016], %r261;
	st.global.u32 	[%rd15+1020], %r262;
	ld.param.v2.u32 	{%r263, %r264}, [%rd9+1032];
	st.global.u32 	[%rd15+1024], %r263;
	st.global.u32 	[%rd15+1028], %r264;
	ld.param.v2.u32 	{%r265, %r266}, [%rd9+1040];
	st.global.u32 	[%rd15+1032], %r265;
	st.global.u32 	[%rd15+1036], %r266;
	ld.param.v2.u32 	{%r267, %r268}, [%rd9+1048];
	st.global.u32 	[%rd15+1040], %r267;
	st.global.u32 	[%rd15+1044], %r268;
	ld.param.v2.u32 	{%r269, %r270}, [%rd9+1056];
	st.global.u32 	[%rd15+1048], %r269;
	st.global.u32 	[%rd15+1052], %r270;
	ld.param.v2.u32 	{%r271, %r272}, [%rd9+1064];
	st.global.u32 	[%rd15+1056], %r271;
	st.global.u32 	[%rd15+1060], %r272;
	ld.param.v2.u32 	{%r273, %r274}, [%rd9+1072];
	st.global.u32 	[%rd15+1064], %r273;
	st.global.u32 	[%rd15+1068], %r274;
	ld.param.v2.u32 	{%r275, %r276}, [%rd9+1080];
	st.global.u32 	[%rd15+1072], %r275;
	st.global.u32 	[%rd15+1076], %r276;
	ld.param.v2.u32 	{%r277, %r278}, [%rd9+1088];
	st.global.u32 	[%rd15+1080], %r277;
	st.global.u32 	[%rd15+1084], %r278;
	ld.param.v2.u32 	{%r279, %r280}, [%rd9+1096];
	st.global.u32 	[%rd15+1088], %r279;
	st.global.u32 	[%rd15+1092], %r280;
	ld.param.v2.u32 	{%r281, %r282}, [%rd9+1104];
	st.global.u32 	[%rd15+1096], %r281;
	st.global.u32 	[%rd15+1100], %r282;
	ld.param.v2.u32 	{%r283, %r284}, [%rd9+1112];
	st.global.u32 	[%rd15+1104], %r283;
	st.global.u32 	[%rd15+1108], %r284;
	ld.param.v2.u32 	{%r285, %r286}, [%rd9+1120];
	st.global.u32 	[%rd15+1112], %r285;
	st.global.u32 	[%rd15+1116], %r286;
	ld.param.v2.u32 	{%r287, %r288}, [%rd9+1128];
	st.global.u32 	[%rd15+1120], %r287;
	st.global.u32 	[%rd15+1124], %r288;
	ld.param.v2.u32 	{%r289, %r290}, [%rd9+1136];
	st.global.u32 	[%rd15+1128], %r289;
	st.global.u32 	[%rd15+1132], %r290;
	ld.param.v2.u32 	{%r291, %r292}, [%rd9+1144];
	st.global.u32 	[%rd15+1136], %r291;
	st.global.u32 	[%rd15+1140], %r292;
	ld.param.v2.u32 	{%r293, %r294}, [%rd9+1152];
	st.global.u32 	[%rd15+1144], %r293;
	st.global.u32 	[%rd15+1148], %r294;
	ld.param.v2.u32 	{%r295, %r296}, [%rd9+1160];
	st.global.u32 	[%rd15+1152], %r295;
	st.global.u32 	[%rd15+1156], %r296;
	ld.param.v2.u32 	{%r297, %r298}, [%rd9+1168];
	st.global.u32 	[%rd15+1160], %r297;
	st.global.u32 	[%rd15+1164], %r298;
	ld.param.v2.u32 	{%r299, %r300}, [%rd9+1176];
	st.global.u32 	[%rd15+1168], %r299;
	st.global.u32 	[%rd15+1172], %r300;
	ld.param.v2.u32 	{%r301, %r302}, [%rd9+1184];
	st.global.u32 	[%rd15+1176], %r301;
	st.global.u32 	[%rd15+1180], %r302;
	ld.param.v2.u32 	{%r303, %r304}, [%rd9+1192];
	st.global.u32 	[%rd15+1184], %r303;
	st.global.u32 	[%rd15+1188], %r304;
	ld.param.v2.u32 	{%r305, %r306}, [%rd9+1200];
	st.global.u32 	[%rd15+1192], %r305;
	st.global.u32 	[%rd15+1196], %r306;
	ld.param.v2.u32 	{%r307, %r308}, [%rd9+1208];
	st.global.u32 	[%rd15+1200], %r307;
	st.global.u32 	[%rd15+1204], %r308;
	ld.param.v2.u32 	{%r309, %r310}, [%rd9+1216];
	st.global.u32 	[%rd15+1208], %r309;
	st.global.u32 	[%rd15+1212], %r310;
	ld.param.v2.u32 	{%r311, %r312}, [%rd9+1224];
	st.global.u32 	[%rd15+1216], %r311;
	st.global.u32 	[%rd15+1220], %r312;
	ld.param.v2.u32 	{%r313, %r314}, [%rd9+1232];
	st.global.u32 	[%rd15+1224], %r313;
	st.global.u32 	[%rd15+1228], %r314;
	ld.param.v2.u32 	{%r315, %r316}, [%rd9+1240];
	st.global.u32 	[%rd15+1232], %r315;
	st.global.u32 	[%rd15+1236], %r316;
	ld.param.v2.u32 	{%r317, %r318}, [%rd9+1248];
	st.global.u32 	[%rd15+1240], %r317;
	st.global.u32 	[%rd15+1244], %r318;
	ld.param.v2.u32 	{%r319, %r320}, [%rd9+1256];
	st.global.u32 	[%rd15+1248], %r319;
	st.global.u32 	[%rd15+1252], %r320;
	ld.param.v2.u32 	{%r321, %r322}, [%rd9+1264];
	st.global.u32 	[%rd15+1256], %r321;
	st.global.u32 	[%rd15+1260], %r322;
	ld.param.v2.u32 	{%r323, %r324}, [%rd9+1272];
	st.global.u32 	[%rd15+1264], %r323;
	st.global.u32 	[%rd15+1268], %r324;
	ld.param.v2.u32 	{%r325, %r326}, [%rd9+1280];
	st.global.u32 	[%rd15+1272], %r325;
	st.global.u32 	[%rd15+1276], %r326;
	ld.param.v2.u32 	{%r327, %r328}, [%rd9+1288];
	st.global.u32 	[%rd15+1280], %r327;
	st.global.u32 	[%rd15+1284], %r328;
	ld.param.v2.u32 	{%r329, %r330}, [%rd9+1296];
	st.global.u32 	[%rd15+1288], %r329;
	st.global.u32 	[%rd15+1292], %r330;
	ld.param.v2.u32 	{%r331, %r332}, [%rd9+1304];
	st.global.u32 	[%rd15+1296], %r331;
	st.global.u32 	[%rd15+1300], %r332;
	ld.param.v2.u32 	{%r333, %r334}, [%rd9+1312];
	st.global.u32 	[%rd15+1304], %r333;
	st.global.u32 	[%rd15+1308], %r334;
	ld.param.v2.u32 	{%r335, %r336}, [%rd9+1320];
	st.global.u32 	[%rd15+1312], %r335;
	st.global.u32 	[%rd15+1316], %r336;
	ld.param.v2.u32 	{%r337, %r338}, [%rd9+1328];
	st.global.u32 	[%rd15+1320], %r337;
	st.global.u32 	[%rd15+1324], %r338;
	ld.param.v2.u32 	{%r339, %r340}, [%rd9+1336];
	st.global.u32 	[%rd15+1328], %r339;
	st.global.u32 	[%rd15+1332], %r340;
	ld.param.v2.u32 	{%r341, %r342}, [%rd9+1344];
	st.global.u32 	[%rd15+1336], %r341;
	st.global.u32 	[%rd15+1340], %r342;
	ld.param.v2.u32 	{%r343, %r344}, [%rd9+1352];
	st.global.u32 	[%rd15+1344], %r343;
	st.global.u32 	[%rd15+1348], %r344;
	ld.param.v2.u32 	{%r345, %r346}, [%rd9+1360];
	st.global.u32 	[%rd15+1352], %r345;
	st.global.u32 	[%rd15+1356], %r346;
	ld.param.v2.u32 	{%r347, %r348}, [%rd9+1368];
	st.global.u32 	[%rd15+1360], %r347;
	st.global.u32 	[%rd15+1364], %r348;
	ld.param.v2.u32 	{%r349, %r350}, [%rd9+1376];
	st.global.u32 	[%rd15+1368], %r349;
	st.global.u32 	[%rd15+1372], %r350;
	ld.param.v2.u32 	{%r351, %r352}, [%rd9+1384];
	st.global.u32 	[%rd15+1376], %r351;
	st.global.u32 	[%rd15+1380], %r352;
	ld.param.v2.u32 	{%r353, %r354}, [%rd9+1392];
	st.global.u32 	[%rd15+1384], %r353;
	st.global.u32 	[%rd15+1388], %r354;
	ld.param.v2.u32 	{%r355, %r356}, [%rd9+1400];
	st.global.u32 	[%rd15+1392], %r355;
	st.global.u32 	[%rd15+1396], %r356;
	ld.param.v2.u32 	{%r357, %r358}, [%rd9+1408];
	st.global.u32 	[%rd15+1400], %r357;
	st.global.u32 	[%rd15+1404], %r358;
	ld.param.v2.u32 	{%r359, %r360}, [%rd9+1416];
	st.global.u32 	[%rd15+1408], %r359;
	st.global.u32 	[%rd15+1412], %r360;
	ld.param.v2.u32 	{%r361, %r362}, [%rd9+1424];
	st.global.u32 	[%rd15+1416], %r361;
	st.global.u32 	[%rd15+1420], %r362;
	ld.param.v2.u32 	{%r363, %r364}, [%rd9+1432];
	st.global.u32 	[%rd15+1424], %r363;
	st.global.u32 	[%rd15+1428], %r364;
	ld.param.v2.u32 	{%r365, %r366}, [%rd9+1440];
	st.global.u32 	[%rd15+1432], %r365;
	st.global.u32 	[%rd15+1436], %r366;
	ld.param.v2.u32 	{%r367, %r368}, [%rd9+1448];
	st.global.u32 	[%rd15+1440], %r367;
	st.global.u32 	[%rd15+1444], %r368;
	ld.param.v2.u32 	{%r369, %r370}, [%rd9+1456];
	st.global.u32 	[%rd15+1448], %r369;
	st.global.u32 	[%rd15+1452], %r370;
	ld.param.v2.u32 	{%r371, %r372}, [%rd9+1464];
	st.global.u32 	[%rd15+1456], %r371;
	st.global.u32 	[%rd15+1460], %r372;
	ld.param.v2.u32 	{%r373, %r374}, [%rd9+1472];
	st.global.u32 	[%rd15+1464], %r373;
	st.global.u32 	[%rd15+1468], %r374;
	ld.param.v2.u32 	{%r375, %r376}, [%rd9+1480];
	st.global.u32 	[%rd15+1472], %r375;
	st.global.u32 	[%rd15+1476], %r376;
	ld.param.v2.u32 	{%r377, %r378}, [%rd9+1488];
	st.global.u32 	[%rd15+1480], %r377;
	st.global.u32 	[%rd15+1484], %r378;
	ld.param.v2.u32 	{%r379, %r380}, [%rd9+1496];
	st.global.u32 	[%rd15+1488], %r379;
	st.global.u32 	[%rd15+1492], %r380;
	ld.param.v2.u32 	{%r381, %r382}, [%rd9+1504];
	st.global.u32 	[%rd15+1496], %r381;
	st.global.u32 	[%rd15+1500], %r382;
	ld.param.v2.u32 	{%r383, %r384}, [%rd9+1512];
	st.global.u32 	[%rd15+1504], %r383;
	st.global.u32 	[%rd15+1508], %r384;
	ld.param.v2.u32 	{%r385, %r386}, [%rd9+1520];
	st.global.u32 	[%rd15+1512], %r385;
	st.global.u32 	[%rd15+1516], %r386;
	ld.param.v2.u32 	{%r387, %r388}, [%rd9+1528];
	st.global.u32 	[%rd15+1520], %r387;
	st.global.u32 	[%rd15+1524], %r388;
	ld.param.v2.u32 	{%r389, %r390}, [%rd9+1536];
	st.global.u32 	[%rd15+1528], %r389;
	st.global.u32 	[%rd15+1532], %r390;
	ld.param.v2.u32 	{%r391, %r392}, [%rd9+1544];
	st.global.u32 	[%rd15+1536], %r391;
	st.global.u32 	[%rd15+1540], %r392;
	ld.param.v2.u32 	{%r393, %r394}, [%rd9+1552];
	st.global.u32 	[%rd15+1544], %r393;
	st.global.u32 	[%rd15+1548], %r394;
	ld.param.v2.u32 	{%r395, %r396}, [%rd9+1560];
	st.global.u32 	[%rd15+1552], %r395;
	st.global.u32 	[%rd15+1556], %r396;
	ld.param.v2.u32 	{%r397, %r398}, [%rd9+1568];
	st.global.u32 	[%rd15+1560], %r397;
	st.global.u32 	[%rd15+1564], %r398;
	ld.param.v2.u32 	{%r399, %r400}, [%rd9+1576];
	st.global.u32 	[%rd15+1568], %r399;
	st.global.u32 	[%rd15+1572], %r400;
	ld.param.v2.u32 	{%r401, %r402}, [%rd9+1584];
	st.global.u32 	[%rd15+1576], %r401;
	st.global.u32 	[%rd15+1580], %r402;
	ld.param.v2.u32 	{%r403, %r404}, [%rd9+1592];
	st.global.u32 	[%rd15+1584], %r403;
	st.global.u32 	[%rd15+1588], %r404;
	ld.param.v2.u32 	{%r405, %r406}, [%rd9+1600];
	st.global.u32 	[%rd15+1592], %r405;
	st.global.u32 	[%rd15+1596], %r406;
	ld.param.v2.u32 	{%r407, %r408}, [%rd9+1608];
	st.global.u32 	[%rd15+1600], %r407;
	st.global.u32 	[%rd15+1604], %r408;
	ld.param.v2.u32 	{%r409, %r410}, [%rd9+1616];
	st.global.u32 	[%rd15+1608], %r409;
	st.global.u32 	[%rd15+1612], %r410;
	ld.param.v2.u32 	{%r411, %r412}, [%rd9+1624];
	st.global.u32 	[%rd15+1616], %r411;
	st.global.u32 	[%rd15+1620], %r412;
	ld.param.v2.u32 	{%r413, %r414}, [%rd9+1632];
	st.global.u32 	[%rd15+1624], %r413;
	st.global.u32 	[%rd15+1628], %r414;
	ld.param.v2.u32 	{%r415, %r416}, [%rd9+1640];
	st.global.u32 	[%rd15+1632], %r415;
	st.global.u32 	[%rd15+1636], %r416;
	ld.param.v2.u32 	{%r417, %r418}, [%rd9+1648];
	st.global.u32 	[%rd15+1640], %r417;
	st.global.u32 	[%rd15+1644], %r418;
	ld.param.v2.u32 	{%r419, %r420}, [%rd9+1656];
	st.global.u32 	[%rd15+1648], %r419;
	st.global.u32 	[%rd15+1652], %r420;
	ld.param.v2.u32 	{%r421, %r422}, [%rd9+1664];
	st.global.u32 	[%rd15+1656], %r421;
	st.global.u32 	[%rd15+1660], %r422;
	ld.param.v2.u32 	{%r423, %r424}, [%rd9+1672];
	st.global.u32 	[%rd15+1664], %r423;
	st.global.u32 	[%rd15+1668], %r424;
	ld.param.v2.u32 	{%r425, %r426}, [%rd9+1680];
	st.global.u32 	[%rd15+1672], %r425;
	st.global.u32 	[%rd15+1676], %r426;
	ld.param.v2.u32 	{%r427, %r428}, [%rd9+1688];
	st.global.u32 	[%rd15+1680], %r427;
	st.global.u32 	[%rd15+1684], %r428;
	ld.param.v2.u32 	{%r429, %r430}, [%rd9+1696];
	st.global.u32 	[%rd15+1688], %r429;
	st.global.u32 	[%rd15+1692], %r430;
	ld.param.v2.u32 	{%r431, %r432}, [%rd9+1704];
	st.global.u32 	[%rd15+1696], %r431;
	st.global.u32 	[%rd15+1700], %r432;
	ld.param.v2.u32 	{%r433, %r434}, [%rd9+1712];
	st.global.u32 	[%rd15+1704], %r433;
	st.global.u32 	[%rd15+1708], %r434;
	ld.param.v2.u32 	{%r435, %r436}, [%rd9+1720];
	st.global.u32 	[%rd15+1712], %r435;
	st.global.u32 	[%rd15+1716], %r436;
	ld.param.v2.u32 	{%r437, %r438}, [%rd9+1728];
	st.global.u32 	[%rd15+1720], %r437;
	st.global.u32 	[%rd15+1724], %r438;
	ld.param.v2.u32 	{%r439, %r440}, [%rd9+1736];
	st.global.u32 	[%rd15+1728], %r439;
	st.global.u32 	[%rd15+1732], %r440;
	ld.param.v2.u32 	{%r441, %r442}, [%rd9+1744];
	st.global.u32 	[%rd15+1736], %r441;
	st.global.u32 	[%rd15+1740], %r442;
	ld.param.v2.u32 	{%r443, %r444}, [%rd9+1752];
	st.global.u32 	[%rd15+1744], %r443;
	st.global.u32 	[%rd15+1748], %r444;
	ld.param.v2.u32 	{%r445, %r446}, [%rd9+1760];
	st.global.u32 	[%rd15+1752], %r445;
	st.global.u32 	[%rd15+1756], %r446;
	ld.param.v2.u32 	{%r447, %r448}, [%rd9+1768];
	st.global.u32 	[%rd15+1760], %r447;
	st.global.u32 	[%rd15+1764], %r448;
	ld.param.v2.u32 	{%r449, %r450}, [%rd9+1776];
	st.global.u32 	[%rd15+1768], %r449;
	st.global.u32 	[%rd15+1772], %r450;
	ld.param.v2.u32 	{%r451, %r452}, [%rd9+1784];
	st.global.u32 	[%rd15+1776], %r451;
	st.global.u32 	[%rd15+1780], %r452;
	ld.param.v2.u32 	{%r453, %r454}, [%rd9+1792];
	st.global.u32 	[%rd15+1784], %r453;
	st.global.u32 	[%rd15+1788], %r454;
	ld.param.v2.u32 	{%r455, %r456}, [%rd9+1800];
	st.global.u32 	[%rd15+1792], %r455;
	st.global.u32 	[%rd15+1796], %r456;
	ld.param.v2.u32 	{%r457, %r458}, [%rd9+1808];
	st.global.u32 	[%rd15+1800], %r457;
	st.global.u32 	[%rd15+1804], %r458;
	ld.param.v2.u32 	{%r459, %r460}, [%rd9+1816];
	st.global.u32 	[%rd15+1808], %r459;
	st.global.u32 	[%rd15+1812], %r460;
	ld.param.v2.u32 	{%r461, %r462}, [%rd9+1824];
	st.global.u32 	[%rd15+1816], %r461;
	st.global.u32 	[%rd15+1820], %r462;
	ld.param.v2.u32 	{%r463, %r464}, [%rd9+1832];
	st.global.u32 	[%rd15+1824], %r463;
	st.global.u32 	[%rd15+1828], %r464;
	ld.param.v2.u32 	{%r465, %r466}, [%rd9+1840];
	st.global.u32 	[%rd15+1832], %r465;
	st.global.u32 	[%rd15+1836], %r466;
	ld.param.v2.u32 	{%r467, %r468}, [%rd9+1848];
	st.global.u32 	[%rd15+1840], %r467;
	st.global.u32 	[%rd15+1844], %r468;
	ld.param.v2.u32 	{%r469, %r470}, [%rd9+1856];
	st.global.u32 	[%rd15+1848], %r469;
	st.global.u32 	[%rd15+1852], %r470;
	ld.param.v2.u32 	{%r471, %r472}, [%rd9+1864];
	st.global.u32 	[%rd15+1856], %r471;
	st.global.u32 	[%rd15+1860], %r472;
	ld.param.v2.u32 	{%r473, %r474}, [%rd9+1872];
	st.global.u32 	[%rd15+1864], %r473;
	st.global.u32 	[%rd15+1868], %r474;
	ld.param.v2.u32 	{%r475, %r476}, [%rd9+1880];
	st.global.u32 	[%rd15+1872], %r475;
	st.global.u32 	[%rd15+1876], %r476;
	ld.param.v2.u32 	{%r477, %r478}, [%rd9+1888];
	st.global.u32 	[%rd15+1880], %r477;
	st.global.u32 	[%rd15+1884], %r478;
	ld.param.v2.u32 	{%r479, %r480}, [%rd9+1896];
	st.global.u32 	[%rd15+1888], %r479;
	st.global.u32 	[%rd15+1892], %r480;
	ld.param.v2.u32 	{%r481, %r482}, [%rd9+1904];
	st.global.u32 	[%rd15+1896], %r481;
	st.global.u32 	[%rd15+1900], %r482;
	ld.param.v2.u32 	{%r483, %r484}, [%rd9+1912];
	st.global.u32 	[%rd15+1904], %r483;
	st.global.u32 	[%rd15+1908], %r484;
	ld.param.v2.u32 	{%r485, %r486}, [%rd9+1920];
	st.global.u32 	[%rd15+1912], %r485;
	st.global.u32 	[%rd15+1916], %r486;
	ld.param.v2.u32 	{%r487, %r488}, [%rd9+1928];
	st.global.u32 	[%rd15+1920], %r487;
	st.global.u32 	[%rd15+1924], %r488;
	ld.param.v2.u32 	{%r489, %r490}, [%rd9+1936];
	st.global.u32 	[%rd15+1928], %r489;
	st.global.u32 	[%rd15+1932], %r490;
	ld.param.v2.u32 	{%r491, %r492}, [%rd9+1944];
	st.global.u32 	[%rd15+1936], %r491;
	st.global.u32 	[%rd15+1940], %r492;
	ld.param.v2.u32 	{%r493, %r494}, [%rd9+1952];
	st.global.u32 	[%rd15+1944], %r493;
	st.global.u32 	[%rd15+1948], %r494;
	ld.param.v2.u32 	{%r495, %r496}, [%rd9+1960];
	st.global.u32 	[%rd15+1952], %r495;
	st.global.u32 	[%rd15+1956], %r496;
	ld.param.v2.u32 	{%r497, %r498}, [%rd9+1968];
	st.global.u32 	[%rd15+1960], %r497;
	st.global.u32 	[%rd15+1964], %r498;
	ld.param.v2.u32 	{%r499, %r500}, [%rd9+1976];
	st.global.u32 	[%rd15+1968], %r499;
	st.global.u32 	[%rd15+1972], %r500;
	ld.param.v2.u32 	{%r501, %r502}, [%rd9+1984];
	st.global.u32 	[%rd15+1976], %r501;
	st.global.u32 	[%rd15+1980], %r502;
	ld.param.v2.u32 	{%r503, %r504}, [%rd9+1992];
	st.global.u32 	[%rd15+1984], %r503;
	st.global.u32 	[%rd15+1988], %r504;
	ld.param.v2.u32 	{%r505, %r506}, [%rd9+2000];
	st.global.u32 	[%rd15+1992], %r505;
	st.global.u32 	[%rd15+1996], %r506;
	ld.param.v2.u32 	{%r507, %r508}, [%rd9+2008];
	st.global.u32 	[%rd15+2000], %r507;
	st.global.u32 	[%rd15+2004], %r508;
	ld.param.v2.u32 	{%r509, %r510}, [%rd9+2016];
	st.global.u32 	[%rd15+2008], %r509;
	st.global.u32 	[%rd15+2012], %r510;
	ld.param.v2.u32 	{%r511, %r512}, [%rd9+2024];
	st.global.u32 	[%rd15+2016], %r511;
	st.global.u32 	[%rd15+2020], %r512;
	ld.param.v2.u32 	{%r513, %r514}, [%rd9+2032];
	st.global.u32 	[%rd15+2024], %r513;
	st.global.u32 	[%rd15+2028], %r514;
	ld.param.v2.u32 	{%r515, %r516}, [%rd9+2040];
	st.global.u32 	[%rd15+2032], %r515;
	st.global.u32 	[%rd15+2036], %r516;
	ld.param.v2.u32 	{%r517, %r518}, [%rd9+2048];
	st.global.u32 	[%rd15+2040], %r517;
	st.global.u32 	[%rd15+2044], %r518;
	ld.param.v2.u32 	{%r519, %r520}, [%rd9+2056];
	st.global.u32 	[%rd15+2048], %r519;
	st.global.u32 	[%rd15+2052], %r520;
	ld.param.v2.u32 	{%r521, %r522}, [%rd9+2064];
	st.global.u32 	[%rd15+2056], %r521;
	st.global.u32 	[%rd15+2060], %r522;
	ld.param.v2.u32 	{%r523, %r524}, [%rd9+2072];
	st.global.u32 	[%rd15+2064], %r523;
	st.global.u32 	[%rd15+2068], %r524;
	ld.param.v2.u32 	{%r525, %r526}, [%rd9+2080];
	st.global.u32 	[%rd15+2072], %r525;
	st.global.u32 	[%rd15+2076], %r526;
	ld.param.v2.u32 	{%r527, %r528}, [%rd9+2088];
	st.global.u32 	[%rd15+2080], %r527;
	st.global.u32 	[%rd15+2084], %r528;
	ld.param.v2.u32 	{%r529, %r530}, [%rd9+2096];
	st.global.u32 	[%rd15+2088], %r529;
	st.global.u32 	[%rd15+2092], %r530;
	ld.param.v2.u32 	{%r531, %r532}, [%rd9+2104];
	st.global.u32 	[%rd15+2096], %r531;
	st.global.u32 	[%rd15+2100], %r532;
	ld.param.v2.u32 	{%r533, %r534}, [%rd9+2112];
	st.global.u32 	[%rd15+2104], %r533;
	st.global.u32 	[%rd15+2108], %r534;
	ld.param.v2.u32 	{%r535, %r536}, [%rd9+2120];
	st.global.u32 	[%rd15+2112], %r535;
	st.global.u32 	[%rd15+2116], %r536;
	ld.param.v2.u32 	{%r537, %r538}, [%rd9+2128];
	st.global.u32 	[%rd15+2120], %r537;
	st.global.u32 	[%rd15+2124], %r538;
	ld.param.v2.u32 	{%r539, %r540}, [%rd9+2136];
	st.global.u32 	[%rd15+2128], %r539;
	st.global.u32 	[%rd15+2132], %r540;
	ld.param.v2.u32 	{%r541, %r542}, [%rd9+2144];
	st.global.u32 	[%rd15+2136], %r541;
	st.global.u32 	[%rd15+2140], %r542;
	ld.param.v2.u32 	{%r543, %r544}, [%rd9+2152];
	st.global.u32 	[%rd15+2144], %r543;
	st.global.u32 	[%rd15+2148], %r544;
	ld.param.v2.u32 	{%r545, %r546}, [%rd9+2160];
	st.global.u32 	[%rd15+2152], %r545;
	st.global.u32 	[%rd15+2156], %r546;
	ld.param.v2.u32 	{%r547, %r548}, [%rd9+2168];
	st.global.u32 	[%rd15+2160], %r547;
	st.global.u32 	[%rd15+2164], %r548;
	ld.param.v2.u32 	{%r549, %r550}, [%rd9+2176];
	st.global.u32 	[%rd15+2168], %r549;
	st.global.u32 	[%rd15+2172], %r550;
	ld.param.v2.u32 	{%r551, %r552}, [%rd9+2184];
	st.global.u32 	[%rd15+2176], %r551;
	st.global.u32 	[%rd15+2180], %r552;
	ld.param.v2.u32 	{%r553, %r554}, [%rd9+2192];
	st.global.u32 	[%rd15+2184], %r553;
	st.global.u32 	[%rd15+2188], %r554;
	ld.param.v2.u32 	{%r555, %r556}, [%rd9+2200];
	st.global.u32 	[%rd15+2192], %r555;
	st.global.u32 	[%rd15+2196], %r556;
	ld.param.v2.u32 	{%r557, %r558}, [%rd9+2208];
	st.global.u32 	[%rd15+2200], %r557;
	st.global.u32 	[%rd15+2204], %r558;
	ld.param.v2.u32 	{%r559, %r560}, [%rd9+2216];
	st.global.u32 	[%rd15+2208], %r559;
	st.global.u32 	[%rd15+2212], %r560;
	ld.param.v2.u32 	{%r561, %r562}, [%rd9+2224];
	st.global.u32 	[%rd15+2216], %r561;
	st.global.u32 	[%rd15+2220], %r562;
	ld.param.v2.u32 	{%r563, %r564}, [%rd9+2232];
	st.global.u32 	[%rd15+2224], %r563;
	st.global.u32 	[%rd15+2228], %r564;
	ld.param.v2.u32 	{%r565, %r566}, [%rd9+2240];
	st.global.u32 	[%rd15+2232], %r565;
	st.global.u32 	[%rd15+2236], %r566;
	ld.param.v2.u32 	{%r567, %r568}, [%rd9+2248];
	st.global.u32 	[%rd15+2240], %r567;
	st.global.u32 	[%rd15+2244], %r568;
	ld.param.v2.u32 	{%r569, %r570}, [%rd9+2256];
	st.global.u32 	[%rd15+2248], %r569;
	st.global.u32 	[%rd15+2252], %r570;
	ld.param.v2.u32 	{%r571, %r572}, [%rd9+2264];
	st.global.u32 	[%rd15+2256], %r571;
	st.global.u32 	[%rd15+2260], %r572;
	ld.param.v2.u32 	{%r573, %r574}, [%rd9+2272];
	st.global.u32 	[%rd15+2264], %r573;
	st.global.u32 	[%rd15+2268], %r574;
	ld.param.v2.u32 	{%r575, %r576}, [%rd9+2280];
	st.global.u32 	[%rd15+2272], %r575;
	st.global.u32 	[%rd15+2276], %r576;
	ld.param.v2.u32 	{%r577, %r578}, [%rd9+2288];
	st.global.u32 	[%rd15+2280], %r577;
	st.global.u32 	[%rd15+2284], %r578;
	ld.param.v2.u32 	{%r579, %r580}, [%rd9+2296];
	st.global.u32 	[%rd15+2288], %r579;
	st.global.u32 	[%rd15+2292], %r580;
	ld.param.v2.u32 	{%r581, %r582}, [%rd9+2304];
	st.global.u32 	[%rd15+2296], %r581;
	st.global.u32 	[%rd15+2300], %r582;
	ld.param.v2.u32 	{%r583, %r584}, [%rd9+2312];
	st.global.u32 	[%rd15+2304], %r583;
	st.global.u32 	[%rd15+2308], %r584;
	ld.param.v2.u32 	{%r585, %r586}, [%rd9+2320];
	st.global.u32 	[%rd15+2312], %r585;
	st.global.u32 	[%rd15+2316], %r586;
	ld.param.v2.u32 	{%r587, %r588}, [%rd9+2328];
	st.global.u32 	[%rd15+2320], %r587;
	st.global.u32 	[%rd15+2324], %r588;
	ld.param.v2.u32 	{%r589, %r590}, [%rd9+2336];
	st.global.u32 	[%rd15+2328], %r589;
	st.global.u32 	[%rd15+2332], %r590;
	ld.param.v2.u32 	{%r591, %r592}, [%rd9+2344];
	st.global.u32 	[%rd15+2336], %r591;
	st.global.u32 	[%rd15+2340], %r592;
	ld.param.v2.u32 	{%r593, %r594}, [%rd9+2352];
	st.global.u32 	[%rd15+2344], %r593;
	st.global.u32 	[%rd15+2348], %r594;
	ld.param.v2.u32 	{%r595, %r596}, [%rd9+2360];
	st.global.u32 	[%rd15+2352], %r595;
	st.global.u32 	[%rd15+2356], %r596;
	ld.param.v2.u32 	{%r597, %r598}, [%rd9+2368];
	st.global.u32 	[%rd15+2360], %r597;
	st.global.u32 	[%rd15+2364], %r598;
	ld.param.v2.u32 	{%r599, %r600}, [%rd9+2376];
	st.global.u32 	[%rd15+2368], %r599;
	st.global.u32 	[%rd15+2372], %r600;
	ld.param.v2.u32 	{%r601, %r602}, [%rd9+2384];
	st.global.u32 	[%rd15+2376], %r601;
	st.global.u32 	[%rd15+2380], %r602;
	ld.param.v2.u32 	{%r603, %r604}, [%rd9+2392];
	st.global.u32 	[%rd15+2384], %r603;
	st.global.u32 	[%rd15+2388], %r604;
	ld.param.v2.u32 	{%r605, %r606}, [%rd9+2400];
	st.global.u32 	[%rd15+2392], %r605;
	st.global.u32 	[%rd15+2396], %r606;
	ld.param.v2.u32 	{%r607, %r608}, [%rd9+2408];
	st.global.u32 	[%rd15+2400], %r607;
	st.global.u32 	[%rd15+2404], %r608;
	ld.param.v2.u32 	{%r609, %r610}, [%rd9+2416];
	st.global.u32 	[%rd15+2408], %r609;
	st.global.u32 	[%rd15+2412], %r610;
	ld.param.v2.u32 	{%r611, %r612}, [%rd9+2424];
	st.global.u32 	[%rd15+2416], %r611;
	st.global.u32 	[%rd15+2420], %r612;
	ld.param.v2.u32 	{%r613, %r614}, [%rd9+2432];
	st.global.u32 	[%rd15+2424], %r613;
	st.global.u32 	[%rd15+2428], %r614;
	ld.param.v2.u32 	{%r615, %r616}, [%rd9+2440];
	st.global.u32 	[%rd15+2432], %r615;
	st.global.u32 	[%rd15+2436], %r616;
	ld.param.v2.u32 	{%r617, %r618}, [%rd9+2448];
	st.global.u32 	[%rd15+2440], %r617;
	st.global.u32 	[%rd15+2444], %r618;
	ld.param.v2.u32 	{%r619, %r620}, [%rd9+2456];
	st.global.u32 	[%rd15+2448], %r619;
	st.global.u32 	[%rd15+2452], %r620;
	ld.param.v2.u32 	{%r621, %r622}, [%rd9+2464];
	st.global.u32 	[%rd15+2456], %r621;
	st.global.u32 	[%rd15+2460], %r622;
	ld.param.v2.u32 	{%r623, %r624}, [%rd9+2472];
	st.global.u32 	[%rd15+2464], %r623;
	st.global.u32 	[%rd15+2468], %r624;
	ld.param.v2.u32 	{%r625, %r626}, [%rd9+2480];
	st.global.u32 	[%rd15+2472], %r625;
	st.global.u32 	[%rd15+2476], %r626;
	ld.param.v2.u32 	{%r627, %r628}, [%rd9+2488];
	st.global.u32 	[%rd15+2480], %r627;
	st.global.u32 	[%rd15+2484], %r628;
	ld.param.v2.u32 	{%r629, %r630}, [%rd9+2496];
	st.global.u32 	[%rd15+2488], %r629;
	st.global.u32 	[%rd15+2492], %r630;
	ld.param.v2.u32 	{%r631, %r632}, [%rd9+2504];
	st.global.u32 	[%rd15+2496], %r631;
	st.global.u32 	[%rd15+2500], %r632;
	ld.param.v2.u32 	{%r633, %r634}, [%rd9+2512];
	st.global.u32 	[%rd15+2504], %r633;
	st.global.u32 	[%rd15+2508], %r634;
	ld.param.v2.u32 	{%r635, %r636}, [%rd9+2520];
	st.global.u32 	[%rd15+2512], %r635;
	st.global.u32 	[%rd15+2516], %r636;
	ld.param.v2.u32 	{%r637, %r638}, [%rd9+2528];
	st.global.u32 	[%rd15+2520], %r637;
	st.global.u32 	[%rd15+2524], %r638;
	ld.param.v2.u32 	{%r639, %r640}, [%rd9+2536];
	st.global.u32 	[%rd15+2528], %r639;
	st.global.u32 	[%rd15+2532], %r640;
	ld.param.v2.u32 	{%r641, %r642}, [%rd9+2544];
	st.global.u32 	[%rd15+2536], %r641;
	st.global.u32 	[%rd15+2540], %r642;
	ld.param.v2.u32 	{%r643, %r644}, [%rd9+2552];
	st.global.u32 	[%rd15+2544], %r643;
	st.global.u32 	[%rd15+2548], %r644;
	ld.param.v2.u32 	{%r645, %r646}, [%rd9+2560];
	st.global.u32 	[%rd15+2552], %r645;
	st.global.u32 	[%rd15+2556], %r646;
	ld.param.v2.u32 	{%r647, %r648}, [%rd9+2568];
	st.global.u32 	[%rd15+2560], %r647;
	st.global.u32 	[%rd15+2564], %r648;
	ld.param.v2.u32 	{%r649, %r650}, [%rd9+2576];
	st.global.u32 	[%rd15+2568], %r649;
	st.global.u32 	[%rd15+2572], %r650;
	ld.param.v2.u32 	{%r651, %r652}, [%rd9+2584];
	st.global.u32 	[%rd15+2576], %r651;
	st.global.u32 	[%rd15+2580], %r652;
	ld.param.v2.u32 	{%r653, %r654}, [%rd9+2592];
	st.global.u32 	[%rd15+2584], %r653;
	st.global.u32 	[%rd15+2588], %r654;
	ld.param.v2.u32 	{%r655, %r656}, [%rd9+2600];
	st.global.u32 	[%rd15+2592], %r655;
	st.global.u32 	[%rd15+2596], %r656;
	ld.param.v2.u32 	{%r657, %r658}, [%rd9+2608];
	st.global.u32 	[%rd15+2600], %r657;
	st.global.u32 	[%rd15+2604], %r658;
	ld.param.v2.u32 	{%r659, %r660}, [%rd9+2616];
	st.global.u32 	[%rd15+2608], %r659;
	st.global.u32 	[%rd15+2612], %r660;
	ld.param.v2.u32 	{%r661, %r662}, [%rd9+2624];
	st.global.u32 	[%rd15+2616], %r661;
	st.global.u32 	[%rd15+2620], %r662;
	ld.param.v2.u32 	{%r663, %r664}, [%rd9+2632];
	st.global.u32 	[%rd15+2624], %r663;
	st.global.u32 	[%rd15+2628], %r664;
	ld.param.v2.u32 	{%r665, %r666}, [%rd9+2640];
	st.global.u32 	[%rd15+2632], %r665;
	st.global.u32 	[%rd15+2636], %r666;
	ld.param.v2.u32 	{%r667, %r668}, [%rd9+2648];
	st.global.u32 	[%rd15+2640], %r667;
	st.global.u32 	[%rd15+2644], %r668;
	ld.param.v2.u32 	{%r669, %r670}, [%rd9+2656];
	st.global.u32 	[%rd15+2648], %r669;
	st.global.u32 	[%rd15+2652], %r670;
	ld.param.v2.u32 	{%r671, %r672}, [%rd9+2664];
	st.global.u32 	[%rd15+2656], %r671;
	st.global.u32 	[%rd15+2660], %r672;
	ld.param.v2.u32 	{%r673, %r674}, [%rd9+2672];
	st.global.u32 	[%rd15+2664], %r673;
	st.global.u32 	[%rd15+2668], %r674;
	ld.param.v2.u32 	{%r675, %r676}, [%rd9+2680];
	st.global.u32 	[%rd15+2672], %r675;
	st.global.u32 	[%rd15+2676], %r676;
	ld.param.v2.u32 	{%r677, %r678}, [%rd9+2688];
	st.global.u32 	[%rd15+2680], %r677;
	st.global.u32 	[%rd15+2684], %r678;
	ld.param.v2.u32 	{%r679, %r680}, [%rd9+2696];
	st.global.u32 	[%rd15+2688], %r679;
	st.global.u32 	[%rd15+2692], %r680;
	ld.param.v2.u32 	{%r681, %r682}, [%rd9+2704];
	st.global.u32 	[%rd15+2696], %r681;
	st.global.u32 	[%rd15+2700], %r682;
	ld.param.v2.u32 	{%r683, %r684}, [%rd9+2712];
	st.global.u32 	[%rd15+2704], %r683;
	st.global.u32 	[%rd15+2708], %r684;
	ld.param.v2.u32 	{%r685, %r686}, [%rd9+2720];
	st.global.u32 	[%rd15+2712], %r685;
	st.global.u32 	[%rd15+2716], %r686;
	ld.param.v2.u32 	{%r687, %r688}, [%rd9+2728];
	st.global.u32 	[%rd15+2720], %r687;
	st.global.u32 	[%rd15+2724], %r688;
	ld.param.v2.u32 	{%r689, %r690}, [%rd9+2736];
	st.global.u32 	[%rd15+2728], %r689;
	st.global.u32 	[%rd15+2732], %r690;
	ld.param.v2.u32 	{%r691, %r692}, [%rd9+2744];
	st.global.u32 	[%rd15+2736], %r691;
	st.global.u32 	[%rd15+2740], %r692;
	ld.param.v2.u32 	{%r693, %r694}, [%rd9+2752];
	st.global.u32 	[%rd15+2744], %r693;
	st.global.u32 	[%rd15+2748], %r694;
	ld.param.v2.u32 	{%r695, %r696}, [%rd9+2760];
	st.global.u32 	[%rd15+2752], %r695;
	st.global.u32 	[%rd15+2756], %r696;
	ld.param.v2.u32 	{%r697, %r698}, [%rd9+2768];
	st.global.u32 	[%rd15+2760], %r697;
	st.global.u32 	[%rd15+2764], %r698;
	ld.param.v2.u32 	{%r699, %r700}, [%rd9+2776];
	st.global.u32 	[%rd15+2768], %r699;
	st.global.u32 	[%rd15+2772], %r700;
	ld.param.v2.u32 	{%r701, %r702}, [%rd9+2784];
	st.global.u32 	[%rd15+2776], %r701;
	st.global.u32 	[%rd15+2780], %r702;
	ld.param.v2.u32 	{%r703, %r704}, [%rd9+2792];
	st.global.u32 	[%rd15+2784], %r703;
	st.global.u32 	[%rd15+2788], %r704;
	ld.param.v2.u32 	{%r705, %r706}, [%rd9+2800];
	st.global.u32 	[%rd15+2792], %r705;
	st.global.u32 	[%rd15+2796], %r706;
	ld.param.v2.u32 	{%r707, %r708}, [%rd9+2808];
	st.global.u32 	[%rd15+2800], %r707;
	st.global.u32 	[%rd15+2804], %r708;
	ld.param.v2.u32 	{%r709, %r710}, [%rd9+2816];
	st.global.u32 	[%rd15+2808], %r709;
	st.global.u32 	[%rd15+2812], %r710;
	ld.param.v2.u32 	{%r711, %r712}, [%rd9+2824];
	st.global.u32 	[%rd15+2816], %r711;
	st.global.u32 	[%rd15+2820], %r712;
	ld.param.v2.u32 	{%r713, %r714}, [%rd9+2832];
	st.global.u32 	[%rd15+2824], %r713;
	st.global.u32 	[%rd15+2828], %r714;
	ld.param.v2.u32 	{%r715, %r716}, [%rd9+2840];
	st.global.u32 	[%rd15+2832], %r715;
	st.global.u32 	[%rd15+2836], %r716;
	ld.param.v2.u32 	{%r717, %r718}, [%rd9+2848];
	st.global.u32 	[%rd15+2840], %r717;
	st.global.u32 	[%rd15+2844], %r718;
	ld.param.v2.u32 	{%r719, %r720}, [%rd9+2856];
	st.global.u32 	[%rd15+2848], %r719;
	st.global.u32 	[%rd15+2852], %r720;
	ld.param.v2.u32 	{%r721, %r722}, [%rd9+2864];
	st.global.u32 	[%rd15+2856], %r721;
	st.global.u32 	[%rd15+2860], %r722;
	ld.param.v2.u32 	{%r723, %r724}, [%rd9+2872];
	st.global.u32 	[%rd15+2864], %r723;
	st.global.u32 	[%rd15+2868], %r724;
	ld.param.v2.u32 	{%r725, %r726}, [%rd9+2880];
	st.global.u32 	[%rd15+2872], %r725;
	st.global.u32 	[%rd15+2876], %r726;
	ld.param.v2.u32 	{%r727, %r728}, [%rd9+2888];
	st.global.u32 	[%rd15+2880], %r727;
	st.global.u32 	[%rd15+2884], %r728;
	ld.param.v2.u32 	{%r729, %r730}, [%rd9+2896];
	st.global.u32 	[%rd15+2888], %r729;
	st.global.u32 	[%rd15+2892], %r730;
	ld.param.v2.u32 	{%r731, %r732}, [%rd9+2904];
	st.global.u32 	[%rd15+2896], %r731;
	st.global.u32 	[%rd15+2900], %r732;
	ld.param.v2.u32 	{%r733, %r734}, [%rd9+2912];
	st.global.u32 	[%rd15+2904], %r733;
	st.global.u32 	[%rd15+2908], %r734;
	ld.param.v2.u32 	{%r735, %r736}, [%rd9+2920];
	st.global.u32 	[%rd15+2912], %r735;
	st.global.u32 	[%rd15+2916], %r736;
	ld.param.v2.u32 	{%r737, %r738}, [%rd9+2928];
	st.global.u32 	[%rd15+2920], %r737;
	st.global.u32 	[%rd15+2924], %r738;
	ld.param.v2.u32 	{%r739, %r740}, [%rd9+2936];
	st.global.u32 	[%rd15+2928], %r739;
	st.global.u32 	[%rd15+2932], %r740;
	ld.param.v2.u32 	{%r741, %r742}, [%rd9+2944];
	st.global.u32 	[%rd15+2936], %r741;
	st.global.u32 	[%rd15+2940], %r742;
	ld.param.v2.u32 	{%r743, %r744}, [%rd9+2952];
	st.global.u32 	[%rd15+2944], %r743;
	st.global.u32 	[%rd15+2948], %r744;
	ld.param.v2.u32 	{%r745, %r746}, [%rd9+2960];
	st.global.u32 	[%rd15+2952], %r745;
	st.global.u32 	[%rd15+2956], %r746;
	ld.param.v2.u32 	{%r747, %r748}, [%rd9+2968];
	st.global.u32 	[%rd15+2960], %r747;
	st.global.u32 	[%rd15+2964], %r748;
	ld.param.v2.u32 	{%r749, %r750}, [%rd9+2976];
	st.global.u32 	[%rd15+2968], %r749;
	st.global.u32 	[%rd15+2972], %r750;
	ld.param.v2.u32 	{%r751, %r752}, [%rd9+2984];
	st.global.u32 	[%rd15+2976], %r751;
	st.global.u32 	[%rd15+2980], %r752;
	ld.param.v2.u32 	{%r753, %r754}, [%rd9+2992];
	st.global.u32 	[%rd15+2984], %r753;
	st.global.u32 	[%rd15+2988], %r754;
	ld.param.v2.u32 	{%r755, %r756}, [%rd9+3000];
	st.global.u32 	[%rd15+2992], %r755;
	st.global.u32 	[%rd15+2996], %r756;
	ld.param.v2.u32 	{%r757, %r758}, [%rd9+3008];
	st.global.u32 	[%rd15+3000], %r757;
	st.global.u32 	[%rd15+3004], %r758;
	ld.param.v2.u32 	{%r759, %r760}, [%rd9+3016];
	st.global.u32 	[%rd15+3008], %r759;
	st.global.u32 	[%rd15+3012], %r760;
	ld.param.v2.u32 	{%r761, %r762}, [%rd9+3024];
	st.global.u32 	[%rd15+3016], %r761;
	st.global.u32 	[%rd15+3020], %r762;
	ld.param.v2.u32 	{%r763, %r764}, [%rd9+3032];
	st.global.u32 	[%rd15+3024], %r763;
	st.global.u32 	[%rd15+3028], %r764;
	ld.param.v2.u32 	{%r765, %r766}, [%rd9+3040];
	st.global.u32 	[%rd15+3032], %r765;
	st.global.u32 	[%rd15+3036], %r766;
	ld.param.v2.u32 	{%r767, %r768}, [%rd9+3048];
	st.global.u32 	[%rd15+3040], %r767;
	st.global.u32 	[%rd15+3044], %r768;
	ld.param.v2.u32 	{%r769, %r770}, [%rd9+3056];
	st.global.u32 	[%rd15+3048], %r769;
	st.global.u32 	[%rd15+3052], %r770;
	ld.param.v2.u32 	{%r771, %r772}, [%rd9+3064];
	st.global.u32 	[%rd15+3056], %r771;
	st.global.u32 	[%rd15+3060], %r772;
	ld.param.v2.u32 	{%r773, %r774}, [%rd9+3072];
	st.global.u32 	[%rd15+3064], %r773;
	st.global.u32 	[%rd15+3068], %r774;
	ld.param.v2.u32 	{%r775, %r776}, [%rd9+3080];
	st.global.u32 	[%rd15+3072], %r775;
	st.global.u32 	[%rd15+3076], %r776;
	ld.param.v2.u32 	{%r777, %r778}, [%rd9+3088];
	st.global.u32 	[%rd15+3080], %r777;
	st.global.u32 	[%rd15+3084], %r778;
	ld.param.v2.u32 	{%r779, %r780}, [%rd9+3096];
	st.global.u32 	[%rd15+3088], %r779;
	st.global.u32 	[%rd15+3092], %r780;
	ld.param.v2.u32 	{%r781, %r782}, [%rd9+3104];
	st.global.u32 	[%rd15+3096], %r781;
	st.global.u32 	[%rd15+3100], %r782;
	ld.param.v2.u32 	{%r783, %r784}, [%rd9+3112];
	st.global.u32 	[%rd15+3104], %r783;
	st.global.u32 	[%rd15+3108], %r784;
	ld.param.v2.u32 	{%r785, %r786}, [%rd9+3120];
	st.global.u32 	[%rd15+3112], %r785;
	st.global.u32 	[%rd15+3116], %r786;
	ld.param.v2.u32 	{%r787, %r788}, [%rd9+3128];
	st.global.u32 	[%rd15+3120], %r787;
	st.global.u32 	[%rd15+3124], %r788;
	ld.param.v2.u32 	{%r789, %r790}, [%rd9+3136];
	st.global.u32 	[%rd15+3128], %r789;
	st.global.u32 	[%rd15+3132], %r790;
	ld.param.v2.u32 	{%r791, %r792}, [%rd9+3144];
	st.global.u32 	[%rd15+3136], %r791;
	st.global.u32 	[%rd15+3140], %r792;
	ld.param.v2.u32 	{%r793, %r794}, [%rd9+3152];
	st.global.u32 	[%rd15+3144], %r793;
	st.global.u32 	[%rd15+3148], %r794;
	ld.param.v2.u32 	{%r795, %r796}, [%rd9+3160];
	st.global.u32 	[%rd15+3152], %r795;
	st.global.u32 	[%rd15+3156], %r796;
	ld.param.v2.u32 	{%r797, %r798}, [%rd9+3168];
	st.global.u32 	[%rd15+3160], %r797;
	st.global.u32 	[%rd15+3164], %r798;
	ld.param.v2.u32 	{%r799, %r800}, [%rd9+3176];
	st.global.u32 	[%rd15+3168], %r799;
	st.global.u32 	[%rd15+3172], %r800;
	ld.param.v2.u32 	{%r801, %r802}, [%rd9+3184];
	st.global.u32 	[%rd15+3176], %r801;
	st.global.u32 	[%rd15+3180], %r802;
	ld.param.v2.u32 	{%r803, %r804}, [%rd9+3192];
	st.global.u32 	[%rd15+3184], %r803;
	st.global.u32 	[%rd15+3188], %r804;
	ld.param.v2.u32 	{%r805, %r806}, [%rd9+3200];
	st.global.u32 	[%rd15+3192], %r805;
	st.global.u32 	[%rd15+3196], %r806;
	ld.param.v2.u32 	{%r807, %r808}, [%rd9+3208];
	st.global.u32 	[%rd15+3200], %r807;
	st.global.u32 	[%rd15+3204], %r808;
	ld.param.v2.u32 	{%r809, %r810}, [%rd9+3216];
	st.global.u32 	[%rd15+3208], %r809;
	st.global.u32 	[%rd15+3212], %r810;
	ld.param.v2.u32 	{%r811, %r812}, [%rd9+3224];
	st.global.u32 	[%rd15+3216], %r811;
	st.global.u32 	[%rd15+3220], %r812;
	ld.param.v2.u32 	{%r813, %r814}, [%rd9+3232];
	st.global.u32 	[%rd15+3224], %r813;
	st.global.u32 	[%rd15+3228], %r814;
	ld.param.v2.u32 	{%r815, %r816}, [%rd9+3240];
	st.global.u32 	[%rd15+3232], %r815;
	st.global.u32 	[%rd15+3236], %r816;
	ld.param.v2.u32 	{%r817, %r818}, [%rd9+3248];
	st.global.u32 	[%rd15+3240], %r817;
	st.global.u32 	[%rd15+3244], %r818;
	ld.param.v2.u32 	{%r819, %r820}, [%rd9+3256];
	st.global.u32 	[%rd15+3248], %r819;
	st.global.u32 	[%rd15+3252], %r820;
	ld.param.v2.u32 	{%r821, %r822}, [%rd9+3264];
	st.global.u32 	[%rd15+3256], %r821;
	st.global.u32 	[%rd15+3260], %r822;
	ld.param.v2.u32 	{%r823, %r824}, [%rd9+3272];
	st.global.u32 	[%rd15+3264], %r823;
	st.global.u32 	[%rd15+3268], %r824;
	ld.param.v2.u32 	{%r825, %r826}, [%rd9+3280];
	st.global.u32 	[%rd15+3272], %r825;
	st.global.u32 	[%rd15+3276], %r826;
	ld.param.v2.u32 	{%r827, %r828}, [%rd9+3288];
	st.global.u32 	[%rd15+3280], %r827;
	st.global.u32 	[%rd15+3284], %r828;
	ld.param.v2.u32 	{%r829, %r830}, [%rd9+3296];
	st.global.u32 	[%rd15+3288], %r829;
	st.global.u32 	[%rd15+3292], %r830;
	ld.param.v2.u32 	{%r831, %r832}, [%rd9+3304];
	st.global.u32 	[%rd15+3296], %r831;
	st.global.u32 	[%rd15+3300], %r832;
	ld.param.v2.u32 	{%r833, %r834}, [%rd9+3312];
	st.global.u32 	[%rd15+3304], %r833;
	st.global.u32 	[%rd15+3308], %r834;
	ld.param.v2.u32 	{%r835, %r836}, [%rd9+3320];
	st.global.u32 	[%rd15+3312], %r835;
	st.global.u32 	[%rd15+3316], %r836;
	ld.param.v2.u32 	{%r837, %r838}, [%rd9+3328];
	st.global.u32 	[%rd15+3320], %r837;
	st.global.u32 	[%rd15+3324], %r838;
	ld.param.v2.u32 	{%r839, %r840}, [%rd9+3336];
	st.global.u32 	[%rd15+3328], %r839;
	st.global.u32 	[%rd15+3332], %r840;
	ld.param.v2.u32 	{%r841, %r842}, [%rd9+3344];
	st.global.u32 	[%rd15+3336], %r841;
	st.global.u32 	[%rd15+3340], %r842;
	ld.param.v2.u32 	{%r843, %r844}, [%rd9+3352];
	st.global.u32 	[%rd15+3344], %r843;
	st.global.u32 	[%rd15+3348], %r844;
	ld.param.v2.u32 	{%r845, %r846}, [%rd9+3360];
	st.global.u32 	[%rd15+3352], %r845;
	st.global.u32 	[%rd15+3356], %r846;
	ld.param.v2.u32 	{%r847, %r848}, [%rd9+3368];
	st.global.u32 	[%rd15+3360], %r847;
	st.global.u32 	[%rd15+3364], %r848;
	ld.param.v2.u32 	{%r849, %r850}, [%rd9+3376];
	st.global.u32 	[%rd15+3368], %r849;
	st.global.u32 	[%rd15+3372], %r850;
	ld.param.v2.u32 	{%r851, %r852}, [%rd9+3384];
	st.global.u32 	[%rd15+3376], %r851;
	st.global.u32 	[%rd15+3380], %r852;
	ld.param.v2.u32 	{%r853, %r854}, [%rd9+3392];
	st.global.u32 	[%rd15+3384], %r853;
	st.global.u32 	[%rd15+3388], %r854;
	ld.param.v2.u32 	{%r855, %r856}, [%rd9+3400];
	st.global.u32 	[%rd15+3392], %r855;
	st.global.u32 	[%rd15+3396], %r856;
	ld.param.v2.u32 	{%r857, %r858}, [%rd9+3408];
	st.global.u32 	[%rd15+3400], %r857;
	st.global.u32 	[%rd15+3404], %r858;
	ld.param.v2.u32 	{%r859, %r860}, [%rd9+3416];
	st.global.u32 	[%rd15+3408], %r859;
	st.global.u32 	[%rd15+3412], %r860;
	ld.param.v2.u32 	{%r861, %r862}, [%rd9+3424];
	st.global.u32 	[%rd15+3416], %r861;
	st.global.u32 	[%rd15+3420], %r862;
	ld.param.v2.u32 	{%r863, %r864}, [%rd9+3432];
	st.global.u32 	[%rd15+3424], %r863;
	st.global.u32 	[%rd15+3428], %r864;
	ld.param.v2.u32 	{%r865, %r866}, [%rd9+3440];
	st.global.u32 	[%rd15+3432], %r865;
	st.global.u32 	[%rd15+3436], %r866;
	ld.param.v2.u32 	{%r867, %r868}, [%rd9+3448];
	st.global.u32 	[%rd15+3440], %r867;
	st.global.u32 	[%rd15+3444], %r868;
	ld.param.v2.u32 	{%r869, %r870}, [%rd9+3456];
	st.global.u32 	[%rd15+3448], %r869;
	st.global.u32 	[%rd15+3452], %r870;
	ld.param.v2.u32 	{%r871, %r872}, [%rd9+3464];
	st.global.u32 	[%rd15+3456], %r871;
	st.global.u32 	[%rd15+3460], %r872;
	ld.param.v2.u32 	{%r873, %r874}, [%rd9+3472];
	st.global.u32 	[%rd15+3464], %r873;
	st.global.u32 	[%rd15+3468], %r874;
	ld.param.v2.u32 	{%r875, %r876}, [%rd9+3480];
	st.global.u32 	[%rd15+3472], %r875;
	st.global.u32 	[%rd15+3476], %r876;
	ld.param.v2.u32 	{%r877, %r878}, [%rd9+3488];
	st.global.u32 	[%rd15+3480], %r877;
	st.global.u32 	[%rd15+3484], %r878;
	ld.param.v2.u32 	{%r879, %r880}, [%rd9+3496];
	st.global.u32 	[%rd15+3488], %r879;
	st.global.u32 	[%rd15+3492], %r880;
	ld.param.v2.u32 	{%r881, %r882}, [%rd9+3504];
	st.global.u32 	[%rd15+3496], %r881;
	st.global.u32 	[%rd15+3500], %r882;
	ld.param.v2.u32 	{%r883, %r884}, [%rd9+3512];
	st.global.u32 	[%rd15+3504], %r883;
	st.global.u32 	[%rd15+3508], %r884;
	ld.param.v2.u32 	{%r885, %r886}, [%rd9+3520];
	st.global.u32 	[%rd15+3512], %r885;
	st.global.u32 	[%rd15+3516], %r886;
	ld.param.v2.u32 	{%r887, %r888}, [%rd9+3528];
	st.global.u32 	[%rd15+3520], %r887;
	st.global.u32 	[%rd15+3524], %r888;
	ld.param.v2.u32 	{%r889, %r890}, [%rd9+3536];
	st.global.u32 	[%rd15+3528], %r889;
	st.global.u32 	[%rd15+3532], %r890;
	ld.param.v2.u32 	{%r891, %r892}, [%rd9+3544];
	st.global.u32 	[%rd15+3536], %r891;
	st.global.u32 	[%rd15+3540], %r892;
	ld.param.v2.u32 	{%r893, %r894}, [%rd9+3552];
	st.global.u32 	[%rd15+3544], %r893;
	st.global.u32 	[%rd15+3548], %r894;
	ld.param.v2.u32 	{%r895, %r896}, [%rd9+3560];
	st.global.u32 	[%rd15+3552], %r895;
	st.global.u32 	[%rd15+3556], %r896;
	ld.param.v2.u32 	{%r897, %r898}, [%rd9+3568];
	st.global.u32 	[%rd15+3560], %r897;
	st.global.u32 	[%rd15+3564], %r898;
	ld.param.v2.u32 	{%r899, %r900}, [%rd9+3576];
	st.global.u32 	[%rd15+3568], %r899;
	st.global.u32 	[%rd15+3572], %r900;
	ld.param.v2.u32 	{%r901, %r902}, [%rd9+3584];
	st.global.u32 	[%rd15+3576], %r901;
	st.global.u32 	[%rd15+3580], %r902;
	ld.param.v2.u32 	{%r903, %r904}, [%rd9+3592];
	st.global.u32 	[%rd15+3584], %r903;
	st.global.u32 	[%rd15+3588], %r904;
	ld.param.v2.u32 	{%r905, %r906}, [%rd9+3600];
	st.global.u32 	[%rd15+3592], %r905;
	st.global.u32 	[%rd15+3596], %r906;
	ld.param.v2.u32 	{%r907, %r908}, [%rd9+3608];
	st.global.u32 	[%rd15+3600], %r907;
	st.global.u32 	[%rd15+3604], %r908;
	ld.param.v2.u32 	{%r909, %r910}, [%rd9+3616];
	st.global.u32 	[%rd15+3608], %r909;
	st.global.u32 	[%rd15+3612], %r910;
	ld.param.v2.u32 	{%r911, %r912}, [%rd9+3624];
	st.global.u32 	[%rd15+3616], %r911;
	st.global.u32 	[%rd15+3620], %r912;
	ld.param.v2.u32 	{%r913, %r914}, [%rd9+3632];
	st.global.u32 	[%rd15+3624], %r913;
	st.global.u32 	[%rd15+3628], %r914;
	ld.param.v2.u32 	{%r915, %r916}, [%rd9+3640];
	st.global.u32 	[%rd15+3632], %r915;
	st.global.u32 	[%rd15+3636], %r916;
	ld.param.v2.u32 	{%r917, %r918}, [%rd9+3648];
	st.global.u32 	[%rd15+3640], %r917;
	st.global.u32 	[%rd15+3644], %r918;
	ld.param.v2.u32 	{%r919, %r920}, [%rd9+3656];
	st.global.u32 	[%rd15+3648], %r919;
	st.global.u32 	[%rd15+3652], %r920;
	ld.param.v2.u32 	{%r921, %r922}, [%rd9+3664];
	st.global.u32 	[%rd15+3656], %r921;
	st.global.u32 	[%rd15+3660], %r922;
	ld.param.v2.u32 	{%r923, %r924}, [%rd9+3672];
	st.global.u32 	[%rd15+3664], %r923;
	st.global.u32 	[%rd15+3668], %r924;
	ld.param.v2.u32 	{%r925, %r926}, [%rd9+3680];
	st.global.u32 	[%rd15+3672], %r925;
	st.global.u32 	[%rd15+3676], %r926;
	ld.param.v2.u32 	{%r927, %r928}, [%rd9+3688];
	st.global.u32 	[%rd15+3680], %r927;
	st.global.u32 	[%rd15+3684], %r928;
	ld.param.v2.u32 	{%r929, %r930}, [%rd9+3696];
	st.global.u32 	[%rd15+3688], %r929;
	st.global.u32 	[%rd15+3692], %r930;
	ld.param.v2.u32 	{%r931, %r932}, [%rd9+3704];
	st.global.u32 	[%rd15+3696], %r931;
	st.global.u32 	[%rd15+3700], %r932;
	ld.param.v2.u32 	{%r933, %r934}, [%rd9+3712];
	st.global.u32 	[%rd15+3704], %r933;
	st.global.u32 	[%rd15+3708], %r934;
	ld.param.v2.u32 	{%r935, %r936}, [%rd9+3720];
	st.global.u32 	[%rd15+3712], %r935;
	st.global.u32 	[%rd15+3716], %r936;
	ld.param.v2.u32 	{%r937, %r938}, [%rd9+3728];
	st.global.u32 	[%rd15+3720], %r937;
	st.global.u32 	[%rd15+3724], %r938;
	ld.param.v2.u32 	{%r939, %r940}, [%rd9+3736];
	st.global.u32 	[%rd15+3728], %r939;
	st.global.u32 	[%rd15+3732], %r940;
	ld.param.v2.u32 	{%r941, %r942}, [%rd9+3744];
	st.global.u32 	[%rd15+3736], %r941;
	st.global.u32 	[%rd15+3740], %r942;
	ld.param.v2.u32 	{%r943, %r944}, [%rd9+3752];
	st.global.u32 	[%rd15+3744], %r943;
	st.global.u32 	[%rd15+3748], %r944;
	ld.param.v2.u32 	{%r945, %r946}, [%rd9+3760];
	st.global.u32 	[%rd15+3752], %r945;
	st.global.u32 	[%rd15+3756], %r946;
	ld.param.v2.u32 	{%r947, %r948}, [%rd9+3768];
	st.global.u32 	[%rd15+3760], %r947;
	st.global.u32 	[%rd15+3764], %r948;
	ld.param.v2.u32 	{%r949, %r950}, [%rd9+3776];
	st.global.u32 	[%rd15+3768], %r949;
	st.global.u32 	[%rd15+3772], %r950;
	ld.param.v2.u32 	{%r951, %r952}, [%rd9+3784];
	st.global.u32 	[%rd15+3776], %r951;
	st.global.u32 	[%rd15+3780], %r952;
	ld.param.v2.u32 	{%r953, %r954}, [%rd9+3792];
	st.global.u32 	[%rd15+3784], %r953;
	st.global.u32 	[%rd15+3788], %r954;
	ld.param.v2.u32 	{%r955, %r956}, [%rd9+3800];
	st.global.u32 	[%rd15+3792], %r955;
	st.global.u32 	[%rd15+3796], %r956;
	ld.param.v2.u32 	{%r957, %r958}, [%rd9+3808];
	st.global.u32 	[%rd15+3800], %r957;
	st.global.u32 	[%rd15+3804], %r958;
	ld.param.v2.u32 	{%r959, %r960}, [%rd9+3816];
	st.global.u32 	[%rd15+3808], %r959;
	st.global.u32 	[%rd15+3812], %r960;
	ld.param.v2.u32 	{%r961, %r962}, [%rd9+3824];
	st.global.u32 	[%rd15+3816], %r961;
	st.global.u32 	[%rd15+3820], %r962;
	ld.param.v2.u32 	{%r963, %r964}, [%rd9+3832];
	st.global.u32 	[%rd15+3824], %r963;
	st.global.u32 	[%rd15+3828], %r964;
	ld.param.v2.u32 	{%r965, %r966}, [%rd9+3840];
	st.global.u32 	[%rd15+3832], %r965;
	st.global.u32 	[%rd15+3836], %r966;
	ld.param.v2.u32 	{%r967, %r968}, [%rd9+3848];
	st.global.u32 	[%rd15+3840], %r967;
	st.global.u32 	[%rd15+3844], %r968;
	ld.param.v2.u32 	{%r969, %r970}, [%rd9+3856];
	st.global.u32 	[%rd15+3848], %r969;
	st.global.u32 	[%rd15+3852], %r970;
	ld.param.v2.u32 	{%r971, %r972}, [%rd9+3864];
	st.global.u32 	[%rd15+3856], %r971;
	st.global.u32 	[%rd15+3860], %r972;
	ld.param.v2.u32 	{%r973, %r974}, [%rd9+3872];
	st.global.u32 	[%rd15+3864], %r973;
	st.global.u32 	[%rd15+3868], %r974;
	ld.param.v2.u32 	{%r975, %r976}, [%rd9+3880];
	st.global.u32 	[%rd15+3872], %r975;
	st.global.u32 	[%rd15+3876], %r976;
	ld.param.v2.u32 	{%r977, %r978}, [%rd9+3888];
	st.global.u32 	[%rd15+3880], %r977;
	st.global.u32 	[%rd15+3884], %r978;
	ld.param.v2.u32 	{%r979, %r980}, [%rd9+3896];
	st.global.u32 	[%rd15+3888], %r979;
	st.global.u32 	[%rd15+3892], %r980;
	ld.param.v2.u32 	{%r981, %r982}, [%rd9+3904];
	st.global.u32 	[%rd15+3896], %r981;
	st.global.u32 	[%rd15+3900], %r982;
	ld.param.v2.u32 	{%r983, %r984}, [%rd9+3912];
	st.global.u32 	[%rd15+3904], %r983;
	st.global.u32 	[%rd15+3908], %r984;
	ld.param.v2.u32 	{%r985, %r986}, [%rd9+3920];
	st.global.u32 	[%rd15+3912], %r985;
	st.global.u32 	[%rd15+3916], %r986;
	ld.param.v2.u32 	{%r987, %r988}, [%rd9+3928];
	st.global.u32 	[%rd15+3920], %r987;
	st.global.u32 	[%rd15+3924], %r988;
	ld.param.v2.u32 	{%r989, %r990}, [%rd9+3936];
	st.global.u32 	[%rd15+3928], %r989;
	st.global.u32 	[%rd15+3932], %r990;
	ld.param.v2.u32 	{%r991, %r992}, [%rd9+3944];
	st.global.u32 	[%rd15+3936], %r991;
	st.global.u32 	[%rd15+3940], %r992;
	ld.param.v2.u32 	{%r993, %r994}, [%rd9+3952];
	st.global.u32 	[%rd15+3944], %r993;
	st.global.u32 	[%rd15+3948], %r994;
	ld.param.v2.u32 	{%r995, %r996}, [%rd9+3960];
	st.global.u32 	[%rd15+3952], %r995;
	st.global.u32 	[%rd15+3956], %r996;
	ld.param.v2.u32 	{%r997, %r998}, [%rd9+3968];
	st.global.u32 	[%rd15+3960], %r997;
	st.global.u32 	[%rd15+3964], %r998;
	ld.param.v2.u32 	{%r999, %r1000}, [%rd9+3976];
	st.global.u32 	[%rd15+3968], %r999;
	st.global.u32 	[%rd15+3972], %r1000;
	ld.param.v2.u32 	{%r1001, %r1002}, [%rd9+3984];
	st.global.u32 	[%rd15+3976], %r1001;
	st.global.u32 	[%rd15+3980], %r1002;
	ld.param.v2.u32 	{%r1003, %r1004}, [%rd9+3992];
	st.global.u32 	[%rd15+3984], %r1003;
	st.global.u32 	[%rd15+3988], %r1004;
	ld.param.v2.u32 	{%r1005, %r1006}, [%rd9+4000];
	st.global.u32 	[%rd15+3992], %r1005;
	ld.param.u32 	%r1007, [%rd9+4008];
	st.global.u32 	[%rd15+4000], %r1007;
	st.global.u32 	[%rd15+3996], %r1006;
$L__BB3_4:
	ld.param.u64 	%rd35, [_ZN3cub18CUB_300001_SM_10006detail8for_each13static_kernelINS2_12policy_hub_t12policy_500_tElN6thrust24THRUST_300001_SM_1000_NS8cuda_cub6__fill7functorINS7_6detail15normal_iteratorINS7_10device_ptrI17AggregatedElementEEEESE_EEEEvT0_T1__param_0];
	add.s32 	%r1009, %r2, 256;
	cvt.u64.u32 	%rd16, %r1009;
	sub.s64 	%rd18, %rd35, %rd5;
	cvt.s64.s32 	%rd19, %rd18;
	setp.le.s64 	%p3, %rd19, %rd16;
	@%p3 bra 	$L__BB3_6;
	mov.u64 	%rd20, %rd2;
	ld.param.u64 	%rd21, [%rd20];
	cvta.to.global.u64 	%rd22, %rd21;
	add.s64 	%rd25, %rd3, %rd8;
	mad.lo.s64 	%rd26, %rd25, 4004, %rd22;
	ld.param.v2.u32 	{%r1014, %r1015}, [%rd20+8];
	st.global.u32 	[%rd26+1025024], %r1014;
	st.global.u32 	[%rd26+1025028], %r1015;
	ld.param.v2.u32 	{%r1016, %r1017}, [%rd20+16];
	st.global.u32 	[%rd26+1025032], %r1016;
	st.global.u32 	[%rd26+1025036], %r1017;
	ld.param.v2.u32 	{%r1018, %r1019}, [%rd20+24];
	st.global.u32 	[%rd26+1025040], %r1018;
	st.global.u32 	[%rd26+1025044], %r1019;
	ld.param.v2.u32 	{%r1020, %r1021}, [%rd20+32];
	st.global.u32 	[%rd26+1025048], %r1020;
	st.global.u32 	[%rd26+1025052], %r1021;
	ld.param.v2.u32 	{%r1022, %r1023}, [%rd20+40];
	st.global.u32 	[%rd26+1025056], %r1022;
	st.global.u32 	[%rd26+1025060], %r1023;
	ld.param.v2.u32 	{%r1024, %r1025}, [%rd20+48];
	st.global.u32 	[%rd26+1025064], %r1024;
	st.global.u32 	[%rd26+1025068], %r1025;
	ld.param.v2.u32 	{%r1026, %r1027}, [%rd20+56];
	st.global.u32 	[%rd26+1025072], %r1026;
	st.global.u32 	[%rd26+1025076], %r1027;
	ld.param.v2.u32 	{%r1028, %r1029}, [%rd20+64];
	st.global.u32 	[%rd26+1025080], %r1028;
	st.global.u32 	[%rd26+1025084], %r1029;
	ld.param.v2.u32 	{%r1030, %r1031}, [%rd20+72];
	st.global.u32 	[%rd26+1025088], %r1030;
	st.global.u32 	[%rd26+1025092], %r1031;
	ld.param.v2.u32 	{%r1032, %r1033}, [%rd20+80];
	st.global.u32 	[%rd26+1025096], %r1032;
	st.global.u32 	[%rd26+1025100], %r1033;
	ld.param.v2.u32 	{%r1034, %r1035}, [%rd20+88];
	st.global.u32 	[%rd26+1025104], %r1034;
	st.global.u32 	[%rd26+1025108], %r1035;
	ld.param.v2.u32 	{%r1036, %r1037}, [%rd20+96];
	st.global.u32 	[%rd26+1025112], %r1036;
	st.global.u32 	[%rd26+1025116], %r1037;
	ld.param.v2.u32 	{%r1038, %r1039}, [%rd20+104];
	st.global.u32 	[%rd26+1025120], %r1038;
	st.global.u32 	[%rd26+1025124], %r1039;
	ld.param.v2.u32 	{%r1040, %r1041}, [%rd20+112];
	st.global.u32 	[%rd26+1025128], %r1040;
	st.global.u32 	[%rd26+1025132], %r1041;
	ld.param.v2.u32 	{%r1042, %r1043}, [%rd20+120];
	st.global.u32 	[%rd26+1025136], %r1042;
	st.global.u32 	[%rd26+1025140], %r1043;
	ld.param.v2.u32 	{%r1044, %r1045}, [%rd20+128];
	st.global.u32 	[%rd26+1025144], %r1044;
	st.global.u32 	[%rd26+1025148], %r1045;
	ld.param.v2.u32 	{%r1046, %r1047}, [%rd20+136];
	st.global.u32 	[%rd26+1025152], %r1046;
	st.global.u32 	[%rd26+1025156], %r1047;
	ld.param.v2.u32 	{%r1048, %r1049}, [%rd20+144];
	st.global.u32 	[%rd26+1025160], %r1048;
	st.global.u32 	[%rd26+1025164], %r1049;
	ld.param.v2.u32 	{%r1050, %r1051}, [%rd20+152];
	st.global.u32 	[%rd26+1025168], %r1050;
	st.global.u32 	[%rd26+1025172], %r1051;
	ld.param.v2.u32 	{%r1052, %r1053}, [%rd20+160];
	st.global.u32 	[%rd26+1025176], %r1052;
	st.global.u32 	[%rd26+1025180], %r1053;
	ld.param.v2.u32 	{%r1054, %r1055}, [%rd20+168];
	st.global.u32 	[%rd26+1025184], %r1054;
	st.global.u32 	[%rd26+1025188], %r1055;
	ld.param.v2.u32 	{%r1056, %r1057}, [%rd20+176];
	st.global.u32 	[%rd26+1025192], %r1056;
	st.global.u32 	[%rd26+1025196], %r1057;
	ld.param.v2.u32 	{%r1058, %r1059}, [%rd20+184];
	st.global.u32 	[%rd26+1025200], %r1058;
	st.global.u32 	[%rd26+1025204], %r1059;
	ld.param.v2.u32 	{%r1060, %r1061}, [%rd20+192];
	st.global.u32 	[%rd26+1025208], %r1060;
	st.global.u32 	[%rd26+1025212], %r1061;
	ld.param.v2.u32 	{%r1062, %r1063}, [%rd20+200];
	st.global.u32 	[%rd26+1025216], %r1062;
	st.global.u32 	[%rd26+1025220], %r1063;
	ld.param.v2.u32 	{%r1064, %r1065}, [%rd20+208];
	st.global.u32 	[%rd26+1025224], %r1064;
	st.global.u32 	[%rd26+1025228], %r1065;
	ld.param.v2.u32 	{%r1066, %r1067}, [%rd20+216];
	st.global.u32 	[%rd26+1025232], %r1066;
	st.global.u32 	[%rd26+1025236], %r1067;
	ld.param.v2.u32 	{%r1068, %r1069}, [%rd20+224];
	st.global.u32 	[%rd26+1025240], %r1068;
	st.global.u32 	[%rd26+1025244], %r1069;
	ld.param.v2.u32 	{%r1070, %r1071}, [%rd20+232];
	st.global.u32 	[%rd26+1025248], %r1070;
	st.global.u32 	[%rd26+1025252], %r1071;
	ld.param.v2.u32 	{%r1072, %r1073}, [%rd20+240];
	st.global.u32 	[%rd26+1025256], %r1072;
	st.global.u32 	[%rd26+1025260], %r1073;
	ld.param.v2.u32 	{%r1074, %r1075}, [%rd20+248];
	st.global.u32 	[%rd26+1025264], %r1074;
	st.global.u32 	[%rd26+1025268], %r1075;
	ld.param.v2.u32 	{%r1076, %r1077}, [%rd20+256];
	st.global.u32 	[%rd26+1025272], %r1076;
	st.global.u32 	[%rd26+1025276], %r1077;
	ld.param.v2.u32 	{%r1078, %r1079}, [%rd20+264];
	st.global.u32 	[%rd26+1025280], %r1078;
	st.global.u32 	[%rd26+1025284], %r1079;
	ld.param.v2.u32 	{%r1080, %r1081}, [%rd20+272];
	st.global.u32 	[%rd26+1025288], %r1080;
	st.global.u32 	[%rd26+1025292], %r1081;
	ld.param.v2.u32 	{%r1082, %r1083}, [%rd20+280];
	st.global.u32 	[%rd26+1025296], %r1082;
	st.global.u32 	[%rd26+1025300], %r1083;
	ld.param.v2.u32 	{%r1084, %r1085}, [%rd20+288];
	st.global.u32 	[%rd26+1025304], %r1084;
	st.global.u32 	[%rd26+1025308], %r1085;
	ld.param.v2.u32 	{%r1086, %r1087}, [%rd20+296];
	st.global.u32 	[%rd26+1025312], %r1086;
	st.global.u32 	[%rd26+1025316], %r1087;
	ld.param.v2.u32 	{%r1088, %r1089}, [%rd20+304];
	st.global.u32 	[%rd26+1025320], %r1088;
	st.global.u32 	[%rd26+1025324], %r1089;
	ld.param.v2.u32 	{%r1090, %r1091}, [%rd20+312];
	st.global.u32 	[%rd26+1025328], %r1090;
	st.global.u32 	[%rd26+1025332], %r1091;
	ld.param.v2.u32 	{%r1092, %r1093}, [%rd20+320];
	st.global.u32 	[%rd26+1025336], %r1092;
	st.global.u32 	[%rd26+1025340], %r1093;
	ld.param.v2.u32 	{%r1094, %r1095}, [%rd20+328];
	st.global.u32 	[%rd26+1025344], %r1094;
	st.global.u32 	[%rd26+1025348], %r1095;
	ld.param.v2.u32 	{%r1096, %r1097}, [%rd20+336];
	st.global.u32 	[%rd26+1025352], %r1096;
	st.global.u32 	[%rd26+1025356], %r1097;
	ld.param.v2.u32 	{%r1098, %r1099}, [%rd20+344];
	st.global.u32 	[%rd26+1025360], %r1098;
	st.global.u32 	[%rd26+1025364], %r1099;
	ld.param.v2.u32 	{%r1100, %r1101}, [%rd20+352];
	st.global.u32 	[%rd26+1025368], %r1100;
	st.global.u32 	[%rd26+1025372], %r1101;
	ld.param.v2.u32 	{%r1102, %r1103}, [%rd20+360];
	st.global.u32 	[%rd26+1025376], %r1102;
	st.global.u32 	[%rd26+1025380], %r1103;
	ld.param.v2.u32 	{%r1104, %r1105}, [%rd20+368];
	st.global.u32 	[%rd26+1025384], %r1104;
	st.global.u32 	[%rd26+1025388], %r1105;
	ld.param.v2.u32 	{%r1106, %r1107}, [%rd20+376];
	st.global.u32 	[%rd26+1025392], %r1106;
	st.global.u32 	[%rd26+1025396], %r1107;
	ld.param.v2.u32 	{%r1108, %r1109}, [%rd20+384];
	st.global.u32 	[%rd26+1025400], %r1108;
	st.global.u32 	[%rd26+1025404], %r1109;
	ld.param.v2.u32 	{%r1110, %r1111}, [%rd20+392];
	st.global.u32 	[%rd26+1025408], %r1110;
	st.global.u32 	[%rd26+1025412], %r1111;
	ld.param.v2.u32 	{%r1112, %r1113}, [%rd20+400];
	st.global.u32 	[%rd26+1025416], %r1112;
	st.global.u32 	[%rd26+1025420], %r1113;
	ld.param.v2.u32 	{%r1114, %r1115}, [%rd20+408];
	st.global.u32 	[%rd26+1025424], %r1114;
	st.global.u32 	[%rd26+1025428], %r1115;
	ld.param.v2.u32 	{%r1116, %r1117}, [%rd20+416];
	st.global.u32 	[%rd26+1025432], %r1116;
	st.global.u32 	[%rd26+1025436], %r1117;
	ld.param.v2.u32 	{%r1118, %r1119}, [%rd20+424];
	st.global.u32 	[%rd26+1025440], %r1118;
	st.global.u32 	[%rd26+1025444], %r1119;
	ld.param.v2.u32 	{%r1120, %r1121}, [%rd20+432];
	st.global.u32 	[%rd26+1025448], %r1120;
	st.global.u32 	[%rd26+1025452], %r1121;
	ld.param.v2.u32 	{%r1122, %r1123}, [%rd20+440];
	st.global.u32 	[%rd26+1025456], %r1122;
	st.global.u32 	[%rd26+1025460], %r1123;
	ld.param.v2.u32 	{%r1124, %r1125}, [%rd20+448];
	st.global.u32 	[%rd26+1025464], %r1124;
	st.global.u32 	[%rd26+1025468], %r1125;
	ld.param.v2.u32 	{%r1126, %r1127}, [%rd20+456];
	st.global.u32 	[%rd26+1025472], %r1126;
	st.global.u32 	[%rd26+1025476], %r1127;
	ld.param.v2.u32 	{%r1128, %r1129}, [%rd20+464];
	st.global.u32 	[%rd26+1025480], %r1128;
	st.global.u32 	[%rd26+1025484], %r1129;
	ld.param.v2.u32 	{%r1130, %r1131}, [%rd20+472];
	st.global.u32 	[%rd26+1025488], %r1130;
	st.global.u32 	[%rd26+1025492], %r1131;
	ld.param.v2.u32 	{%r1132, %r1133}, [%rd20+480];
	st.global.u32 	[%rd26+1025496], %r1132;
	st.global.u32 	[%rd26+1025500], %r1133;
	ld.param.v2.u32 	{%r1134, %r1135}, [%rd20+488];
	st.global.u32 	[%rd26+1025504], %r1134;
	st.global.u32 	[%rd26+1025508], %r1135;
	ld.param.v2.u32 	{%r1136, %r1137}, [%rd20+496];
	st.global.u32 	[%rd26+1025512], %r1136;
	st.global.u32 	[%rd26+1025516], %r1137;
	ld.param.v2.u32 	{%r1138, %r1139}, [%rd20+504];
	st.global.u32 	[%rd26+1025520], %r1138;
	st.global.u32 	[%rd26+1025524], %r1139;
	ld.param.v2.u32 	{%r1140, %r1141}, [%rd20+512];
	st.global.u32 	[%rd26+1025528], %r1140;
	st.global.u32 	[%rd26+1025532], %r1141;
	ld.param.v2.u32 	{%r1142, %r1143}, [%rd20+520];
	st.global.u32 	[%rd26+1025536], %r1142;
	st.global.u32 	[%rd26+1025540], %r1143;
	ld.param.v2.u32 	{%r1144, %r1145}, [%rd20+528];
	st.global.u32 	[%rd26+1025544], %r1144;
	st.global.u32 	[%rd26+1025548], %r1145;
	ld.param.v2.u32 	{%r1146, %r1147}, [%rd20+536];
	st.global.u32 	[%rd26+1025552], %r1146;
	st.global.u32 	[%rd26+1025556], %r1147;
	ld.param.v2.u32 	{%r1148, %r1149}, [%rd20+544];
	st.global.u32 	[%rd26+1025560], %r1148;
	st.global.u32 	[%rd26+1025564], %r1149;
	ld.param.v2.u32 	{%r1150, %r1151}, [%rd20+552];
	st.global.u32 	[%rd26+1025568], %r1150;
	st.global.u32 	[%rd26+1025572], %r1151;
	ld.param.v2.u32 	{%r1152, %r1153}, [%rd20+560];
	st.global.u32 	[%rd26+1025576], %r1152;
	st.global.u32 	[%rd26+1025580], %r1153;
	ld.param.v2.u32 	{%r1154, %r1155}, [%rd20+568];
	st.global.u32 	[%rd26+1025584], %r1154;
	st.global.u32 	[%rd26+1025588], %r1155;
	ld.param.v2.u32 	{%r1156, %r1157}, [%rd20+576];
	st.global.u32 	[%rd26+1025592], %r1156;
	st.global.u32 	[%rd26+1025596], %r1157;
	ld.param.v2.u32 	{%r1158, %r1159}, [%rd20+584];
	st.global.u32 	[%rd26+1025600], %r1158;
	st.global.u32 	[%rd26+1025604], %r1159;
	ld.param.v2.u32 	{%r1160, %r1161}, [%rd20+592];
	st.global.u32 	[%rd26+1025608], %r1160;
	st.global.u32 	[%rd26+1025612], %r1161;
	ld.param.v2.u32 	{%r1162, %r1163}, [%rd20+600];
	st.global.u32 	[%rd26+1025616], %r1162;
	st.global.u32 	[%rd26+1025620], %r1163;
	ld.param.v2.u32 	{%r1164, %r1165}, [%rd20+608];
	st.global.u32 	[%rd26+1025624], %r1164;
	st.global.u32 	[%rd26+1025628], %r1165;
	ld.param.v2.u32 	{%r1166, %r1167}, [%rd20+616];
	st.global.u32 	[%rd26+1025632], %r1166;
	st.global.u32 	[%rd26+1025636], %r1167;
	ld.param.v2.u32 	{%r1168, %r1169}, [%rd20+624];
	st.global.u32 	[%rd26+1025640], %r1168;
	st.global.u32 	[%rd26+1025644], %r1169;
	ld.param.v2.u32 	{%r1170, %r1171}, [%rd20+632];
	st.global.u32 	[%rd26+1025648], %r1170;
	st.global.u32 	[%rd26+1025652], %r1171;
	ld.param.v2.u32 	{%r1172, %r1173}, [%rd20+640];
	st.global.u32 	[%rd26+1025656], %r1172;
	st.global.u32 	[%rd26+1025660], %r1173;
	ld.param.v2.u32 	{%r1174, %r1175}, [%rd20+648];
	st.global.u32 	[%rd26+1025664], %r1174;
	st.global.u32 	[%rd26+1025668], %r1175;
	ld.param.v2.u32 	{%r1176, %r1177}, [%rd20+656];
	st.global.u32 	[%rd26+1025672], %r1176;
	st.global.u32 	[%rd26+1025676], %r1177;
	ld.param.v2.u32 	{%r1178, %r1179}, [%rd20+664];
	st.global.u32 	[%rd26+1025680], %r1178;
	st.global.u32 	[%rd26+1025684], %r1179;
	ld.param.v2.u32 	{%r1180, %r1181}, [%rd20+672];
	st.global.u32 	[%rd26+1025688], %r1180;
	st.global.u32 	[%rd26+1025692], %r1181;
	ld.param.v2.u32 	{%r1182, %r1183}, [%rd20+680];
	st.global.u32 	[%rd26+1025696], %r1182;
	st.global.u32 	[%rd26+1025700], %r1183;
	ld.param.v2.u32 	{%r1184, %r1185}, [%rd20+688];
	st.global.u32 	[%rd26+1025704], %r1184;
	st.global.u32 	[%rd26+1025708], %r1185;
	ld.param.v2.u32 	{%r1186, %r1187}, [%rd20+696];
	st.global.u32 	[%rd26+1025712], %r1186;
	st.global.u32 	[%rd26+1025716], %r1187;
	ld.param.v2.u32 	{%r1188, %r1189}, [%rd20+704];
	st.global.u32 	[%rd26+1025720], %r1188;
	st.global.u32 	[%rd26+1025724], %r1189;
	ld.param.v2.u32 	{%r1190, %r1191}, [%rd20+712];
	st.global.u32 	[%rd26+1025728], %r1190;
	st.global.u32 	[%rd26+1025732], %r1191;
	ld.param.v2.u32 	{%r1192, %r1193}, [%rd20+720];
	st.global.u32 	[%rd26+1025736], %r1192;
	st.global.u32 	[%rd26+1025740], %r1193;
	ld.param.v2.u32 	{%r1194, %r1195}, [%rd20+728];
	st.global.u32 	[%rd26+1025744], %r1194;
	st.global.u32 	[%rd26+1025748], %r1195;
	ld.param.v2.u32 	{%r1196, %r1197}, [%rd20+736];
	st.global.u32 	[%rd26+1025752], %r1196;
	st.global.u32 	[%rd26+1025756], %r1197;
	ld.param.v2.u32 	{%r1198, %r1199}, [%rd20+744];
	st.global.u32 	[%rd26+1025760], %r1198;
	st.global.u32 	[%rd26+1025764], %r1199;
	ld.param.v2.u32 	{%r1200, %r1201}, [%rd20+752];
	st.global.u32 	[%rd26+1025768], %r1200;
	st.global.u32 	[%rd26+1025772], %r1201;
	ld.param.v2.u32 	{%r1202, %r1203}, [%rd20+760];
	st.global.u32 	[%rd26+1025776], %r1202;
	st.global.u32 	[%rd26+1025780], %r1203;
	ld.param.v2.u32 	{%r1204, %r1205}, [%rd20+768];
	st.global.u32 	[%rd26+1025784], %r1204;
	st.global.u32 	[%rd26+1025788], %r1205;
	ld.param.v2.u32 	{%r1206, %r1207}, [%rd20+776];
	st.global.u32 	[%rd26+1025792], %r1206;
	st.global.u32 	[%rd26+1025796], %r1207;
	ld.param.v2.u32 	{%r1208, %r1209}, [%rd20+784];
	st.global.u32 	[%rd26+1025800], %r1208;
	st.global.u32 	[%rd26+1025804], %r1209;
	ld.param.v2.u32 	{%r1210, %r1211}, [%rd20+792];
	st.global.u32 	[%rd26+1025808], %r1210;
	st.global.u32 	[%rd26+1025812], %r1211;
	ld.param.v2.u32 	{%r1212, %r1213}, [%rd20+800];
	st.global.u32 	[%rd26+1025816], %r1212;
	st.global.u32 	[%rd26+1025820], %r1213;
	ld.param.v2.u32 	{%r1214, %r1215}, [%rd20+808];
	st.global.u32 	[%rd26+1025824], %r1214;
	st.global.u32 	[%rd26+1025828], %r1215;
	ld.param.v2.u32 	{%r1216, %r1217}, [%rd20+816];
	st.global.u32 	[%rd26+1025832], %r1216;
	st.global.u32 	[%rd26+1025836], %r1217;
	ld.param.v2.u32 	{%r1218, %r1219}, [%rd20+824];
	st.global.u32 	[%rd26+1025840], %r1218;
	st.global.u32 	[%rd26+1025844], %r1219;
	ld.param.v2.u32 	{%r1220, %r1221}, [%rd20+832];
	st.global.u32 	[%rd26+1025848], %r1220;
	st.global.u32 	[%rd26+1025852], %r1221;
	ld.param.v2.u32 	{%r1222, %r1223}, [%rd20+840];
	st.global.u32 	[%rd26+1025856], %r1222;
	st.global.u32 	[%rd26+1025860], %r1223;
	ld.param.v2.u32 	{%r1224, %r1225}, [%rd20+848];
	st.global.u32 	[%rd26+1025864], %r1224;
	st.global.u32 	[%rd26+1025868], %r1225;
	ld.param.v2.u32 	{%r1226, %r1227}, [%rd20+856];
	st.global.u32 	[%rd26+1025872], %r1226;
	st.global.u32 	[%rd26+1025876], %r1227;
	ld.param.v2.u32 	{%r1228, %r1229}, [%rd20+864];
	st.global.u32 	[%rd26+1025880], %r1228;
	st.global.u32 	[%rd26+1025884], %r1229;
	ld.param.v2.u32 	{%r1230, %r1231}, [%rd20+872];
	st.global.u32 	[%rd26+1025888], %r1230;
	st.global.u32 	[%rd26+1025892], %r1231;
	ld.param.v2.u32 	{%r1232, %r1233}, [%rd20+880];
	st.global.u32 	[%rd26+1025896], %r1232;
	st.global.u32 	[%rd26+1025900], %r1233;
	ld.param.v2.u32 	{%r1234, %r1235}, [%rd20+888];
	st.global.u32 	[%rd26+1025904], %r1234;
	st.global.u32 	[%rd26+1025908], %r1235;
	ld.param.v2.u32 	{%r1236, %r1237}, [%rd20+896];
	st.global.u32 	[%rd26+1025912], %r1236;
	st.global.u32 	[%rd26+1025916], %r1237;
	ld.param.v2.u32 	{%r1238, %r1239}, [%rd20+904];
	st.global.u32 	[%rd26+1025920], %r1238;
	st.global.u32 	[%rd26+1025924], %r1239;
	ld.param.v2.u32 	{%r1240, %r1241}, [%rd20+912];
	st.global.u32 	[%rd26+1025928], %r1240;
	st.global.u32 	[%rd26+1025932], %r1241;
	ld.param.v2.u32 	{%r1242, %r1243}, [%rd20+920];
	st.global.u32 	[%rd26+1025936], %r1242;
	st.global.u32 	[%rd26+1025940], %r1243;
	ld.param.v2.u32 	{%r1244, %r1245}, [%rd20+928];
	st.global.u32 	[%rd26+1025944], %r1244;
	st.global.u32 	[%rd26+1025948], %r1245;
	ld.param.v2.u32 	{%r1246, %r1247}, [%rd20+936];
	st.global.u32 	[%rd26+1025952], %r1246;
	st.global.u32 	[%rd26+1025956], %r1247;
	ld.param.v2.u32 	{%r1248, %r1249}, [%rd20+944];
	st.global.u32 	[%rd26+1025960], %r1248;
	st.global.u32 	[%rd26+1025964], %r1249;
	ld.param.v2.u32 	{%r1250, %r1251}, [%rd20+952];
	st.global.u32 	[%rd26+1025968], %r1250;
	st.global.u32 	[%rd26+1025972], %r1251;
	ld.param.v2.u32 	{%r1252, %r1253}, [%rd20+960];
	st.global.u32 	[%rd26+1025976], %r1252;
	st.global.u32 	[%rd26+1025980], %r1253;
	ld.param.v2.u32 	{%r1254, %r1255}, [%rd20+968];
	st.global.u32 	[%rd26+1025984], %r1254;
	st.global.u32 	[%rd26+1025988], %r1255;
	ld.param.v2.u32 	{%r1256, %r1257}, [%rd20+976];
	st.global.u32 	[%rd26+1025992], %r1256;
	st.global.u32 	[%rd26+1025996], %r1257;
	ld.param.v2.u32 	{%r1258, %r1259}, [%rd20+984];
	st.global.u32 	[%rd26+1026000], %r1258;
	st.global.u32 	[%rd26+1026004], %r1259;
	ld.param.v2.u32 	{%r1260, %r1261}, [%rd20+992];
	st.global.u32 	[%rd26+1026008], %r1260;
	st.global.u32 	[%rd26+1026012], %r1261;
	ld.param.v2.u32 	{%r1262, %r1263}, [%rd20+1000];
	st.global.u32 	[%rd26+1026016], %r1262;
	st.global.u32 	[%rd26+1026020], %r1263;
	ld.param.v2.u32 	{%r1264, %r1265}, [%rd20+1008];
	st.global.u32 	[%rd26+1026024], %r1264;
	st.global.u32 	[%rd26+1026028], %r1265;
	ld.param.v2.u32 	{%r1266, %r1267}, [%rd20+1016];
	st.global.u32 	[%rd26+1026032], %r1266;
	st.global.u32 	[%rd26+1026036], %r1267;
	ld.param.v2.u32 	{%r1268, %r1269}, [%rd20+1024];
	st.global.u32 	[%rd26+1026040], %r1268;
	st.global.u32 	[%rd26+1026044], %r1269;
	ld.param.v2.u32 	{%r1270, %r1271}, [%rd20+1032];
	st.global.u32 	[%rd26+1026048], %r1270;
	st.global.u32 	[%rd26+1026052], %r1271;
	ld.param.v2.u32 	{%r1272, %r1273}, [%rd20+1040];
	st.global.u32 	[%rd26+1026056], %r1272;
	st.global.u32 	[%rd26+1026060], %r1273;
	ld.param.v2.u32 	{%r1274, %r1275}, [%rd20+1048];
	st.global.u32 	[%rd26+1026064], %r1274;
	st.global.u32 	[%rd26+1026068], %r1275;
	ld.param.v2.u32 	{%r1276, %r1277}, [%rd20+1056];
	st.global.u32 	[%rd26+1026072], %r1276;
	st.global.u32 	[%rd26+1026076], %r1277;
	ld.param.v2.u32 	{%r1278, %r1279}, [%rd20+1064];
	st.global.u32 	[%rd26+1026080], %r1278;
	st.global.u32 	[%rd26+1026084], %r1279;
	ld.param.v2.u32 	{%r1280, %r1281}, [%rd20+1072];
	st.global.u32 	[%rd26+1026088], %r1280;
	st.global.u32 	[%rd26+1026092], %r1281;
	ld.param.v2.u32 	{%r1282, %r1283}, [%rd20+1080];
	st.global.u32 	[%rd26+1026096], %r1282;
	st.global.u32 	[%rd26+1026100], %r1283;
	ld.param.v2.u32 	{%r1284, %r1285}, [%rd20+1088];
	st.global.u32 	[%rd26+1026104], %r1284;
	st.global.u32 	[%rd26+1026108], %r1285;
	ld.param.v2.u32 	{%r1286, %r1287}, [%rd20+1096];
	st.global.u32 	[%rd26+1026112], %r1286;
	st.global.u32 	[%rd26+1026116], %r1287;
	ld.param.v2.u32 	{%r1288, %r1289}, [%rd20+1104];
	st.global.u32 	[%rd26+1026120], %r1288;
	st.global.u32 	[%rd26+1026124], %r1289;
	ld.param.v2.u32 	{%r1290, %r1291}, [%rd20+1112];
	st.global.u32 	[%rd26+1026128], %r1290;
	st.global.u32 	[%rd26+1026132], %r1291;
	ld.param.v2.u32 	{%r1292, %r1293}, [%rd20+1120];
	st.global.u32 	[%rd26+1026136], %r1292;
	st.global.u32 	[%rd26+1026140], %r1293;
	ld.param.v2.u32 	{%r1294, %r1295}, [%rd20+1128];
	st.global.u32 	[%rd26+1026144], %r1294;
	st.global.u32 	[%rd26+1026148], %r1295;
	ld.param.v2.u32 	{%r1296, %r1297}, [%rd20+1136];
	st.global.u32 	[%rd26+1026152], %r1296;
	st.global.u32 	[%rd26+1026156], %r1297;
	ld.param.v2.u32 	{%r1298, %r1299}, [%rd20+1144];
	st.global.u32 	[%rd26+1026160], %r1298;
	st.global.u32 	[%rd26+1026164], %r1299;
	ld.param.v2.u32 	{%r1300, %r1301}, [%rd20+1152];
	st.global.u32 	[%rd26+1026168], %r1300;
	st.global.u32 	[%rd26+1026172], %r1301;
	ld.param.v2.u32 	{%r1302, %r1303}, [%rd20+1160];
	st.global.u32 	[%rd26+1026176], %r1302;
	st.global.u32 	[%rd26+1026180], %r1303;
	ld.param.v2.u32 	{%r1304, %r1305}, [%rd20+1168];
	st.global.u32 	[%rd26+1026184], %r1304;
	st.global.u32 	[%rd26+1026188], %r1305;
	ld.param.v2.u32 	{%r1306, %r1307}, [%rd20+1176];
	st.global.u32 	[%rd26+1026192], %r1306;
	st.global.u32 	[%rd26+1026196], %r1307;
	ld.param.v2.u32 	{%r1308, %r1309}, [%rd20+1184];
	st.global.u32 	[%rd26+1026200], %r1308;
	st.global.u32 	[%rd26+1026204], %r1309;
	ld.param.v2.u32 	{%r1310, %r1311}, [%rd20+1192];
	st.global.u32 	[%rd26+1026208], %r1310;
	st.global.u32 	[%rd26+1026212], %r1311;
	ld.param.v2.u32 	{%r1312, %r1313}, [%rd20+1200];
	st.global.u32 	[%rd26+1026216], %r1312;
	st.global.u32 	[%rd26+1026220], %r1313;
	ld.param.v2.u32 	{%r1314, %r1315}, [%rd20+1208];
	st.global.u32 	[%rd26+1026224], %r1314;
	st.global.u32 	[%rd26+1026228], %r1315;
	ld.param.v2.u32 	{%r1316, %r1317}, [%rd20+1216];
	st.global.u32 	[%rd26+1026232], %r1316;
	st.global.u32 	[%rd26+1026236], %r1317;
	ld.param.v2.u32 	{%r1318, %r1319}, [%rd20+1224];
	st.global.u32 	[%rd26+1026240], %r1318;
	st.global.u32 	[%rd26+1026244], %r1319;
	ld.param.v2.u32 	{%r1320, %r1321}, [%rd20+1232];
	st.global.u32 	[%rd26+1026248], %r1320;
	st.global.u32 	[%rd26+1026252], %r1321;
	ld.param.v2.u32 	{%r1322, %r1323}, [%rd20+1240];
	st.global.u32 	[%rd26+1026256], %r1322;
	st.global.u32 	[%rd26+1026260], %r1323;
	ld.param.v2.u32 	{%r1324, %r1325}, [%rd20+1248];
	st.global.u32 	[%rd26+1026264], %r1324;
	st.global.u32 	[%rd26+1026268], %r1325;
	ld.param.v2.u32 	{%r1326, %r1327}, [%rd20+1256];
	st.global.u32 	[%rd26+1026272], %r1326;
	st.global.u32 	[%rd26+1026276], %r1327;
	ld.param.v2.u32 	{%r1328, %r1329}, [%rd20+1264];
	st.global.u32 	[%rd26+1026280], %r1328;
	st.global.u32 	[%rd26+1026284], %r1329;
	ld.param.v2.u32 	{%r1330, %r1331}, [%rd20+1272];
	st.global.u32 	[%rd26+1026288], %r1330;
	st.global.u32 	[%rd26+1026292], %r1331;
	ld.param.v2.u32 	{%r1332, %r1333}, [%rd20+1280];
	st.global.u32 	[%rd26+1026296], %r1332;
	st.global.u32 	[%rd26+1026300], %r1333;
	ld.param.v2.u32 	{%r1334, %r1335}, [%rd20+1288];
	st.global.u32 	[%rd26+1026304], %r1334;
	st.global.u32 	[%rd26+1026308], %r1335;
	ld.param.v2.u32 	{%r1336, %r1337}, [%rd20+1296];
	st.global.u32 	[%rd26+1026312], %r1336;
	st.global.u32 	[%rd26+1026316], %r1337;
	ld.param.v2.u32 	{%r1338, %r1339}, [%rd20+1304];
	st.global.u32 	[%rd26+1026320], %r1338;
	st.global.u32 	[%rd26+1026324], %r1339;
	ld.param.v2.u32 	{%r1340, %r1341}, [%rd20+1312];
	st.global.u32 	[%rd26+1026328], %r1340;
	st.global.u32 	[%rd26+1026332], %r1341;
	ld.param.v2.u32 	{%r1342, %r1343}, [%rd20+1320];
	st.global.u32 	[%rd26+1026336], %r1342;
	st.global.u32 	[%rd26+1026340], %r1343;
	ld.param.v2.u32 	{%r1344, %r1345}, [%rd20+1328];
	st.global.u32 	[%rd26+1026344], %r1344;
	st.global.u32 	[%rd26+1026348], %r1345;
	ld.param.v2.u32 	{%r1346, %r1347}, [%rd20+1336];
	st.global.u32 	[%rd26+1026352], %r1346;
	st.global.u32 	[%rd26+1026356], %r1347;
	ld.param.v2.u32 	{%r1348, %r1349}, [%rd20+1344];
	st.global.u32 	[%rd26+1026360], %r1348;
	st.global.u32 	[%rd26+1026364], %r1349;
	ld.param.v2.u32 	{%r1350, %r1351}, [%rd20+1352];
	st.global.u32 	[%rd26+1026368], %r1350;
	st.global.u32 	[%rd26+1026372], %r1351;
	ld.param.v2.u32 	{%r1352, %r1353}, [%rd20+1360];
	st.global.u32 	[%rd26+1026376], %r1352;
	st.global.u32 	[%rd26+1026380], %r1353;
	ld.param.v2.u32 	{%r1354, %r1355}, [%rd20+1368];
	st.global.u32 	[%rd26+1026384], %r1354;
	st.global.u32 	[%rd26+1026388], %r1355;
	ld.param.v2.u32 	{%r1356, %r1357}, [%rd20+1376];
	st.global.u32 	[%rd26+1026392], %r1356;
	st.global.u32 	[%rd26+1026396], %r1357;
	ld.param.v2.u32 	{%r1358, %r1359}, [%rd20+1384];
	st.global.u32 	[%rd26+1026400], %r1358;
	st.global.u32 	[%rd26+1026404], %r1359;
	ld.param.v2.u32 	{%r1360, %r1361}, [%rd20+1392];
	st.global.u32 	[%rd26+1026408], %r1360;
	st.global.u32 	[%rd26+1026412], %r1361;
	ld.param.v2.u32 	{%r1362, %r1363}, [%rd20+1400];
	st.global.u32 	[%rd26+1026416], %r1362;
	st.global.u32 	[%rd26+1026420], %r1363;
	ld.param.v2.u32 	{%r1364, %r1365}, [%rd20+1408];
	st.global.u32 	[%rd26+1026424], %r1364;
	st.global.u32 	[%rd26+1026428], %r1365;
	ld.param.v2.u32 	{%r1366, %r1367}, [%rd20+1416];
	st.global.u32 	[%rd26+1026432], %r1366;
	st.global.u32 	[%rd26+1026436], %r1367;
	ld.param.v2.u32 	{%r1368, %r1369}, [%rd20+1424];
	st.global.u32 	[%rd26+1026440], %r1368;
	st.global.u32 	[%rd26+1026444], %r1369;
	ld.param.v2.u32 	{%r1370, %r1371}, [%rd20+1432];
	st.global.u32 	[%rd26+1026448], %r1370;
	st.global.u32 	[%rd26+1026452], %r1371;
	ld.param.v2.u32 	{%r1372, %r1373}, [%rd20+1440];
	st.global.u32 	[%rd26+1026456], %r1372;
	st.global.u32 	[%rd26+1026460], %r1373;
	ld.param.v2.u32 	{%r1374, %r1375}, [%rd20+1448];
	st.global.u32 	[%rd26+1026464], %r1374;
	st.global.u32 	[%rd26+1026468], %r1375;
	ld.param.v2.u32 	{%r1376, %r1377}, [%rd20+1456];
	st.global.u32 	[%rd26+1026472], %r1376;
	st.global.u32 	[%rd26+1026476], %r1377;
	ld.param.v2.u32 	{%r1378, %r1379}, [%rd20+1464];
	st.global.u32 	[%rd26+1026480], %r1378;
	st.global.u32 	[%rd26+1026484], %r1379;
	ld.param.v2.u32 	{%r1380, %r1381}, [%rd20+1472];
	st.global.u32 	[%rd26+1026488], %r1380;
	st.global.u32 	[%rd26+1026492], %r1381;
	ld.param.v2.u32 	{%r1382, %r1383}, [%rd20+1480];
	st.global.u32 	[%rd26+1026496], %r1382;
	st.global.u32 	[%rd26+1026500], %r1383;
	ld.param.v2.u32 	{%r1384, %r1385}, [%rd20+1488];
	st.global.u32 	[%rd26+1026504], %r1384;
	st.global.u32 	[%rd26+1026508], %r1385;
	ld.param.v2.u32 	{%r1386, %r1387}, [%rd20+1496];
	st.global.u32 	[%rd26+1026512], %r1386;
	st.global.u32 	[%rd26+1026516], %r1387;
	ld.param.v2.u32 	{%r1388, %r1389}, [%rd20+1504];
	st.global.u32 	[%rd26+1026520], %r1388;
	st.global.u32 	[%rd26+1026524], %r1389;
	ld.param.v2.u32 	{%r1390, %r1391}, [%rd20+1512];
	st.global.u32 	[%rd26+1026528], %r1390;
	st.global.u32 	[%rd26+1026532], %r1391;
	ld.param.v2.u32 	{%r1392, %r1393}, [%rd20+1520];
	st.global.u32 	[%rd26+1026536], %r1392;
	st.global.u32 	[%rd26+1026540], %r1393;
	ld.param.v2.u32 	{%r1394, %r1395}, [%rd20+1528];
	st.global.u32 	[%rd26+1026544], %r1394;
	st.global.u32 	[%rd26+1026548], %r1395;
	ld.param.v2.u32 	{%r1396, %r1397}, [%rd20+1536];
	st.global.u32 	[%rd26+1026552], %r1396;
	st.global.u32 	[%rd26+1026556], %r1397;
	ld.param.v2.u32 	{%r1398, %r1399}, [%rd20+1544];
	st.global.u32 	[%rd26+1026560], %r1398;
	st.global.u32 	[%rd26+1026564], %r1399;
	ld.param.v2.u32 	{%r1400, %r1401}, [%rd20+1552];
	st.global.u32 	[%rd26+1026568], %r1400;
	st.global.u32 	[%rd26+1026572], %r1401;
	ld.param.v2.u32 	{%r1402, %r1403}, [%rd20+1560];
	st.global.u32 	[%rd26+1026576], %r1402;
	st.global.u32 	[%rd26+1026580], %r1403;
	ld.param.v2.u32 	{%r1404, %r1405}, [%rd20+1568];
	st.global.u32 	[%rd26+1026584], %r1404;
	st.global.u32 	[%rd26+1026588], %r1405;
	ld.param.v2.u32 	{%r1406, %r1407}, [%rd20+1576];
	st.global.u32 	[%rd26+1026592], %r1406;
	st.global.u32 	[%rd26+1026596], %r1407;
	ld.param.v2.u32 	{%r1408, %r1409}, [%rd20+1584];
	st.global.u32 	[%rd26+1026600], %r1408;
	st.global.u32 	[%rd26+1026604], %r1409;
	ld.param.v2.u32 	{%r1410, %r1411}, [%rd20+1592];
	st.global.u32 	[%rd26+1026608], %r1410;
	st.global.u32 	[%rd26+1026612], %r1411;
	ld.param.v2.u32 	{%r1412, %r1413}, [%rd20+1600];
	st.global.u32 	[%rd26+1026616], %r1412;
	st.global.u32 	[%rd26+1026620], %r1413;
	ld.param.v2.u32 	{%r1414, %r1415}, [%rd20+1608];
	st.global.u32 	[%rd26+1026624], %r1414;
	st.global.u32 	[%rd26+1026628], %r1415;
	ld.param.v2.u32 	{%r1416, %r1417}, [%rd20+1616];
	st.global.u32 	[%rd26+1026632], %r1416;
	st.global.u32 	[%rd26+1026636], %r1417;
	ld.param.v2.u32 	{%r1418, %r1419}, [%rd20+1624];
	st.global.u32 	[%rd26+1026640], %r1418;
	st.global.u32 	[%rd26+1026644], %r1419;
	ld.param.v2.u32 	{%r1420, %r1421}, [%rd20+1632];
	st.global.u32 	[%rd26+1026648], %r1420;
	st.global.u32 	[%rd26+1026652], %r1421;
	ld.param.v2.u32 	{%r1422, %r1423}, [%rd20+1640];
	st.global.u32 	[%rd26+1026656], %r1422;
	st.global.u32 	[%rd26+1026660], %r1423;
	ld.param.v2.u32 	{%r1424, %r1425}, [%rd20+1648];
	st.global.u32 	[%rd26+1026664], %r1424;
	st.global.u32 	[%rd26+1026668], %r1425;
	ld.param.v2.u32 	{%r1426, %r1427}, [%rd20+1656];
	st.global.u32 	[%rd26+1026672], %r1426;
	st.global.u32 	[%rd26+1026676], %r1427;
	ld.param.v2.u32 	{%r1428, %r1429}, [%rd20+1664];
	st.global.u32 	[%rd26+1026680], %r1428;
	st.global.u32 	[%rd26+1026684], %r1429;
	ld.param.v2.u32 	{%r1430, %r1431}, [%rd20+1672];
	st.global.u32 	[%rd26+1026688], %r1430;
	st.global.u32 	[%rd26+1026692], %r1431;
	ld.param.v2.u32 	{%r1432, %r1433}, [%rd20+1680];
	st.global.u32 	[%rd26+1026696], %r1432;
	st.global.u32 	[%rd26+1026700], %r1433;
	ld.param.v2.u32 	{%r1434, %r1435}, [%rd20+1688];
	st.global.u32 	[%rd26+1026704], %r1434;
	st.global.u32 	[%rd26+1026708], %r1435;
	ld.param.v2.u32 	{%r1436, %r1437}, [%rd20+1696];
	st.global.u32 	[%rd26+1026712], %r1436;
	st.global.u32 	[%rd26+1026716], %r1437;
	ld.param.v2.u32 	{%r1438, %r1439}, [%rd20+1704];
	st.global.u32 	[%rd26+1026720], %r1438;
	st.global.u32 	[%rd26+1026724], %r1439;
	ld.param.v2.u32 	{%r1440, %r1441}, [%rd20+1712];
	st.global.u32 	[%rd26+1026728], %r1440;
	st.global.u32 	[%rd26+1026732], %r1441;
	ld.param.v2.u32 	{%r1442, %r1443}, [%rd20+1720];
	st.global.u32 	[%rd26+1026736], %r1442;
	st.global.u32 	[%rd26+1026740], %r1443;
	ld.param.v2.u32 	{%r1444, %r1445}, [%rd20+1728];
	st.global.u32 	[%rd26+1026744], %r1444;
	st.global.u32 	[%rd26+1026748], %r1445;
	ld.param.v2.u32 	{%r1446, %r1447}, [%rd20+1736];
	st.global.u32 	[%rd26+1026752], %r1446;
	st.global.u32 	[%rd26+1026756], %r1447;
	ld.param.v2.u32 	{%r1448, %r1449}, [%rd20+1744];
	st.global.u32 	[%rd26+1026760], %r1448;
	st.global.u32 	[%rd26+1026764], %r1449;
	ld.param.v2.u32 	{%r1450, %r1451}, [%rd20+1752];
	st.global.u32 	[%rd26+1026768], %r1450;
	st.global.u32 	[%rd26+1026772], %r1451;
	ld.param.v2.u32 	{%r1452, %r1453}, [%rd20+1760];
	st.global.u32 	[%rd26+1026776], %r1452;
	st.global.u32 	[%rd26+1026780], %r1453;
	ld.param.v2.u32 	{%r1454, %r1455}, [%rd20+1768];
	st.global.u32 	[%rd26+1026784], %r1454;
	st.global.u32 	[%rd26+1026788], %r1455;
	ld.param.v2.u32 	{%r1456, %r1457}, [%rd20+1776];
	st.global.u32 	[%rd26+1026792], %r1456;
	st.global.u32 	[%rd26+1026796], %r1457;
	ld.param.v2.u32 	{%r1458, %r1459}, [%rd20+1784];
	st.global.u32 	[%rd26+1026800], %r1458;
	st.global.u32 	[%rd26+1026804], %r1459;
	ld.param.v2.u32 	{%r1460, %r1461}, [%rd20+1792];
	st.global.u32 	[%rd26+1026808], %r1460;
	st.global.u32 	[%rd26+1026812], %r1461;
	ld.param.v2.u32 	{%r1462, %r1463}, [%rd20+1800];
	st.global.u32 	[%rd26+1026816], %r1462;
	st.global.u32 	[%rd26+1026820], %r1463;
	ld.param.v2.u32 	{%r1464, %r1465}, [%rd20+1808];
	st.global.u32 	[%rd26+1026824], %r1464;
	st.global.u32 	[%rd26+1026828], %r1465;
	ld.param.v2.u32 	{%r1466, %r1467}, [%rd20+1816];
	st.global.u32 	[%rd26+1026832], %r1466;
	st.global.u32 	[%rd26+1026836], %r1467;
	ld.param.v2.u32 	{%r1468, %r1469}, [%rd20+1824];
	st.global.u32 	[%rd26+1026840], %r1468;
	st.global.u32 	[%rd26+1026844], %r1469;
	ld.param.v2.u32 	{%r1470, %r1471}, [%rd20+1832];
	st.global.u32 	[%rd26+1026848], %r1470;
	st.global.u32 	[%rd26+1026852], %r1471;
	ld.param.v2.u32 	{%r1472, %r1473}, [%rd20+1840];
	st.global.u32 	[%rd26+1026856], %r1472;
	st.global.u32 	[%rd26+1026860], %r1473;
	ld.param.v2.u32 	{%r1474, %r1475}, [%rd20+1848];
	st.global.u32 	[%rd26+1026864], %r1474;
	st.global.u32 	[%rd26+1026868], %r1475;
	ld.param.v2.u32 	{%r1476, %r1477}, [%rd20+1856];
	st.global.u32 	[%rd26+1026872], %r1476;
	st.global.u32 	[%rd26+1026876], %r1477;
	ld.param.v2.u32 	{%r1478, %r1479}, [%rd20+1864];
	st.global.u32 	[%rd26+1026880], %r1478;
	st.global.u32 	[%rd26+1026884], %r1479;
	ld.param.v2.u32 	{%r1480, %r1481}, [%rd20+1872];
	st.global.u32 	[%rd26+1026888], %r1480;
	st.global.u32 	[%rd26+1026892], %r1481;
	ld.param.v2.u32 	{%r1482, %r1483}, [%rd20+1880];
	st.global.u32 	[%rd26+1026896], %r1482;
	st.global.u32 	[%rd26+1026900], %r1483;
	ld.param.v2.u32 	{%r1484, %r1485}, [%rd20+1888];
	st.global.u32 	[%rd26+1026904], %r1484;
	st.global.u32 	[%rd26+1026908], %r1485;
	ld.param.v2.u32 	{%r1486, %r1487}, [%rd20+1896];
	st.global.u32 	[%rd26+1026912], %r1486;
	st.global.u32 	[%rd26+1026916], %r1487;
	ld.param.v2.u32 	{%r1488, %r1489}, [%rd20+1904];
	st.global.u32 	[%rd26+1026920], %r1488;
	st.global.u32 	[%rd26+1026924], %r1489;
	ld.param.v2.u32 	{%r1490, %r1491}, [%rd20+1912];
	st.global.u32 	[%rd26+1026928], %r1490;
	st.global.u32 	[%rd26+1026932], %r1491;
	ld.param.v2.u32 	{%r1492, %r1493}, [%rd20+1920];
	st.global.u32 	[%rd26+1026936], %r1492;
	st.global.u32 	[%rd26+1026940], %r1493;
	ld.param.v2.u32 	{%r1494, %r1495}, [%rd20+1928];
	st.global.u32 	[%rd26+1026944], %r1494;
	st.global.u32 	[%rd26+1026948], %r1495;
	ld.param.v2.u32 	{%r1496, %r1497}, [%rd20+1936];
	st.global.u32 	[%rd26+1026952], %r1496;
	st.global.u32 	[%rd26+1026956], %r1497;
	ld.param.v2.u32 	{%r1498, %r1499}, [%rd20+1944];
	st.global.u32 	[%rd26+1026960], %r1498;
	st.global.u32 	[%rd26+1026964], %r1499;
	ld.param.v2.u32 	{%r1500, %r1501}, [%rd20+1952];
	st.global.u32 	[%rd26+1026968], %r1500;
	st.global.u32 	[%rd26+1026972], %r1501;
	ld.param.v2.u32 	{%r1502, %r1503}, [%rd20+1960];
	st.global.u32 	[%rd26+1026976], %r1502;
	st.global.u32 	[%rd26+1026980], %r1503;
	ld.param.v2.u32 	{%r1504, %r1505}, [%rd20+1968];
	st.global.u32 	[%rd26+1026984], %r1504;
	st.global.u32 	[%rd26+1026988], %r1505;
	ld.param.v2.u32 	{%r1506, %r1507}, [%rd20+1976];
	st.global.u32 	[%rd26+1026992], %r1506;
	st.global.u32 	[%rd26+1026996], %r1507;
	ld.param.v2.u32 	{%r1508, %r1509}, [%rd20+1984];
	st.global.u32 	[%rd26+1027000], %r1508;
	st.global.u32 	[%rd26+1027004], %r1509;
	ld.param.v2.u32 	{%r1510, %r1511}, [%rd20+1992];
	st.global.u32 	[%rd26+1027008], %r1510;
	st.global.u32 	[%rd26+1027012], %r1511;
	ld.param.v2.u32 	{%r1512, %r1513}, [%rd20+2000];
	st.global.u32 	[%rd26+1027016], %r1512;
	st.global.u32 	[%rd26+1027020], %r1513;
	ld.param.v2.u32 	{%r1514, %r1515}, [%rd20+2008];
	st.global.u32 	[%rd26+1027024], %r1514;
	st.global.u32 	[%rd26+1027028], %r1515;
	ld.param.v2.u32 	{%r1516, %r1517}, [%rd20+2016];
	st.global.u32 	[%rd26+1027032], %r1516;
	st.global.u32 	[%rd26+1027036], %r1517;
	ld.param.v2.u32 	{%r1518, %r1519}, [%rd20+2024];
	st.global.u32 	[%rd26+1027040], %r1518;
	st.global.u32 	[%rd26+1027044], %r1519;
	ld.param.v2.u32 	{%r1520, %r1521}, [%rd20+2032];
	st.global.u32 	[%rd26+1027048], %r1520;
	st.global.u32 	[%rd26+1027052], %r1521;
	ld.param.v2.u32 	{%r1522, %r1523}, [%rd20+2040];
	st.global.u32 	[%rd26+1027056], %r1522;
	st.global.u32 	[%rd26+1027060], %r1523;
	ld.param.v2.u32 	{%r1524, %r1525}, [%rd20+2048];
	st.global.u32 	[%rd26+1027064], %r1524;
	st.global.u32 	[%rd26+1027068], %r1525;
	ld.param.v2.u32 	{%r1526, %r1527}, [%rd20+2056];
	st.global.u32 	[%rd26+1027072], %r1526;
	st.global.u32 	[%rd26+1027076], %r1527;
	ld.param.v2.u32 	{%r1528, %r1529}, [%rd20+2064];
	st.global.u32 	[%rd26+1027080], %r1528;
	st.global.u32 	[%rd26+1027084], %r1529;
	ld.param.v2.u32 	{%r1530, %r1531}, [%rd20+2072];
	st.global.u32 	[%rd26+1027088], %r1530;
	st.global.u32 	[%rd26+1027092], %r1531;
	ld.param.v2.u32 	{%r1532, %r1533}, [%rd20+2080];
	st.global.u32 	[%rd26+1027096], %r1532;
	st.global.u32 	[%rd26+1027100], %r1533;
	ld.param.v2.u32 	{%r1534, %r1535}, [%rd20+2088];
	st.global.u32 	[%rd26+1027104], %r1534;
	st.global.u32 	[%rd26+1027108], %r1535;
	ld.param.v2.u32 	{%r1536, %r1537}, [%rd20+2096];
	st.global.u32 	[%rd26+1027112], %r1536;
	st.global.u32 	[%rd26+1027116], %r1537;
	ld.param.v2.u32 	{%r1538, %r1539}, [%rd20+2104];
	st.global.u32 	[%rd26+1027120], %r1538;
	st.global.u32 	[%rd26+1027124], %r1539;
	ld.param.v2.u32 	{%r1540, %r1541}, [%rd20+2112];
	st.global.u32 	[%rd26+1027128], %r1540;
	st.global.u32 	[%rd26+1027132], %r1541;
	ld.param.v2.u32 	{%r1542, %r1543}, [%rd20+2120];
	st.global.u32 	[%rd26+1027136], %r1542;
	st.global.u32 	[%rd26+1027140], %r1543;
	ld.param.v2.u32 	{%r1544, %r1545}, [%rd20+2128];
	st.global.u32 	[%rd26+1027144], %r1544;
	st.global.u32 	[%rd26+1027148], %r1545;
	ld.param.v2.u32 	{%r1546, %r1547}, [%rd20+2136];
	st.global.u32 	[%rd26+1027152], %r1546;
	st.global.u32 	[%rd26+1027156], %r1547;
	ld.param.v2.u32 	{%r1548, %r1549}, [%rd20+2144];
	st.global.u32 	[%rd26+1027160], %r1548;
	st.global.u32 	[%rd26+1027164], %r1549;
	ld.param.v2.u32 	{%r1550, %r1551}, [%rd20+2152];
	st.global.u32 	[%rd26+1027168], %r1550;
	st.global.u32 	[%rd26+1027172], %r1551;
	ld.param.v2.u32 	{%r1552, %r1553}, [%rd20+2160];
	st.global.u32 	[%rd26+1027176], %r1552;
	st.global.u32 	[%rd26+1027180], %r1553;
	ld.param.v2.u32 	{%r1554, %r1555}, [%rd20+2168];
	st.global.u32 	[%rd26+1027184], %r1554;
	st.global.u32 	[%rd26+1027188], %r1555;
	ld.param.v2.u32 	{%r1556, %r1557}, [%rd20+2176];
	st.global.u32 	[%rd26+1027192], %r1556;
	st.global.u32 	[%rd26+1027196], %r1557;
	ld.param.v2.u32 	{%r1558, %r1559}, [%rd20+2184];
	st.global.u32 	[%rd26+1027200], %r1558;
	st.global.u32 	[%rd26+1027204], %r1559;
	ld.param.v2.u32 	{%r1560, %r1561}, [%rd20+2192];
	st.global.u32 	[%rd26+1027208], %r1560;
	st.global.u32 	[%rd26+1027212], %r1561;
	ld.param.v2.u32 	{%r1562, %r1563}, [%rd20+2200];
	st.global.u32 	[%rd26+1027216], %r1562;
	st.global.u32 	[%rd26+1027220], %r1563;
	ld.param.v2.u32 	{%r1564, %r1565}, [%rd20+2208];
	st.global.u32 	[%rd26+1027224], %r1564;
	st.global.u32 	[%rd26+1027228], %r1565;
	ld.param.v2.u32 	{%r1566, %r1567}, [%rd20+2216];
	st.global.u32 	[%rd26+1027232], %r1566;
	st.global.u32 	[%rd26+1027236], %r1567;
	ld.param.v2.u32 	{%r1568, %r1569}, [%rd20+2224];
	st.global.u32 	[%rd26+1027240], %r1568;
	st.global.u32 	[%rd26+1027244], %r1569;
	ld.param.v2.u32 	{%r1570, %r1571}, [%rd20+2232];
	st.global.u32 	[%rd26+1027248], %r1570;
	st.global.u32 	[%rd26+1027252], %r1571;
	ld.param.v2.u32 	{%r1572, %r1573}, [%rd20+2240];
	st.global.u32 	[%rd26+1027256], %r1572;
	st.global.u32 	[%rd26+1027260], %r1573;
	ld.param.v2.u32 	{%r1574, %r1575}, [%rd20+2248];
	st.global.u32 	[%rd26+1027264], %r1574;
	st.global.u32 	[%rd26+1027268], %r1575;
	ld.param.v2.u32 	{%r1576, %r1577}, [%rd20+2256];
	st.global.u32 	[%rd26+1027272], %r1576;
	st.global.u32 	[%rd26+1027276], %r1577;
	ld.param.v2.u32 	{%r1578, %r1579}, [%rd20+2264];
	st.global.u32 	[%rd26+1027280], %r1578;
	st.global.u32 	[%rd26+1027284], %r1579;
	ld.param.v2.u32 	{%r1580, %r1581}, [%rd20+2272];
	st.global.u32 	[%rd26+1027288], %r1580;
	st.global.u32 	[%rd26+1027292], %r1581;
	ld.param.v2.u32 	{%r1582, %r1583}, [%rd20+2280];
	st.global.u32 	[%rd26+1027296], %r1582;
	st.global.u32 	[%rd26+1027300], %r1583;
	ld.param.v2.u32 	{%r1584, %r1585}, [%rd20+2288];
	st.global.u32 	[%rd26+1027304], %r1584;
	st.global.u32 	[%rd26+1027308], %r1585;
	ld.param.v2.u32 	{%r1586, %r1587}, [%rd20+2296];
	st.global.u32 	[%rd26+1027312], %r1586;
	st.global.u32 	[%rd26+1027316], %r1587;
	ld.param.v2.u32 	{%r1588, %r1589}, [%rd20+2304];
	st.global.u32 	[%rd26+1027320], %r1588;
	st.global.u32 	[%rd26+1027324], %r1589;
	ld.param.v2.u32 	{%r1590, %r1591}, [%rd20+2312];
	st.global.u32 	[%rd26+1027328], %r1590;
	st.global.u32 	[%rd26+1027332], %r1591;
	ld.param.v2.u32 	{%r1592, %r1593}, [%rd20+2320];
	st.global.u32 	[%rd26+1027336], %r1592;
	st.global.u32 	[%rd26+1027340], %r1593;
	ld.param.v2.u32 	{%r1594, %r1595}, [%rd20+2328];
	st.global.u32 	[%rd26+1027344], %r1594;
	st.global.u32 	[%rd26+1027348], %r1595;
	ld.param.v2.u32 	{%r1596, %r1597}, [%rd20+2336];
	st.global.u32 	[%rd26+1027352], %r1596;
	st.global.u32 	[%rd26+1027356], %r1597;
	ld.param.v2.u32 	{%r1598, %r1599}, [%rd20+2344];
	st.global.u32 	[%rd26+1027360], %r1598;
	st.global.u32 	[%rd26+1027364], %r1599;
	ld.param.v2.u32 	{%r1600, %r1601}, [%rd20+2352];
	st.global.u32 	[%rd26+1027368], %r1600;
	st.global.u32 	[%rd26+1027372], %r1601;
	ld.param.v2.u32 	{%r1602, %r1603}, [%rd20+2360];
	st.global.u32 	[%rd26+1027376], %r1602;
	st.global.u32 	[%rd26+1027380], %r1603;
	ld.param.v2.u32 	{%r1604, %r1605}, [%rd20+2368];
	st.global.u32 	[%rd26+1027384], %r1604;
	st.global.u32 	[%rd26+1027388], %r1605;
	ld.param.v2.u32 	{%r1606, %r1607}, [%rd20+2376];
	st.global.u32 	[%rd26+1027392], %r1606;
	st.global.u32 	[%rd26+1027396], %r1607;
	ld.param.v2.u32 	{%r1608, %r1609}, [%rd20+2384];
	st.global.u32 	[%rd26+1027400], %r1608;
	st.global.u32 	[%rd26+1027404], %r1609;
	ld.param.v2.u32 	{%r1610, %r1611}, [%rd20+2392];
	st.global.u32 	[%rd26+1027408], %r1610;
	st.global.u32 	[%rd26+1027412], %r1611;
	ld.param.v2.u32 	{%r1612, %r1613}, [%rd20+2400];
	st.global.u32 	[%rd26+1027416], %r1612;
	st.global.u32 	[%rd26+1027420], %r1613;
	ld.param.v2.u32 	{%r1614, %r1615}, [%rd20+2408];
	st.global.u32 	[%rd26+1027424], %r1614;
	st.global.u32 	[%rd26+1027428], %r1615;
	ld.param.v2.u32 	{%r1616, %r1617}, [%rd20+2416];
	st.global.u32 	[%rd26+1027432], %r1616;
	st.global.u32 	[%rd26+1027436], %r1617;
	ld.param.v2.u32 	{%r1618, %r1619}, [%rd20+2424];
	st.global.u32 	[%rd26+1027440], %r1618;
	st.global.u32 	[%rd26+1027444], %r1619;
	ld.param.v2.u32 	{%r1620, %r1621}, [%rd20+2432];
	st.global.u32 	[%rd26+1027448], %r1620;
	st.global.u32 	[%rd26+1027452], %r1621;
	ld.param.v2.u32 	{%r1622, %r1623}, [%rd20+2440];
	st.global.u32 	[%rd26+1027456], %r1622;
	st.global.u32 	[%rd26+1027460], %r1623;
	ld.param.v2.u32 	{%r1624, %r1625}, [%rd20+2448];
	st.global.u32 	[%rd26+1027464], %r1624;
	st.global.u32 	[%rd26+1027468], %r1625;
	ld.param.v2.u32 	{%r1626, %r1627}, [%rd20+2456];
	st.global.u32 	[%rd26+1027472], %r1626;
	st.global.u32 	[%rd26+1027476], %r1627;
	ld.param.v2.u32 	{%r1628, %r1629}, [%rd20+2464];
	st.global.u32 	[%rd26+1027480], %r1628;
	st.global.u32 	[%rd26+1027484], %r1629;
	ld.param.v2.u32 	{%r1630, %r1631}, [%rd20+2472];
	st.global.u32 	[%rd26+1027488], %r1630;
	st.global.u32 	[%rd26+1027492], %r1631;
	ld.param.v2.u32 	{%r1632, %r1633}, [%rd20+2480];
	st.global.u32 	[%rd26+1027496], %r1632;
	st.global.u32 	[%rd26+1027500], %r1633;
	ld.param.v2.u32 	{%r1634, %r1635}, [%rd20+2488];
	st.global.u32 	[%rd26+1027504], %r1634;
	st.global.u32 	[%rd26+1027508], %r1635;
	ld.param.v2.u32 	{%r1636, %r1637}, [%rd20+2496];
	st.global.u32 	[%rd26+1027512], %r1636;
	st.global.u32 	[%rd26+1027516], %r1637;
	ld.param.v2.u32 	{%r1638, %r1639}, [%rd20+2504];
	st.global.u32 	[%rd26+1027520], %r1638;
	st.global.u32 	[%rd26+1027524], %r1639;
	ld.param.v2.u32 	{%r1640, %r1641}, [%rd20+2512];
	st.global.u32 	[%rd26+1027528], %r1640;
	st.global.u32 	[%rd26+1027532], %r1641;
	ld.param.v2.u32 	{%r1642, %r1643}, [%rd20+2520];
	st.global.u32 	[%rd26+1027536], %r1642;
	st.global.u32 	[%rd26+1027540], %r1643;
	ld.param.v2.u32 	{%r1644, %r1645}, [%rd20+2528];
	st.global.u32 	[%rd26+1027544], %r1644;
	st.global.u32 	[%rd26+1027548], %r1645;
	ld.param.v2.u32 	{%r1646, %r1647}, [%rd20+2536];
	st.global.u32 	[%rd26+1027552], %r1646;
	st.global.u32 	[%rd26+1027556], %r1647;
	ld.param.v2.u32 	{%r1648, %r1649}, [%rd20+2544];
	st.global.u32 	[%rd26+1027560], %r1648;
	st.global.u32 	[%rd26+1027564], %r1649;
	ld.param.v2.u32 	{%r1650, %r1651}, [%rd20+2552];
	st.global.u32 	[%rd26+1027568], %r1650;
	st.global.u32 	[%rd26+1027572], %r1651;
	ld.param.v2.u32 	{%r1652, %r1653}, [%rd20+2560];
	st.global.u32 	[%rd26+1027576], %r1652;
	st.global.u32 	[%rd26+1027580], %r1653;
	ld.param.v2.u32 	{%r1654, %r1655}, [%rd20+2568];
	st.global.u32 	[%rd26+1027584], %r1654;
	st.global.u32 	[%rd26+1027588], %r1655;
	ld.param.v2.u32 	{%r1656, %r1657}, [%rd20+2576];
	st.global.u32 	[%rd26+1027592], %r1656;
	st.global.u32 	[%rd26+1027596], %r1657;
	ld.param.v2.u32 	{%r1658, %r1659}, [%rd20+2584];
	st.global.u32 	[%rd26+1027600], %r1658;
	st.global.u32 	[%rd26+1027604], %r1659;
	ld.param.v2.u32 	{%r1660, %r1661}, [%rd20+2592];
	st.global.u32 	[%rd26+1027608], %r1660;
	st.global.u32 	[%rd26+1027612], %r1661;
	ld.param.v2.u32 	{%r1662, %r1663}, [%rd20+2600];
	st.global.u32 	[%rd26+1027616], %r1662;
	st.global.u32 	[%rd26+1027620], %r1663;
	ld.param.v2.u32 	{%r1664, %r1665}, [%rd20+2608];
	st.global.u32 	[%rd26+1027624], %r1664;
	st.global.u32 	[%rd26+1027628], %r1665;
	ld.param.v2.u32 	{%r1666, %r1667}, [%rd20+2616];
	st.global.u32 	[%rd26+1027632], %r1666;
	st.global.u32 	[%rd26+1027636], %r1667;
	ld.param.v2.u32 	{%r1668, %r1669}, [%rd20+2624];
	st.global.u32 	[%rd26+1027640], %r1668;
	st.global.u32 	[%rd26+1027644], %r1669;
	ld.param.v2.u32 	{%r1670, %r1671}, [%rd20+2632];
	st.global.u32 	[%rd26+1027648], %r1670;
	st.global.u32 	[%rd26+1027652], %r1671;
	ld.param.v2.u32 	{%r1672, %r1673}, [%rd20+2640];
	st.global.u32 	[%rd26+1027656], %r1672;
	st.global.u32 	[%rd26+1027660], %r1673;
	ld.param.v2.u32 	{%r1674, %r1675}, [%rd20+2648];
	st.global.u32 	[%rd26+1027664], %r1674;
	st.global.u32 	[%rd26+1027668], %r1675;
	ld.param.v2.u32 	{%r1676, %r1677}, [%rd20+2656];
	st.global.u32 	[%rd26+1027672], %r1676;
	st.global.u32 	[%rd26+1027676], %r1677;
	ld.param.v2.u32 	{%r1678, %r1679}, [%rd20+2664];
	st.global.u32 	[%rd26+1027680], %r1678;
	st.global.u32 	[%rd26+1027684], %r1679;
	ld.param.v2.u32 	{%r1680, %r1681}, [%rd20+2672];
	st.global.u32 	[%rd26+1027688], %r1680;
	st.global.u32 	[%rd26+1027692], %r1681;
	ld.param.v2.u32 	{%r1682, %r1683}, [%rd20+2680];
	st.global.u32 	[%rd26+1027696], %r1682;
	st.global.u32 	[%rd26+1027700], %r1683;
	ld.param.v2.u32 	{%r1684, %r1685}, [%rd20+2688];
	st.global.u32 	[%rd26+1027704], %r1684;
	st.global.u32 	[%rd26+1027708], %r1685;
	ld.param.v2.u32 	{%r1686, %r1687}, [%rd20+2696];
	st.global.u32 	[%rd26+1027712], %r1686;
	st.global.u32 	[%rd26+1027716], %r1687;
	ld.param.v2.u32 	{%r1688, %r1689}, [%rd20+2704];
	st.global.u32 	[%rd26+1027720], %r1688;
	st.global.u32 	[%rd26+1027724], %r1689;
	ld.param.v2.u32 	{%r1690, %r1691}, [%rd20+2712];
	st.global.u32 	[%rd26+1027728], %r1690;
	st.global.u32 	[%rd26+1027732], %r1691;
	ld.param.v2.u32 	{%r1692, %r1693}, [%rd20+2720];
	st.global.u32 	[%rd26+1027736], %r1692;
	st.global.u32 	[%rd26+1027740], %r1693;
	ld.param.v2.u32 	{%r1694, %r1695}, [%rd20+2728];
	st.global.u32 	[%rd26+1027744], %r1694;
	st.global.u32 	[%rd26+1027748], %r1695;
	ld.param.v2.u32 	{%r1696, %r1697}, [%rd20+2736];
	st.global.u32 	[%rd26+1027752], %r1696;
	st.global.u32 	[%rd26+1027756], %r1697;
	ld.param.v2.u32 	{%r1698, %r1699}, [%rd20+2744];
	st.global.u32 	[%rd26+1027760], %r1698;
	st.global.u32 	[%rd26+1027764], %r1699;
	ld.param.v2.u32 	{%r1700, %r1701}, [%rd20+2752];
	st.global.u32 	[%rd26+1027768], %r1700;
	st.global.u32 	[%rd26+1027772], %r1701;
	ld.param.v2.u32 	{%r1702, %r1703}, [%rd20+2760];
	st.global.u32 	[%rd26+1027776], %r1702;
	st.global.u32 	[%rd26+1027780], %r1703;
	ld.param.v2.u32 	{%r1704, %r1705}, [%rd20+2768];
	st.global.u32 	[%rd26+1027784], %r1704;
	st.global.u32 	[%rd26+1027788], %r1705;
	ld.param.v2.u32 	{%r1706, %r1707}, [%rd20+2776];
	st.global.u32 	[%rd26+1027792], %r1706;
	st.global.u32 	[%rd26+1027796], %r1707;
	ld.param.v2.u32 	{%r1708, %r1709}, [%rd20+2784];
	st.global.u32 	[%rd26+1027800], %r1708;
	st.global.u32 	[%rd26+1027804], %r1709;
	ld.param.v2.u32 	{%r1710, %r1711}, [%rd20+2792];
	st.global.u32 	[%rd26+1027808], %r1710;
	st.global.u32 	[%rd26+1027812], %r1711;
	ld.param.v2.u32 	{%r1712, %r1713}, [%rd20+2800];
	st.global.u32 	[%rd26+1027816], %r1712;
	st.global.u32 	[%rd26+1027820], %r1713;
	ld.param.v2.u32 	{%r1714, %r1715}, [%rd20+2808];
	st.global.u32 	[%rd26+1027824], %r1714;
	st.global.u32 	[%rd26+1027828], %r1715;
	ld.param.v2.u32 	{%r1716, %r1717}, [%rd20+2816];
	st.global.u32 	[%rd26+1027832], %r1716;
	st.global.u32 	[%rd26+1027836], %r1717;
	ld.param.v2.u32 	{%r1718, %r1719}, [%rd20+2824];
	st.global.u32 	[%rd26+1027840], %r1718;
	st.global.u32 	[%rd26+1027844], %r1719;
	ld.param.v2.u32 	{%r1720, %r1721}, [%rd20+2832];
	st.global.u32 	[%rd26+1027848], %r1720;
	st.global.u32 	[%rd26+1027852], %r1721;
	ld.param.v2.u32 	{%r1722, %r1723}, [%rd20+2840];
	st.global.u32 	[%rd26+1027856], %r1722;
	st.global.u32 	[%rd26+1027860], %r1723;
	ld.param.v2.u32 	{%r1724, %r1725}, [%rd20+2848];
	st.global.u32 	[%rd26+1027864], %r1724;
	st.global.u32 	[%rd26+1027868], %r1725;
	ld.param.v2.u32 	{%r1726, %r1727}, [%rd20+2856];
	st.global.u32 	[%rd26+1027872], %r1726;
	st.global.u32 	[%rd26+1027876], %r1727;
	ld.param.v2.u32 	{%r1728, %r1729}, [%rd20+2864];
	st.global.u32 	[%rd26+1027880], %r1728;
	st.global.u32 	[%rd26+1027884], %r1729;
	ld.param.v2.u32 	{%r1730, %r1731}, [%rd20+2872];
	st.global.u32 	[%rd26+1027888], %r1730;
	st.global.u32 	[%rd26+1027892], %r1731;
	ld.param.v2.u32 	{%r1732, %r1733}, [%rd20+2880];
	st.global.u32 	[%rd26+1027896], %r1732;
	st.global.u32 	[%rd26+1027900], %r1733;
	ld.param.v2.u32 	{%r1734, %r1735}, [%rd20+2888];
	st.global.u32 	[%rd26+1027904], %r1734;
	st.global.u32 	[%rd26+1027908], %r1735;
	ld.param.v2.u32 	{%r1736, %r1737}, [%rd20+2896];
	st.global.u32 	[%rd26+1027912], %r1736;
	st.global.u32 	[%rd26+1027916], %r1737;
	ld.param.v2.u32 	{%r1738, %r1739}, [%rd20+2904];
	st.global.u32 	[%rd26+1027920], %r1738;
	st.global.u32 	[%rd26+1027924], %r1739;
	ld.param.v2.u32 	{%r1740, %r1741}, [%rd20+2912];
	st.global.u32 	[%rd26+1027928], %r1740;
	st.global.u32 	[%rd26+1027932], %r1741;
	ld.param.v2.u32 	{%r1742, %r1743}, [%rd20+2920];
	st.global.u32 	[%rd26+1027936], %r1742;
	st.global.u32 	[%rd26+1027940], %r1743;
	ld.param.v2.u32 	{%r1744, %r1745}, [%rd20+2928];
	st.global.u32 	[%rd26+1027944], %r1744;
	st.global.u32 	[%rd26+1027948], %r1745;
	ld.param.v2.u32 	{%r1746, %r1747}, [%rd20+2936];
	st.global.u32 	[%rd26+1027952], %r1746;
	st.global.u32 	[%rd26+1027956], %r1747;
	ld.param.v2.u32 	{%r1748, %r1749}, [%rd20+2944];
	st.global.u32 	[%rd26+1027960], %r1748;
	st.global.u32 	[%rd26+1027964], %r1749;
	ld.param.v2.u32 	{%r1750, %r1751}, [%rd20+2952];
	st.global.u32 	[%rd26+1027968], %r1750;
	st.global.u32 	[%rd26+1027972], %r1751;
	ld.param.v2.u32 	{%r1752, %r1753}, [%rd20+2960];
	st.global.u32 	[%rd26+1027976], %r1752;
	st.global.u32 	[%rd26+1027980], %r1753;
	ld.param.v2.u32 	{%r1754, %r1755}, [%rd20+2968];
	st.global.u32 	[%rd26+1027984], %r1754;
	st.global.u32 	[%rd26+1027988], %r1755;
	ld.param.v2.u32 	{%r1756, %r1757}, [%rd20+2976];
	st.global.u32 	[%rd26+1027992], %r1756;
	st.global.u32 	[%rd26+1027996], %r1757;
	ld.param.v2.u32 	{%r1758, %r1759}, [%rd20+2984];
	st.global.u32 	[%rd26+1028000], %r1758;
	st.global.u32 	[%rd26+1028004], %r1759;
	ld.param.v2.u32 	{%r1760, %r1761}, [%rd20+2992];
	st.global.u32 	[%rd26+1028008], %r1760;
	st.global.u32 	[%rd26+1028012], %r1761;
	ld.param.v2.u32 	{%r1762, %r1763}, [%rd20+3000];
	st.global.u32 	[%rd26+1028016], %r1762;
	st.global.u32 	[%rd26+1028020], %r1763;
	ld.param.v2.u32 	{%r1764, %r1765}, [%rd20+3008];
	st.global.u32 	[%rd26+1028024], %r1764;
	st.global.u32 	[%rd26+1028028], %r1765;
	ld.param.v2.u32 	{%r1766, %r1767}, [%rd20+3016];
	st.global.u32 	[%rd26+1028032], %r1766;
	st.global.u32 	[%rd26+1028036], %r1767;
	ld.param.v2.u32 	{%r1768, %r1769}, [%rd20+3024];
	st.global.u32 	[%rd26+1028040], %r1768;
	st.global.u32 	[%rd26+1028044], %r1769;
	ld.param.v2.u32 	{%r1770, %r1771}, [%rd20+3032];
	st.global.u32 	[%rd26+1028048], %r1770;
	st.global.u32 	[%rd26+1028052], %r1771;
	ld.param.v2.u32 	{%r1772, %r1773}, [%rd20+3040];
	st.global.u32 	[%rd26+1028056], %r1772;
	st.global.u32 	[%rd26+1028060], %r1773;
	ld.param.v2.u32 	{%r1774, %r1775}, [%rd20+3048];
	st.global.u32 	[%rd26+1028064], %r1774;
	st.global.u32 	[%rd26+1028068], %r1775;
	ld.param.v2.u32 	{%r1776, %r1777}, [%rd20+3056];
	st.global.u32 	[%rd26+1028072], %r1776;
	st.global.u32 	[%rd26+1028076], %r1777;
	ld.param.v2.u32 	{%r1778, %r1779}, [%rd20+3064];
	st.global.u32 	[%rd26+1028080], %r1778;
	st.global.u32 	[%rd26+1028084], %r1779;
	ld.param.v2.u32 	{%r1780, %r1781}, [%rd20+3072];
	st.global.u32 	[%rd26+1028088], %r1780;
	st.global.u32 	[%rd26+1028092], %r1781;
	ld.param.v2.u32 	{%r1782, %r1783}, [%rd20+3080];
	st.global.u32 	[%rd26+1028096], %r1782;
	st.global.u32 	[%rd26+1028100], %r1783;
	ld.param.v2.u32 	{%r1784, %r1785}, [%rd20+3088];
	st.global.u32 	[%rd26+1028104], %r1784;
	st.global.u32 	[%rd26+1028108], %r1785;
	ld.param.v2.u32 	{%r1786, %r1787}, [%rd20+3096];
	st.global.u32 	[%rd26+1028112], %r1786;
	st.global.u32 	[%rd26+1028116], %r1787;
	ld.param.v2.u32 	{%r1788, %r1789}, [%rd20+3104];
	st.global.u32 	[%rd26+1028120], %r1788;
	st.global.u32 	[%rd26+1028124], %r1789;
	ld.param.v2.u32 	{%r1790, %r1791}, [%rd20+3112];
	st.global.u32 	[%rd26+1028128], %r1790;
	st.global.u32 	[%rd26+1028132], %r1791;
	ld.param.v2.u32 	{%r1792, %r1793}, [%rd20+3120];
	st.global.u32 	[%rd26+1028136], %r1792;
	st.global.u32 	[%rd26+1028140], %r1793;
	ld.param.v2.u32 	{%r1794, %r1795}, [%rd20+3128];
	st.global.u32 	[%rd26+1028144], %r1794;
	st.global.u32 	[%rd26+1028148], %r1795;
	ld.param.v2.u32 	{%r1796, %r1797}, [%rd20+3136];
	st.global.u32 	[%rd26+1028152], %r1796;
	st.global.u32 	[%rd26+1028156], %r1797;
	ld.param.v2.u32 	{%r1798, %r1799}, [%rd20+3144];
	st.global.u32 	[%rd26+1028160], %r1798;
	st.global.u32 	[%rd26+1028164], %r1799;
	ld.param.v2.u32 	{%r1800, %r1801}, [%rd20+3152];
	st.global.u32 	[%rd26+1028168], %r1800;
	st.global.u32 	[%rd26+1028172], %r1801;
	ld.param.v2.u32 	{%r1802, %r1803}, [%rd20+3160];
	st.global.u32 	[%rd26+1028176], %r1802;
	st.global.u32 	[%rd26+1028180], %r1803;
	ld.param.v2.u32 	{%r1804, %r1805}, [%rd20+3168];
	st.global.u32 	[%rd26+1028184], %r1804;
	st.global.u32 	[%rd26+1028188], %r1805;
	ld.param.v2.u32 	{%r1806, %r1807}, [%rd20+3176];
	st.global.u32 	[%rd26+1028192], %r1806;
	st.global.u32 	[%rd26+1028196], %r1807;
	ld.param.v2.u32 	{%r1808, %r1809}, [%rd20+3184];
	st.global.u32 	[%rd26+1028200], %r1808;
	st.global.u32 	[%rd26+1028204], %r1809;
	ld.param.v2.u32 	{%r1810, %r1811}, [%rd20+3192];
	st.global.u32 	[%rd26+1028208], %r1810;
	st.global.u32 	[%rd26+1028212], %r1811;
	ld.param.v2.u32 	{%r1812, %r1813}, [%rd20+3200];
	st.global.u32 	[%rd26+1028216], %r1812;
	st.global.u32 	[%rd26+1028220], %r1813;
	ld.param.v2.u32 	{%r1814, %r1815}, [%rd20+3208];
	st.global.u32 	[%rd26+1028224], %r1814;
	st.global.u32 	[%rd26+1028228], %r1815;
	ld.param.v2.u32 	{%r1816, %r1817}, [%rd20+3216];
	st.global.u32 	[%rd26+1028232], %r1816;
	st.global.u32 	[%rd26+1028236], %r1817;
	ld.param.v2.u32 	{%r1818, %r1819}, [%rd20+3224];
	st.global.u32 	[%rd26+1028240], %r1818;
	st.global.u32 	[%rd26+1028244], %r1819;
	ld.param.v2.u32 	{%r1820, %r1821}, [%rd20+3232];
	st.global.u32 	[%rd26+1028248], %r1820;
	st.global.u32 	[%rd26+1028252], %r1821;
	ld.param.v2.u32 	{%r1822, %r1823}, [%rd20+3240];
	st.global.u32 	[%rd26+1028256], %r1822;
	st.global.u32 	[%rd26+1028260], %r1823;
	ld.param.v2.u32 	{%r1824, %r1825}, [%rd20+3248];
	st.global.u32 	[%rd26+1028264], %r1824;
	st.global.u32 	[%rd26+1028268], %r1825;
	ld.param.v2.u32 	{%r1826, %r1827}, [%rd20+3256];
	st.global.u32 	[%rd26+1028272], %r1826;
	st.global.u32 	[%rd26+1028276], %r1827;
	ld.param.v2.u32 	{%r1828, %r1829}, [%rd20+3264];
	st.global.u32 	[%rd26+1028280], %r1828;
	st.global.u32 	[%rd26+1028284], %r1829;
	ld.param.v2.u32 	{%r1830, %r1831}, [%rd20+3272];
	st.global.u32 	[%rd26+1028288], %r1830;
	st.global.u32 	[%rd26+1028292], %r1831;
	ld.param.v2.u32 	{%r1832, %r1833}, [%rd20+3280];
	st.global.u32 	[%rd26+1028296], %r1832;
	st.global.u32 	[%rd26+1028300], %r1833;
	ld.param.v2.u32 	{%r1834, %r1835}, [%rd20+3288];
	st.global.u32 	[%rd26+1028304], %r1834;
	st.global.u32 	[%rd26+1028308], %r1835;
	ld.param.v2.u32 	{%r1836, %r1837}, [%rd20+3296];
	st.global.u32 	[%rd26+1028312], %r1836;
	st.global.u32 	[%rd26+1028316], %r1837;
	ld.param.v2.u32 	{%r1838, %r1839}, [%rd20+3304];
	st.global.u32 	[%rd26+1028320], %r1838;
	st.global.u32 	[%rd26+1028324], %r1839;
	ld.param.v2.u32 	{%r1840, %r1841}, [%rd20+3312];
	st.global.u32 	[%rd26+1028328], %r1840;
	st.global.u32 	[%rd26+1028332], %r1841;
	ld.param.v2.u32 	{%r1842, %r1843}, [%rd20+3320];
	st.global.u32 	[%rd26+1028336], %r1842;
	st.global.u32 	[%rd26+1028340], %r1843;
	ld.param.v2.u32 	{%r1844, %r1845}, [%rd20+3328];
	st.global.u32 	[%rd26+1028344], %r1844;
	st.global.u32 	[%rd26+1028348], %r1845;
	ld.param.v2.u32 	{%r1846, %r1847}, [%rd20+3336];
	st.global.u32 	[%rd26+1028352], %r1846;
	st.global.u32 	[%rd26+1028356], %r1847;
	ld.param.v2.u32 	{%r1848, %r1849}, [%rd20+3344];
	st.global.u32 	[%rd26+1028360], %r1848;
	st.global.u32 	[%rd26+1028364], %r1849;
	ld.param.v2.u32 	{%r1850, %r1851}, [%rd20+3352];
	st.global.u32 	[%rd26+1028368], %r1850;
	st.global.u32 	[%rd26+1028372], %r1851;
	ld.param.v2.u32 	{%r1852, %r1853}, [%rd20+3360];
	st.global.u32 	[%rd26+1028376], %r1852;
	st.global.u32 	[%rd26+1028380], %r1853;
	ld.param.v2.u32 	{%r1854, %r1855}, [%rd20+3368];
	st.global.u32 	[%rd26+1028384], %r1854;
	st.global.u32 	[%rd26+1028388], %r1855;
	ld.param.v2.u32 	{%r1856, %r1857}, [%rd20+3376];
	st.global.u32 	[%rd26+1028392], %r1856;
	st.global.u32 	[%rd26+1028396], %r1857;
	ld.param.v2.u32 	{%r1858, %r1859}, [%rd20+3384];
	st.global.u32 	[%rd26+1028400], %r1858;
	st.global.u32 	[%rd26+1028404], %r1859;
	ld.param.v2.u32 	{%r1860, %r1861}, [%rd20+3392];
	st.global.u32 	[%rd26+1028408], %r1860;
	st.global.u32 	[%rd26+1028412], %r1861;
	ld.param.v2.u32 	{%r1862, %r1863}, [%rd20+3400];
	st.global.u32 	[%rd26+1028416], %r1862;
	st.global.u32 	[%rd26+1028420], %r1863;
	ld.param.v2.u32 	{%r1864, %r1865}, [%rd20+3408];
	st.global.u32 	[%rd26+1028424], %r1864;
	st.global.u32 	[%rd26+1028428], %r1865;
	ld.param.v2.u32 	{%r1866, %r1867}, [%rd20+3416];
	st.global.u32 	[%rd26+1028432], %r1866;
	st.global.u32 	[%rd26+1028436], %r1867;
	ld.param.v2.u32 	{%r1868, %r1869}, [%rd20+3424];
	st.global.u32 	[%rd26+1028440], %r1868;
	st.global.u32 	[%rd26+1028444], %r1869;
	ld.param.v2.u32 	{%r1870, %r1871}, [%rd20+3432];
	st.global.u32 	[%rd26+1028448], %r1870;
	st.global.u32 	[%rd26+1028452], %r1871;
	ld.param.v2.u32 	{%r1872, %r1873}, [%rd20+3440];
	st.global.u32 	[%rd26+1028456], %r1872;
	st.global.u32 	[%rd26+1028460], %r1873;
	ld.param.v2.u32 	{%r1874, %r1875}, [%rd20+3448];
	st.global.u32 	[%rd26+1028464], %r1874;
	st.global.u32 	[%rd26+1028468], %r1875;
	ld.param.v2.u32 	{%r1876, %r1877}, [%rd20+3456];
	st.global.u32 	[%rd26+1028472], %r1876;
	st.global.u32 	[%rd26+1028476], %r1877;
	ld.param.v2.u32 	{%r1878, %r1879}, [%rd20+3464];
	st.global.u32 	[%rd26+1028480], %r1878;
	st.global.u32 	[%rd26+1028484], %r1879;
	ld.param.v2.u32 	{%r1880, %r1881}, [%rd20+3472];
	st.global.u32 	[%rd26+1028488], %r1880;
	st.global.u32 	[%rd26+1028492], %r1881;
	ld.param.v2.u32 	{%r1882, %r1883}, [%rd20+3480];
	st.global.u32 	[%rd26+1028496], %r1882;
	st.global.u32 	[%rd26+1028500], %r1883;
	ld.param.v2.u32 	{%r1884, %r1885}, [%rd20+3488];
	st.global.u32 	[%rd26+1028504], %r1884;
	st.global.u32 	[%rd26+1028508], %r1885;
	ld.param.v2.u32 	{%r1886, %r1887}, [%rd20+3496];
	st.global.u32 	[%rd26+1028512], %r1886;
	st.global.u32 	[%rd26+1028516], %r1887;
	ld.param.v2.u32 	{%r1888, %r1889}, [%rd20+3504];
	st.global.u32 	[%rd26+1028520], %r1888;
	st.global.u32 	[%rd26+1028524], %r1889;
	ld.param.v2.u32 	{%r1890, %r1891}, [%rd20+3512];
	st.global.u32 	[%rd26+1028528], %r1890;
	st.global.u32 	[%rd26+1028532], %r1891;
	ld.param.v2.u32 	{%r1892, %r1893}, [%rd20+3520];
	st.global.u32 	[%rd26+1028536], %r1892;
	st.global.u32 	[%rd26+1028540], %r1893;
	ld.param.v2.u32 	{%r1894, %r1895}, [%rd20+3528];
	st.global.u32 	[%rd26+1028544], %r1894;
	st.global.u32 	[%rd26+1028548], %r1895;
	ld.param.v2.u32 	{%r1896, %r1897}, [%rd20+3536];
	st.global.u32 	[%rd26+1028552], %r1896;
	st.global.u32 	[%rd26+1028556], %r1897;
	ld.param.v2.u32 	{%r1898, %r1899}, [%rd20+3544];
	st.global.u32 	[%rd26+1028560], %r1898;
	st.global.u32 	[%rd26+1028564], %r1899;
	ld.param.v2.u32 	{%r1900, %r1901}, [%rd20+3552];
	st.global.u32 	[%rd26+1028568], %r1900;
	st.global.u32 	[%rd26+1028572], %r1901;
	ld.param.v2.u32 	{%r1902, %r1903}, [%rd20+3560];
	st.global.u32 	[%rd26+1028576], %r1902;
	st.global.u32 	[%rd26+1028580], %r1903;
	ld.param.v2.u32 	{%r1904, %r1905}, [%rd20+3568];
	st.global.u32 	[%rd26+1028584], %r1904;
	st.global.u32 	[%rd26+1028588], %r1905;
	ld.param.v2.u32 	{%r1906, %r1907}, [%rd20+3576];
	st.global.u32 	[%rd26+1028592], %r1906;
	st.global.u32 	[%rd26+1028596], %r1907;
	ld.param.v2.u32 	{%r1908, %r1909}, [%rd20+3584];
	st.global.u32 	[%rd26+1028600], %r1908;
	st.global.u32 	[%rd26+1028604], %r1909;
	ld.param.v2.u32 	{%r1910, %r1911}, [%rd20+3592];
	st.global.u32 	[%rd26+1028608], %r1910;
	st.global.u32 	[%rd26+1028612], %r1911;
	ld.param.v2.u32 	{%r1912, %r1913}, [%rd20+3600];
	st.global.u32 	[%rd26+1028616], %r1912;
	st.global.u32 	[%rd26+1028620], %r1913;
	ld.param.v2.u32 	{%r1914, %r1915}, [%rd20+3608];
	st.global.u32 	[%rd26+1028624], %r1914;
	st.global.u32 	[%rd26+1028628], %r1915;
	ld.param.v2.u32 	{%r1916, %r1917}, [%rd20+3616];
	st.global.u32 	[%rd26+1028632], %r1916;
	st.global.u32 	[%rd26+1028636], %r1917;
	ld.param.v2.u32 	{%r1918, %r1919}, [%rd20+3624];
	st.global.u32 	[%rd26+1028640], %r1918;
	st.global.u32 	[%rd26+1028644], %r1919;
	ld.param.v2.u32 	{%r1920, %r1921}, [%rd20+3632];
	st.global.u32 	[%rd26+1028648], %r1920;
	st.global.u32 	[%rd26+1028652], %r1921;
	ld.param.v2.u32 	{%r1922, %r1923}, [%rd20+3640];
	st.global.u32 	[%rd26+1028656], %r1922;
	st.global.u32 	[%rd26+1028660], %r1923;
	ld.param.v2.u32 	{%r1924, %r1925}, [%rd20+3648];
	st.global.u32 	[%rd26+1028664], %r1924;
	st.global.u32 	[%rd26+1028668], %r1925;
	ld.param.v2.u32 	{%r1926, %r1927}, [%rd20+3656];
	st.global.u32 	[%rd26+1028672], %r1926;
	st.global.u32 	[%rd26+1028676], %r1927;
	ld.param.v2.u32 	{%r1928, %r1929}, [%rd20+3664];
	st.global.u32 	[%rd26+1028680], %r1928;
	st.global.u32 	[%rd26+1028684], %r1929;
	ld.param.v2.u32 	{%r1930, %r1931}, [%rd20+3672];
	st.global.u32 	[%rd26+1028688], %r1930;
	st.global.u32 	[%rd26+1028692], %r1931;
	ld.param.v2.u32 	{%r1932, %r1933}, [%rd20+3680];
	st.global.u32 	[%rd26+1028696], %r1932;
	st.global.u32 	[%rd26+1028700], %r1933;
	ld.param.v2.u32 	{%r1934, %r1935}, [%rd20+3688];
	st.global.u32 	[%rd26+1028704], %r1934;
	st.global.u32 	[%rd26+1028708], %r1935;
	ld.param.v2.u32 	{%r1936, %r1937}, [%rd20+3696];
	st.global.u32 	[%rd26+1028712], %r1936;
	st.global.u32 	[%rd26+1028716], %r1937;
	ld.param.v2.u32 	{%r1938, %r1939}, [%rd20+3704];
	st.global.u32 	[%rd26+1028720], %r1938;
	st.global.u32 	[%rd26+1028724], %r1939;
	ld.param.v2.u32 	{%r1940, %r1941}, [%rd20+3712];
	st.global.u32 	[%rd26+1028728], %r1940;
	st.global.u32 	[%rd26+1028732], %r1941;
	ld.param.v2.u32 	{%r1942, %r1943}, [%rd20+3720];
	st.global.u32 	[%rd26+1028736], %r1942;
	st.global.u32 	[%rd26+1028740], %r1943;
	ld.param.v2.u32 	{%r1944, %r1945}, [%rd20+3728];
	st.global.u32 	[%rd26+1028744], %r1944;
	st.global.u32 	[%rd26+1028748], %r1945;
	ld.param.v2.u32 	{%r1946, %r1947}, [%rd20+3736];
	st.global.u32 	[%rd26+1028752], %r1946;
	st.global.u32 	[%rd26+1028756], %r1947;
	ld.param.v2.u32 	{%r1948, %r1949}, [%rd20+3744];
	st.global.u32 	[%rd26+1028760], %r1948;
	st.global.u32 	[%rd26+1028764], %r1949;
	ld.param.v2.u32 	{%r1950, %r1951}, [%rd20+3752];
	st.global.u32 	[%rd26+1028768], %r1950;
	st.global.u32 	[%rd26+1028772], %r1951;
	ld.param.v2.u32 	{%r1952, %r1953}, [%rd20+3760];
	st.global.u32 	[%rd26+1028776], %r1952;
	st.global.u32 	[%rd26+1028780], %r1953;
	ld.param.v2.u32 	{%r1954, %r1955}, [%rd20+3768];
	st.global.u32 	[%rd26+1028784], %r1954;
	st.global.u32 	[%rd26+1028788], %r1955;
	ld.param.v2.u32 	{%r1956, %r1957}, [%rd20+3776];
	st.global.u32 	[%rd26+1028792], %r1956;
	st.global.u32 	[%rd26+1028796], %r1957;
	ld.param.v2.u32 	{%r1958, %r1959}, [%rd20+3784];
	st.global.u32 	[%rd26+1028800], %r1958;
	st.global.u32 	[%rd26+1028804], %r1959;
	ld.param.v2.u32 	{%r1960, %r1961}, [%rd20+3792];
	st.global.u32 	[%rd26+1028808], %r1960;
	st.global.u32 	[%rd26+1028812], %r1961;
	ld.param.v2.u32 	{%r1962, %r1963}, [%rd20+3800];
	st.global.u32 	[%rd26+1028816], %r1962;
	st.global.u32 	[%rd26+1028820], %r1963;
	ld.param.v2.u32 	{%r1964, %r1965}, [%rd20+3808];
	st.global.u32 	[%rd26+1028824], %r1964;
	st.global.u32 	[%rd26+1028828], %r1965;
	ld.param.v2.u32 	{%r1966, %r1967}, [%rd20+3816];
	st.global.u32 	[%rd26+1028832], %r1966;
	st.global.u32 	[%rd26+1028836], %r1967;
	ld.param.v2.u32 	{%r1968, %r1969}, [%rd20+3824];
	st.global.u32 	[%rd26+1028840], %r1968;
	st.global.u32 	[%rd26+1028844], %r1969;
	ld.param.v2.u32 	{%r1970, %r1971}, [%rd20+3832];
	st.global.u32 	[%rd26+1028848], %r1970;
	st.global.u32 	[%rd26+1028852], %r1971;
	ld.param.v2.u32 	{%r1972, %r1973}, [%rd20+3840];
	st.global.u32 	[%rd26+1028856], %r1972;
	st.global.u32 	[%rd26+1028860], %r1973;
	ld.param.v2.u32 	{%r1974, %r1975}, [%rd20+3848];
	st.global.u32 	[%rd26+1028864], %r1974;
	st.global.u32 	[%rd26+1028868], %r1975;
	ld.param.v2.u32 	{%r1976, %r1977}, [%rd20+3856];
	st.global.u32 	[%rd26+1028872], %r1976;
	st.global.u32 	[%rd26+1028876], %r1977;
	ld.param.v2.u32 	{%r1978, %r1979}, [%rd20+3864];
	st.global.u32 	[%rd26+1028880], %r1978;
	st.global.u32 	[%rd26+1028884], %r1979;
	ld.param.v2.u32 	{%r1980, %r1981}, [%rd20+3872];
	st.global.u32 	[%rd26+1028888], %r1980;
	st.global.u32 	[%rd26+1028892], %r1981;
	ld.param.v2.u32 	{%r1982, %r1983}, [%rd20+3880];
	st.global.u32 	[%rd26+1028896], %r1982;
	st.global.u32 	[%rd26+1028900], %r1983;
	ld.param.v2.u32 	{%r1984, %r1985}, [%rd20+3888];
	st.global.u32 	[%rd26+1028904], %r1984;
	st.global.u32 	[%rd26+1028908], %r1985;
	ld.param.v2.u32 	{%r1986, %r1987}, [%rd20+3896];
	st.global.u32 	[%rd26+1028912], %r1986;
	st.global.u32 	[%rd26+1028916], %r1987;
	ld.param.v2.u32 	{%r1988, %r1989}, [%rd20+3904];
	st.global.u32 	[%rd26+1028920], %r1988;
	st.global.u32 	[%rd26+1028924], %r1989;
	ld.param.v2.u32 	{%r1990, %r1991}, [%rd20+3912];
	st.global.u32 	[%rd26+1028928], %r1990;
	st.global.u32 	[%rd26+1028932], %r1991;
	ld.param.v2.u32 	{%r1992, %r1993}, [%rd20+3920];
	st.global.u32 	[%rd26+1028936], %r1992;
	st.global.u32 	[%rd26+1028940], %r1993;
	ld.param.v2.u32 	{%r1994, %r1995}, [%rd20+3928];
	st.global.u32 	[%rd26+1028944], %r1994;
	st.global.u32 	[%rd26+1028948], %r1995;
	ld.param.v2.u32 	{%r1996, %r1997}, [%rd20+3936];
	st.global.u32 	[%rd26+1028952], %r1996;
	st.global.u32 	[%rd26+1028956], %r1997;
	ld.param.v2.u32 	{%r1998, %r1999}, [%rd20+3944];
	st.global.u32 	[%rd26+1028960], %r1998;
	st.global.u32 	[%rd26+1028964], %r1999;
	ld.param.v2.u32 	{%r2000, %r2001}, [%rd20+3952];
	st.global.u32 	[%rd26+1028968], %r2000;
	st.global.u32 	[%rd26+1028972], %r2001;
	ld.param.v2.u32 	{%r2002, %r2003}, [%rd20+3960];
	st.global.u32 	[%rd26+1028976], %r2002;
	st.global.u32 	[%rd26+1028980], %r2003;
	ld.param.v2.u32 	{%r2004, %r2005}, [%rd20+3968];
	st.global.u32 	[%rd26+1028984], %r2004;
	st.global.u32 	[%rd26+1028988], %r2005;
	ld.param.v2.u32 	{%r2006, %r2007}, [%rd20+3976];
	st.global.u32 	[%rd26+1028992], %r2006;
	st.global.u32 	[%rd26+1028996], %r2007;
	ld.param.v2.u32 	{%r2008, %r2009}, [%rd20+3984];
	st.global.u32 	[%rd26+1029000], %r2008;
	st.global.u32 	[%rd26+1029004], %r2009;
	ld.param.v2.u32 	{%r2010, %r2011}, [%rd20+3992];
	st.global.u32 	[%rd26+1029008], %r2010;
	st.global.u32 	[%rd26+1029012], %r2011;
	ld.param.v2.u32 	{%r2012, %r2013}, [%rd20+4000];
	st.global.u32 	[%rd26+1029016], %r2012;
	ld.param.u32 	%r2014, [%rd20+4008];
	st.global.u32 	[%rd26+1029024], %r2014;
	st.global.u32 	[%rd26+1029020], %r2013;
$L__BB3_6:
	ret;

}
	// .globl	_ZN3cub18CUB_300001_SM_10006detail10radix_sort31DeviceRadixSortSingleTileKernelINS1_5radix10policy_hubIiiyE10Policy1000ELNS0_9SortOrderE0EiiyNS1_21identity_decomposer_tEEEvPKT1_PSA_PKT2_PSE_T3_iiT4_
.visible .entry _ZN3cub18CUB_300001_SM_10006detail10radix_sort31DeviceRadixSortSingleTileKernelINS1_5radix10policy_hubIiiyE10Policy1000ELNS0_9SortOrderE0EiiyNS1_21identity_decomposer_tEEEvPKT1_PSA_PKT2_PSE_T3_iiT4_(
	.param .u64 .ptr .align 1 _ZN3cub18CUB_300001_SM_10006detail10radix_sort31DeviceRadixSortSingleTileKernelINS1_5radix10policy_hubIiiyE10Policy1000ELNS0_9SortOrderE0EiiyNS1_21identity_decomposer_tEEEvPKT1_PSA_PKT2_PSE_T3_iiT4__param_0,
	.param .u64 .ptr .align 1 _ZN3cub18CUB_300001_SM_10006detail10radix_sort31DeviceRadixSortSingleTileKernelINS1_5radix10policy_hubIiiyE10Policy1000ELNS0_9SortOrderE0EiiyNS1_21identity_decomposer_tEEEvPKT1_PSA_PKT2_PSE_T3_iiT4__param_1,
	.param .u64 .ptr .align 1 _ZN3cub18CUB_300001_SM_10006detail10radix_sort31DeviceRadixSortSingleTileKernelINS1_5radix10policy_hubIiiyE10Policy1000ELNS0_9SortOrderE0EiiyNS1_21identity_decomposer_tEEEvPKT1_PSA_PKT2_PSE_T3_iiT4__param_2,
	.param .u64 .ptr .align 1 _ZN3cub18CUB_300001_SM_10006detail10radix_sort31DeviceRadixSortSingleTileKernelINS1_5radix10policy_hubIiiyE10Policy1000ELNS0_9SortOrderE0EiiyNS1_21identity_decomposer_tEEEvPKT1_PSA_PKT2_PSE_T3_iiT4__param_3,
	.param .u64 _ZN3cub18CUB_300001_SM_10006detail10radix_sort31DeviceRadixSortSingleTileKernelINS1_5radix10policy_hubIiiyE10Policy1000ELNS0_9SortOrderE0EiiyNS1_21identity_decomposer_tEEEvPKT1_PSA_PKT2_PSE_T3_iiT4__param_4,
	.param .u32 _ZN3cub18CUB_300001_SM_10006detail10radix_sort31DeviceRadixSortSingleTileKernelINS1_5radix10policy_hubIiiyE10Policy1000ELNS0_9SortOrderE0EiiyNS1_21identity_decomposer_tEEEvPKT1_PSA_PKT2_PSE_T3_iiT4__param_5,
	.param .u32 _ZN3cub18CUB_300001_SM_10006detail10radix_sort31DeviceRadixSortSingleTileKernelINS1_5radix10policy_hubIiiyE10Policy1000ELNS0_9SortOrderE0EiiyNS1_21identity_decomposer_tEEEvPKT1_PSA_PKT2_PSE_T3_iiT4__param_6,
	.param .align 1 .b8 _ZN3cub18CUB_300001_SM_10006detail10radix_sort31DeviceRadixSortSingleTileKernelINS1_5radix10policy_hubIiiyE10Policy1000ELNS0_9SortOrderE0EiiyNS1_21identity_decomposer_tEEEvPKT1_PSA_PKT2_PSE_T3_iiT4__param_7[1]
)
.maxntid 256
.minnctapersm 1
{
	.reg .pred 	%p<73>;
	.reg .b16 	%rs<39>;
	.reg .b32 	%r<900>;
	.reg .b64 	%rd<37>;
	// demoted variable
	.shared .align 16 .b8 _ZZN3cub18CUB_300001_SM_10006detail10radix_sort31DeviceRadixSortSingleTileKernelINS1_5radix10policy_hubIiiyE10Policy1000ELNS0_9SortOrderE0EiiyNS1_21identity_decomposer_tEEEvPKT1_PSA_PKT2_PSE_T3_iiT4_E12temp_storage[33856];
	ld.param.u64 	%rd10, [_ZN3cub18CUB_300001_SM_10006detail10radix_sort31DeviceRadixSortSingleTileKernelINS1_5radix10policy_hubIiiyE10Policy1000ELNS0_9SortOrderE0EiiyNS1_21identity_decomposer_tEEEvPKT1_PSA_PKT2_PSE_T3_iiT4__param_0];
	ld.param.u64 	%rd6, [_ZN3cub18CUB_300001_SM_10006detail10radix_sort31DeviceRadixSortSingleTileKernelINS1_5radix10policy_hubIiiyE10Policy1000ELNS0_9SortOrderE0EiiyNS1_21identity_decomposer_tEEEvPKT1_PSA_PKT2_PSE_T3_iiT4__param_1];
	ld.param.u64 	%rd7, [_ZN3cub18CUB_300001_SM_10006detail10radix_sort31DeviceRadixSortSingleTileKernelINS1_5radix10policy_hubIiiyE10Policy1000ELNS0_9SortOrderE0EiiyNS1_21identity_decomposer_tEEEvPKT1_PSA_PKT2_PSE_T3_iiT4__param_2];
	ld.param.u64 	%rd8, [_ZN3cub18CUB_300001_SM_10006detail10radix_sort31DeviceRadixSortSingleTileKernelINS1_5radix10policy_hubIiiyE10Policy1000ELNS0_9SortOrderE0EiiyNS1_21identity_decomposer_tEEEvPKT1_PSA_PKT2_PSE_T3_iiT4__param_3];
	ld.param.u64 	%rd9, [_ZN3cub18CUB_300001_SM_10006detail10radix_sort31DeviceRadixSortSingleTileKernelINS1_5radix10policy_hubIiiyE10Policy1000ELNS0_9SortOrderE0EiiyNS1_21identity_decomposer_tEEEvPKT1_PSA_PKT2_PSE_T3_iiT4__param_4];
	ld.param.u32 	%r303, [_ZN3cub18CUB_300001_SM_10006detail10radix_sort31DeviceRadixSortSingleTileKernelINS1_5radix10policy_hubIiiyE10Policy1000ELNS0_9SortOrderE0EiiyNS1_21identity_decomposer_tEEEvPKT1_PSA_PKT2_PSE_T3_iiT4__param_5];
	ld.param.u32 	%r304, [_ZN3cub18CUB_300001_SM_10006detail10radix_sort31DeviceRadixSortSingleTileKernelINS1_5radix10policy_hubIiiyE10Policy1000ELNS0_9SortOrderE0EiiyNS1_21identity_decomposer_tEEEvPKT1_PSA_PKT2_PSE_T3_iiT4__param_6];
	cvta.to.global.u64 	%rd11, %rd10;
	cvt.u32.u64 	%r1, %rd9;
	mov.u32 	%r2, %tid.x;
	mul.lo.s32 	%r3, %r2, 19;
	setp.ge.s32 	%p1, %r3, %r1;
	mul.wide.u32 	%rd12, %r3, 4;
	add.s64 	%rd1, %rd11, %rd12;
	mov.b32 	%r878, -1;
	@%p1 bra 	$L__BB4_2;
	ld.global.u32 	%r306, [%rd1];
	xor.b32  	%r878, %r306, -2147483648;
$L__BB4_2:
	add.s32 	%r6, %r3, 1;
	setp.ge.s32 	%p2, %r6, %r1;
	mov.b32 	%r877, -1;
	@%p2 bra 	$L__BB4_4;
	ld.global.u32 	%r308, [%rd1+4];
	xor.b32  	%r877, %r308, -2147483648;
$L__BB4_4:
	add.s32 	%r9, %r3, 2;
	setp.ge.s32 	%p3, %r9, %r1;
	mov.b32 	%r876, -1;
	@%p3 bra 	$L__BB4_6;
	ld.global.u32 	%r310, [%rd1+8];
	xor.b32  	%r876, %r310, -2147483648;
$L__BB4_6:
	add.s32 	%r12, %r3, 3;
	setp.ge.s32 	%p4, %r12, %r1;
	mov.b32 	%r875, -1;
	@%p4 bra 	$L__BB4_8;
	ld.global.u32 	%r312, [%rd1+12];
	xor.b32  	%r875, %r312, -2147483648;
$L__BB4_8:
	add.s32 	%r15, %r3, 4;
	setp.ge.s32 	%p5, %r15, %r1;
	mov.b32 	%r874, -1;
	@%p5 bra 	$L__BB4_10;
	ld.global.u32 	%r314, [%rd1+16];
	xor.b32  	%r874, %r314, -2147483648;
$L__BB4_10:
	add.s32 	%r18, %r3, 5;
	setp.ge.s32 	%p6, %r18, %r1;
	mov.b32 	%r873, -1;
	@%p6 bra 	$L__BB4_12;
	ld.global.u32 	%r316, [%rd1+20];
	xor.b32  	%r873, %r316, -2147483648;
$L__BB4_12:
	add.s32 	%r21, %r3, 6;
	setp.ge.s32 	%p7, %r21, %r1;
	mov.b32 	%r872, -1;
	@%p7 bra 	$L__BB4_14;
	ld.global.u32 	%r318, [%rd1+24];
	xor.b32  	%r872, %r318, -2147483648;
$L__BB4_14:
	add.s32 	%r24, %r3, 7;
	setp.ge.s32 	%p8, %r24, %r1;
	mov.b32 	%r871, -1;
	@%p8 bra 	$L__BB4_16;
	ld.global.u32 	%r320, [%rd1+28];
	xor.b32  	%r871, %r320, -2147483648;
$L__BB4_16:
	add.s32 	%r27, %r3, 8;
	setp.ge.s32 	%p9, %r27, %r1;
	mov.b32 	%r870, -1;
	@%p9 bra 	$L__BB4_18;
	ld.global.u32 	%r322, [%rd1+32];
	xor.b32  	%r870, %r322, -2147483648;
$L__BB4_18:
	add.s32 	%r30, %r3, 9;
	setp.ge.s32 	%p10, %r30, %r1;
	mov.b32 	%r869, -1;
	@%p10 bra 	$L__BB4_20;
	ld.global.u32 	%r324, [%rd1+36];
	xor.b32  	%r869, %r324, -2147483648;
$L__BB4_20:
	add.s32 	%r33, %r3, 10;
	setp.ge.s32 	%p11, %r33, %r1;
	mov.b32 	%r868, -1;
	@%p11 bra 	$L__BB4_22;
	ld.global.u32 	%r326, [%rd1+40];
	xor.b32  	%r868, %r326, -2147483648;
$L__BB4_22:
	add.s32 	%r36, %r3, 11;
	setp.ge.s32 	%p12, %r36, %r1;
	mov.b32 	%r867, -1;
	@%p12 bra 	$L__BB4_24;
	ld.global.u32 	%r328, [%rd1+44];
	xor.b32  	%r867, %r328, -2147483648;
$L__BB4_24:
	add.s32 	%r39, %r3, 12;
	setp.ge.s32 	%p13, %r39, %r1;
	mov.b32 	%r866, -1;
	@%p13 bra 	$L__BB4_26;
	ld.global.u32 	%r330, [%rd1+48];
	xor.b32  	%r866, %r330, -2147483648;
$L__BB4_26:
	add.s32 	%r42, %r3, 13;
	setp.ge.s32 	%p14, %r42, %r1;
	mov.b32 	%r865, -1;
	@%p14 bra 	$L__BB4_28;
	ld.global.u32 	%r332, [%rd1+52];
	xor.b32  	%r865, %r332, -2147483648;
$L__BB4_28:
	add.s32 	%r45, %r3, 14;
	setp.ge.s32 	%p15, %r45, %r1;
	mov.b32 	%r864, -1;
	@%p15 bra 	$L__BB4_30;
	ld.global.u32 	%r334, [%rd1+56];
	xor.b32  	%r864, %r334, -2147483648;
$L__BB4_30:
	add.s32 	%r48, %r3, 15;
	setp.ge.s32 	%p16, %r48, %r1;
	mov.b32 	%r863, -1;
	@%p16 bra 	$L__BB4_32;
	ld.global.u32 	%r336, [%rd1+60];
	xor.b32  	%r863, %r336, -2147483648;
$L__BB4_32:
	add.s32 	%r51, %r3, 16;
	setp.ge.s32 	%p17, %r51, %r1;
	mov.b32 	%r862, -1;
	@%p17 bra 	$L__BB4_34;
	ld.global.u32 	%r338, [%rd1+64];
	xor.b32  	%r862, %r338, -2147483648;
$L__BB4_34:
	add.s32 	%r54, %r3, 17;
	setp.ge.s32 	%p18, %r54, %r1;
	mov.b32 	%r861, -1;
	@%p18 bra 	$L__BB4_36;
	ld.global.u32 	%r340, [%rd1+68];
	xor.b32  	%r861, %r340, -2147483648;
$L__BB4_36:
	add.s32 	%r57, %r3, 18;
	setp.ge.s32 	%p19, %r57, %r1;
	mov.b32 	%r860, -1;
	@%p19 bra 	$L__BB4_38;
	ld.global.u32 	%r342, [%rd1+72];
	xor.b32  	%r860, %r342, -2147483648;
$L__BB4_38:
	bar.sync 	0;
	mov.b64 	{%r344, %r345}, %rd9;
	shfl.sync.idx.b32	%r60|%p20, %r344, 0, 31, -1;
	shfl.sync.idx.b32	%r346|%p21, %r345, 0, 31, -1;
	mov.b64 	%rd2, {%r60, %r346};
	setp.ge.s32 	%p22, %r3, %r60;
	cvta.to.global.u64 	%rd13, %rd7;
	add.s64 	%rd3, %rd13, %rd12;
	@%p22 bra 	$L__BB4_40;
	ld.global.u32 	%r897, [%rd3];
$L__BB4_40:
	setp.ge.s32 	%p23, %r6, %r60;
	@%p23 bra 	$L__BB4_42;
	ld.global.u32 	%r896, [%rd3+4];
$L__BB4_42:
	setp.ge.s32 	%p24, %r9, %r60;
	@%p24 bra 	$L__BB4_44;
	ld.global.u32 	%r895, [%rd3+8];
$L__BB4_44:
	setp.ge.s32 	%p25, %r12, %r60;
	@%p25 bra 	$L__BB4_46;
	ld.global.u32 	%r894, [%rd3+12];
$L__BB4_46:
	setp.ge.s32 	%p26, %r15, %r60;
	@%p26 bra 	$L__BB4_48;
	ld.global.u32 	%r893, [%rd3+16];
$L__BB4_48:
	setp.ge.s32 	%p27, %r18, %r60;
	@%p27 bra 	$L__BB4_50;
	ld.global.u32 	%r892, [%rd3+20];
$L__BB4_50:
	setp.ge.s32 	%p28, %r21, %r60;
	@%p28 bra 	$L__BB4_52;
	ld.global.u32 	%r891, [%rd3+24];
$L__BB4_52:
	setp.ge.s32 	%p29, %r24, %r60;
	@%p29 bra 	$L__BB4_54;
	ld.global.u32 	%r890, [%rd3+28];
$L__BB4_54:
	setp.ge.s32 	%p30, %r27, %r60;
	@%p30 bra 	$L__BB4_56;
	ld.global.u32 	%r889, [%rd3+32];
$L__BB4_56:
	setp.ge.s32 	%p31, %r30, %r60;
	@%p31 bra 	$L__BB4_58;
	ld.global.u32 	%r888, [%rd3+36];
$L__BB4_58:
	setp.ge.s32 	%p32, %r33, %r60;
	@%p32 bra 	$L__BB4_60;
	ld.global.u32 	%r887, [%rd3+40];
$L__BB4_60:
	setp.ge.s32 	%p33, %r36, %r60;
	@%p33 bra 	$L__BB4_62;
	ld.global.u32 	%r886, [%rd3+44];
$L__BB4_62:
	setp.ge.s32 	%p34, %r39, %r60;
	@%p34 bra 	$L__BB4_64;
	ld.global.u32 	%r885, [%rd3+48];
$L__BB4_64:
	setp.ge.s32 	%p35, %r42, %r60;
	@%p35 bra 	$L__BB4_66;
	ld.global.u32 	%r884, [%rd3+52];
$L__BB4_66:
	setp.ge.s32 	%p36, %r45, %r60;
	@%p36 bra 	$L__BB4_68;
	ld.global.u32 	%r883, [%rd3+56];
$L__BB4_68:
	setp.ge.s32 	%p37, %r48, %r60;
	@%p37 bra 	$L__BB4_70;
	ld.global.u32 	%r882, [%rd3+60];
$L__BB4_70:
	setp.ge.s32 	%p38, %r51, %r60;
	@%p38 bra 	$L__BB4_72;
	ld.global.u32 	%r881, [%rd3+64];
$L__BB4_72:
	setp.ge.s32 	%p39, %r54, %r60;
	@%p39 bra 	$L__BB4_74;
	ld.global.u32 	%r880, [%rd3+68];
$L__BB4_74:
	setp.ge.s32 	%p40, %r57, %r60;
	@%p40 bra 	$L__BB4_76;
	ld.global.u32 	%r879, [%rd3+72];
$L__BB4_76:
	bar.sync 	0;
	shr.u32 	%r99, %r2, 5;
	shl.b32 	%r366, %r2, 2;
	mov.u32 	%r367, _ZZN3cub18CUB_300001_SM_10006detail10radix_sort31DeviceRadixSortSingleTileKernelINS1_5radix10policy_hubIiiyE10Policy1000ELNS0_9SortOrderE0EiiyNS1_21identity_decomposer_tEEEvPKT1_PSA_PKT2_PSE_T3_iiT4_E12temp_storage;
	add.s32 	%r100, %r367, %r366;
	shl.b32 	%r368, %r2, 7;
	add.s32 	%r101, %r100, %r368;
	shl.b32 	%r369, %r99, 2;
	add.s32 	%r370, %r367, %r369;
	add.s32 	%r102, %r370, 33792;
	mad.lo.s32 	%r103, %r2, -56, %r101;
	add.s32 	%r859, %r303, 6;
	sub.s32 	%r858, %r304, %r303;
$L__BB4_77:
	add.s32 	%r430, %r859, -6;
	min.s32 	%r373, %r858, 6;
	mov.b32 	%r459, 0;
	st.shared.u32 	[%r100], %r459;
	st.shared.u32 	[%r100+1024], %r459;
	st.shared.u32 	[%r100+2048], %r459;
	st.shared.u32 	[%r100+3072], %r459;
	st.shared.u32 	[%r100+4096], %r459;
	st.shared.u32 	[%r100+5120], %r459;
	st.shared.u32 	[%r100+6144], %r459;
	st.shared.u32 	[%r100+7168], %r459;
	st.shared.u32 	[%r100+8192], %r459;
	st.shared.u32 	[%r100+9216], %r459;
	st.shared.u32 	[%r100+10240], %r459;
	st.shared.u32 	[%r100+11264], %r459;
	st.shared.u32 	[%r100+12288], %r459;
	st.shared.u32 	[%r100+13312], %r459;
	st.shared.u32 	[%r100+14336], %r459;
	st.shared.u32 	[%r100+15360], %r459;
	st.shared.u32 	[%r100+16384], %r459;
	st.shared.u32 	[%r100+17408], %r459;
	st.shared.u32 	[%r100+18432], %r459;
	st.shared.u32 	[%r100+19456], %r459;
	st.shared.u32 	[%r100+20480], %r459;
	st.shared.u32 	[%r100+21504], %r459;
	st.shared.u32 	[%r100+22528], %r459;
	st.shared.u32 	[%r100+23552], %r459;
	st.shared.u32 	[%r100+24576], %r459;
	st.shared.u32 	[%r100+25600], %r459;
	st.shared.u32 	[%r100+26624], %r459;
	st.shared.u32 	[%r100+27648], %r459;
	st.shared.u32 	[%r100+28672], %r459;
	st.shared.u32 	[%r100+29696], %r459;
	st.shared.u32 	[%r100+30720], %r459;
	st.shared.u32 	[%r100+31744], %r459;
	st.shared.u32 	[%r100+32768], %r459;
	// begin inline asm
	bmsk.clamp.b32 %r371, %r459, %r373;
	// end inline asm
	// begin inline asm
	shr.b32 %r374, %r878, %r430;
	// end inline asm
	and.b32  	%r462, %r371, %r374;
	shl.b32 	%r463, %r462, 10;
	and.b32  	%r464, %r463, 31744;
	add.s32 	%r465, %r100, %r464;
	shr.u32 	%r466, %r462, 4;
	and.b32  	%r467, %r466, 268435454;
	add.s32 	%r147, %r465, %r467;
	ld.shared.u16 	%rs1, [%r147];
	add.s16 	%rs20, %rs1, 1;
	st.shared.u16 	[%r147], %rs20;
	// begin inline asm
	shr.b32 %r377, %r877, %r430;
	// end inline asm
	and.b32  	%r468, %r371, %r377;
	shl.b32 	%r469, %r468, 10;
	and.b32  	%r470, %r469, 31744;
	add.s32 	%r471, %r100, %r470;
	shr.u32 	%r472, %r468, 4;
	and.b32  	%r473, %r472, 268435454;
	add.s32 	%r148, %r471, %r473;
	ld.shared.u16 	%rs2, [%r148];
	add.s16 	%rs21, %rs2, 1;
	st.shared.u16 	[%r148], %rs21;
	// begin inline asm
	shr.b32 %r380, %r876, %r430;
	// end inline asm
	and.b32  	%r474, %r371, %r380;
	shl.b32 	%r475, %r474, 10;
	and.b32  	%r476, %r475, 31744;
	add.s32 	%r477, %r100, %r476;
	shr.u32 	%r478, %r474, 4;
	and.b32  	%r479, %r478, 268435454;
	add.s32 	%r149, %r477, %r479;
	ld.shared.u16 	%rs3, [%r149];
	add.s16 	%rs22, %rs3, 1;
	st.shared.u16 	[%r149], %rs22;
	// begin inline asm
	shr.b32 %r383, %r875, %r430;
	// end inline asm
	and.b32  	%r480, %r371, %r383;
	shl.b32 	%r481, %r480, 10;
	and.b32  	%r482, %r481, 31744;
	add.s32 	%r483, %r100, %r482;
	shr.u32 	%r484, %r480, 4;
	and.b32  	%r485, %r484, 268435454;
	add.s32 	%r150, %r483, %r485;
	ld.shared.u16 	%rs4, [%r150];
	add.s16 	%rs23, %rs4, 1;
	st.shared.u16 	[%r150], %rs23;
	// begin inline asm
	shr.b32 %r386, %r874, %r430;
	// end inline asm
	and.b32  	%r486, %r371, %r386;
	shl.b32 	%r487, %r486, 10;
	and.b32  	%r488, %r487, 31744;
	add.s32 	%r489, %r100, %r488;
	shr.u32 	%r490, %r486, 4;
	and.b32  	%r491, %r490, 268435454;
	add.s32 	%r151, %r489, %r491;
	ld.shared.u16 	%rs5, [%r151];
	add.s16 	%rs24, %rs5, 1;
	st.shared.u16 	[%r151], %rs24;
	// begin inline asm
	shr.b32 %r389, %r873, %r430;
	// end inline asm
	and.b32  	%r492, %r371, %r389;
	shl.b32 	%r493, %r492, 10;
	and.b32  	%r494, %r493, 31744;
	add.s32 	%r495, %r100, %r494;
	shr.u32 	%r496, %r492, 4;
	and.b32  	%r497, %r496, 268435454;
	add.s32 	%r152, %r495, %r497;
	ld.shared.u16 	%rs6, [%r152];
	add.s16 	%rs25, %rs6, 1;
	st.shared.u16 	[%r152], %rs25;
	// begin inline asm
	shr.b32 %r392, %r872, %r430;
	// end inline asm
	and.b32  	%r498, %r371, %r392;
	shl.b32 	%r499, %r498, 10;
	and.b32  	%r500, %r499, 31744;
	add.s32 	%r501, %r100, %r500;
	shr.u32 	%r502, %r498, 4;
	and.b32  	%r503, %r502, 268435454;
	add.s32 	%r153, %r501, %r503;
	ld.shared.u16 	%rs7, [%r153];
	add.s16 	%rs26, %rs7, 1;
	st.shared.u16 	[%r153], %rs26;
	// begin inline asm
	shr.b32 %r395, %r871, %r430;
	// end inline asm
	and.b32  	%r504, %r371, %r395;
	shl.b32 	%r505, %r504, 10;
	and.b32  	%r506, %r505, 31744;
	add.s32 	%r507, %r100, %r506;
	shr.u32 	%r508, %r504, 4;
	and.b32  	%r509, %r508, 268435454;
	add.s32 	%r154, %r507, %r509;
	ld.shared.u16 	%rs8, [%r154];
	add.s16 	%rs27, %rs8, 1;
	st.shared.u16 	[%r154], %rs27;
	// begin inline asm
	shr.b32 %r398, %r870, %r430;
	// end inline asm
	and.b32  	%r510, %r371, %r398;
	shl.b32 	%r511, %r510, 10;
	and.b32  	%r512, %r511, 31744;
	add.s32 	%r513, %r100, %r512;
	shr.u32 	%r514, %r510, 4;
	and.b32  	%r515, %r514, 268435454;
	add.s32 	%r155, %r513, %r515;
	ld.shared.u16 	%rs9, [%r155];
	add.s16 	%rs28, %rs9, 1;
	st.shared.u16 	[%r155], %rs28;
	// begin inline asm
	shr.b32 %r401, %r869, %r430;
	// end inline asm
	and.b32  	%r516, %r371, %r401;
	shl.b32 	%r517, %r516, 10;
	and.b32  	%r518, %r517, 31744;
	add.s32 	%r519, %r100, %r518;
	shr.u32 	%r520, %r516, 4;
	and.b32  	%r521, %r520, 268435454;
	add.s32 	%r156, %r519, %r521;
	ld.shared.u16 	%rs10, [%r156];
	add.s16 	%rs29, %rs10, 1;
	st.shared.u16 	[%r156], %rs29;
	// begin inline asm
	shr.b32 %r404, %r868, %r430;
	// end inline asm
	and.b32  	%r522, %r371, %r404;
	shl.b32 	%r523, %r522, 10;
	and.b32  	%r524, %r523, 31744;
	add.s32 	%r525, %r100, %r524;
	shr.u32 	%r526, %r522, 4;
	and.b32  	%r527, %r526, 268435454;
	add.s32 	%r157, %r525, %r527;
	ld.shared.u16 	%rs11, [%r157];
	add.s16 	%rs30, %rs11, 1;
	st.shared.u16 	[%r157], %rs30;
	// begin inline asm
	shr.b32 %r407, %r867, %r430;
	// end inline asm
	and.b32  	%r528, %r371, %r407;
	shl.b32 	%r529, %r528, 10;
	and.b32  	%r530, %r529, 31744;
	add.s32 	%r531, %r100, %r530;
	shr.u32 	%r532, %r528, 4;
	and.b32  	%r533, %r532, 268435454;
	add.s32 	%r158, %r531, %r533;
	ld.shared.u16 	%rs12, [%r158];
	add.s16 	%rs31, %rs12, 1;
	st.shared.u16 	[%r158], %rs31;
	// begin inline asm
	shr.b32 %r410, %r866, %r430;
	// end inline asm
	and.b32  	%r534, %r371, %r410;
	shl.b32 	%r535, %r534, 10;
	and.b32  	%r536, %r535, 31744;
	add.s32 	%r537, %r100, %r536;
	shr.u32 	%r538, %r534, 4;
	and.b32  	%r539, %r538, 268435454;
	add.s32 	%r159, %r537, %r539;
	ld.shared.u16 	%rs13, [%r159];
	add.s16 	%rs32, %rs13, 1;
	st.shared.u16 	[%r159], %rs32;
	// begin inline asm
	shr.b32 %r413, %r865, %r430;
	// end inline asm
	and.b32  	%r540, %r371, %r413;
	shl.b32 	%r541, %r540, 10;
	and.b32  	%r542, %r541, 31744;
	add.s32 	%r543, %r100, %r542;
	shr.u32 	%r544, %r540, 4;
	and.b32  	%r545, %r544, 268435454;
	add.s32 	%r160, %r543, %r545;
	ld.shared.u16 	%rs14, [%r160];
	add.s16 	%rs33, %rs14, 1;
	st.shared.u16 	[%r160], %rs33;
	// begin inline asm
	shr.b32 %r416, %r864, %r430;
	// end inline asm
	and.b32  	%r546, %r371, %r416;
	shl.b32 	%r547, %r546, 10;
	and.b32  	%r548, %r547, 31744;
	add.s32 	%r549, %r100, %r548;
	shr.u32 	%r550, %r546, 4;
	and.b32  	%r551, %r550, 268435454;
	add.s32 	%r161, %r549, %r551;
	ld.shared.u16 	%rs15, [%r161];
	add.s16 	%rs34, %rs15, 1;
	st.shared.u16 	[%r161], %rs34;
	// begin inline asm
	shr.b32 %r419, %r863, %r430;
	// end inline asm
	and.b32  	%r552, %r371, %r419;
	shl.b32 	%r553, %r552, 10;
	and.b32  	%r554, %r553, 31744;
	add.s32 	%r555, %r100, %r554;
	shr.u32 	%r556, %r552, 4;
	and.b32  	%r557, %r556, 268435454;
	add.s32 	%r162, %r555, %r557;
	ld.shared.u16 	%rs16, [%r162];
	add.s16 	%rs35, %rs16, 1;
	st.shared.u16 	[%r162], %rs35;
	// begin inline asm
	shr.b32 %r422, %r862, %r430;
	// end inline asm
	and.b32  	%r558, %r371, %r422;
	shl.b32 	%r559, %r558, 10;
	and.b32  	%r560, %r559, 31744;
	add.s32 	%r561, %r100, %r560;
	shr.u32 	%r562, %r558, 4;
	and.b32  	%r563, %r562, 268435454;
	add.s32 	%r163, %r561, %r563;
	ld.shared.u16 	%rs17, [%r163];
	add.s16 	%rs36, %rs17, 1;
	st.shared.u16 	[%r163], %rs36;
	// begin inline asm
	shr.b32 %r425, %r861, %r430;
	// end inline asm
	and.b32  	%r564, %r371, %r425;
	shl.b32 	%r565, %r564, 10;
	and.b32  	%r566, %r565, 31744;
	add.s32 	%r567, %r100, %r566;
	shr.u32 	%r568, %r564, 4;
	and.b32  	%r569, %r568, 268435454;
	add.s32 	%r164, %r567, %r569;
	ld.shared.u16 	%rs18, [%r164];
	add.s16 	%rs37, %rs18, 1;
	st.shared.u16 	[%r164], %rs37;
	// begin inline asm
	shr.b32 %r428, %r860, %r430;
	// end inline asm
	and.b32  	%r570, %r371, %r428;
	shl.b32 	%r571, %r570, 10;
	and.b32  	%r572, %r571, 31744;
	add.s32 	%r573, %r100, %r572;
	shr.u32 	%r574, %r570, 4;
	and.b32  	%r575, %r574, 268435454;
	add.s32 	%r165, %r573, %r575;
	ld.shared.u16 	%rs19, [%r165];
	add.s16 	%rs38, %rs19, 1;
	st.shared.u16 	[%r165], %rs38;
	bar.sync 	0;
	ld.shared.u32 	%r166, [%r101];
	ld.shared.u32 	%r576, [%r101+4];
	ld.shared.u32 	%r577, [%r101+8];
	ld.shared.u32 	%r578, [%r101+12];
	ld.shared.u32 	%r579, [%r101+16];
	ld.shared.u32 	%r580, [%r101+20];
	ld.shared.u32 	%r581, [%r101+24];
	ld.shared.u32 	%r582, [%r101+28];
	ld.shared.u32 	%r583, [%r101+32];
	ld.shared.u32 	%r584, [%r101+36];
	ld.shared.u32 	%r585, [%r101+40];
	ld.shared.u32 	%r586, [%r101+44];
	ld.shared.u32 	%r587, [%r101+48];
	ld.shared.u32 	%r588, [%r101+52];
	ld.shared.u32 	%r589, [%r101+56];
	ld.shared.u32 	%r590, [%r101+60];
	ld.shared.u32 	%r591, [%r101+64];
	ld.shared.u32 	%r592, [%r101+68];
	ld.shared.u32 	%r593, [%r101+72];
	ld.shared.u32 	%r594, [%r101+76];
	ld.shared.u32 	%r595, [%r101+80];
	ld.shared.u32 	%r596, [%r101+84];
	ld.shared.u32 	%r597, [%r101+88];
	ld.shared.u32 	%r598, [%r101+92];
	ld.shared.u32 	%r599, [%r101+96];
	ld.shared.u32 	%r600, [%r101+100];
	ld.shared.u32 	%r601, [%r101+104];
	ld.shared.u32 	%r602, [%r101+108];
	ld.shared.u32 	%r603, [%r101+112];
	ld.shared.u32 	%r604, [%r101+116];
	ld.shared.u32 	%r605, [%r101+120];
	ld.shared.u32 	%r606, [%r101+124];
	ld.shared.u32 	%r607, [%r101+128];
	add.s32 	%r167, %r576, %r166;
	add.s32 	%r168, %r577, %r167;
	add.s32 	%r169, %r578, %r168;
	add.s32 	%r170, %r579, %r169;
	add.s32 	%r171, %r580, %r170;
	add.s32 	%r172, %r581, %r171;
	add.s32 	%r173, %r582, %r172;
	add.s32 	%r174, %r583, %r173;
	add.s32 	%r175, %r584, %r174;
	add.s32 	%r176, %r585, %r175;
	add.s32 	%r177, %r586, %r176;
	add.s32 	%r178, %r587, %r177;
	add.s32 	%r179, %r588, %r178;
	add.s32 	%r180, %r589, %r179;
	add.s32 	%r181, %r590, %r180;
	add.s32 	%r182, %r591, %r181;
	add.s32 	%r183, %r592, %r182;
	add.s32 	%r184, %r593, %r183;
	add.s32 	%r185, %r594, %r184;
	add.s32 	%r186, %r595, %r185;
	add.s32 	%r187, %r596, %r186;
	add.s32 	%r188, %r597, %r187;
	add.s32 	%r189, %r598, %r188;
	add.s32 	%r190, %r599, %r189;
	add.s32 	%r191, %r600, %r190;
	add.s32 	%r192, %r601, %r191;
	add.s32 	%r193, %r602, %r192;
	add.s32 	%r194, %r603, %r193;
	add.s32 	%r195, %r604, %r194;
	add.s32 	%r196, %r605, %r195;
	add.s32 	%r197, %r606, %r196;
	add.s32 	%r436, %r607, %r197;
	// begin inline asm
	mov.u32 %r431, %laneid;
	// end inline asm
	mov.b32 	%r434, 1;
	mov.b32 	%r461, -1;
	// begin inline asm
	{  .reg .u32 r0;  .reg .pred p;  shfl.sync.up.b32 r0|p, %r436, %r434, %r459, %r461;  @p add.u32 r0, r0, %r436;  mov.u32 %r432, r0;}
	// end inline asm
	mov.b32 	%r440, 2;
	// begin inline asm
	{  .reg .u32 r0;  .reg .pred p;  shfl.sync.up.b32 r0|p, %r432, %r440, %r459, %r461;  @p add.u32 r0, r0, %r432;  mov.u32 %r438, r0;}
	// end inline asm
	mov.b32 	%r446, 4;
	// begin inline asm
	{  .reg .u32 r0;  .reg .pred p;  shfl.sync.up.b32 r0|p, %r438, %r446, %r459, %r461;  @p add.u32 r0, r0, %r438;  mov.u32 %r444, r0;}
	// end inline asm
	mov.b32 	%r452, 8;
	// begin inline asm
	{  .reg .u32 r0;  .reg .pred p;  shfl.sync.up.b32 r0|p, %r444, %r452, %r459, %r461;  @p add.u32 r0, r0, %r444;  mov.u32 %r450, r0;}
	// end inline asm
	mov.b32 	%r458, 16;
	// begin inline asm
	{  .reg .u32 r0;  .reg .pred p;  shfl.sync.up.b32 r0|p, %r450, %r458, %r459, %r461;  @p add.u32 r0, r0, %r450;  mov.u32 %r456, r0;}
	// end inline asm
	setp.ne.s32 	%p41, %r431, 31;
	@%p41 bra 	$L__BB4_79;
	st.shared.u32 	[%r102], %r456;
$L__BB4_79:
	sub.s32 	%r608, %r456, %r436;
	setp.gt.u32 	%p42, %r2, 31;
	setp.eq.s32 	%p43, %r99, 7;
	setp.eq.s32 	%p44, %r99, 6;
	setp.eq.s32 	%p45, %r99, 5;
	setp.eq.s32 	%p46, %r99, 4;
	setp.eq.s32 	%p47, %r99, 3;
	setp.eq.s32 	%p48, %r99, 2;
	setp.eq.s32 	%p49, %r99, 1;
	bar.sync 	0;
	ld.shared.v4.u32 	{%r609, %r610, %r611, %r612}, [_ZZN3cub18CUB_300001_SM_10006detail10radix_sort31DeviceRadixSortSingleTileKernelINS1_5radix10policy_hubIiiyE10Policy1000ELNS0_9SortOrderE0EiiyNS1_21identity_decomposer_tEEEvPKT1_PSA_PKT2_PSE_T3_iiT4_E12temp_storage+33792];
	selp.b32 	%r613, %r609, %r898, %p49;
	add.s32 	%r614, %r610, %r609;
	selp.b32 	%r615, %r614, %r613, %p48;
	add.s32 	%r616, %r614, %r611;
	selp.b32 	%r617, %r616, %r615, %p47;
	add.s32 	%r618, %r616, %r612;
	selp.b32 	%r619, %r618, %r617, %p46;
	ld.shared.v4.u32 	{%r620, %r621, %r622, %r623}, [_ZZN3cub18CUB_300001_SM_10006detail10radix_sort31DeviceRadixSortSingleTileKernelINS1_5radix10policy_hubIiiyE10Policy1000ELNS0_9SortOrderE0EiiyNS1_21identity_decomposer_tEEEvPKT1_PSA_PKT2_PSE_T3_iiT4_E12temp_storage+33808];
	add.s32 	%r624, %r618, %r620;
	selp.b32 	%r625, %r624, %r619, %p45;
	add.s32 	%r626, %r624, %r621;
	selp.b32 	%r627, %r626, %r625, %p44;
	add.s32 	%r628, %r626, %r622;
	selp.b32 	%r898, %r628, %r627, %p43;
	add.s32 	%r202, %r628, %r623;
	setp.ne.s32 	%p50, %r431, 0;
	selp.b32 	%r629, %r608, 0, %p50;
	add.s32 	%r630, %r898, %r629;
	or.pred  	%p51, %p42, %p50;
	selp.b32 	%r899, %r630, %r608, %p42;
	@%p51 bra 	$L__BB4_81;
	shl.b32 	%r899, %r202, 16;
	st.shared.u32 	[_ZZN3cub18CUB_300001_SM_10006detail10radix_sort31DeviceRadixSortSingleTileKernelINS1_5radix10policy_hubIiiyE10Policy1000ELNS0_9SortOrderE0EiiyNS1_21identity_decomposer_tEEEvPKT1_PSA_PKT2_PSE_T3_iiT4_E12temp_storage+33832], %r899;
$L__BB4_81:
	setp.eq.s32 	%p52, %r2, 0;
	bar.sync 	0;
	ld.shared.u32 	%r631, [_ZZN3cub18CUB_300001_SM_10006detail10radix_sort31DeviceRadixSortSingleTileKernelINS1_5radix10policy_hubIiiyE10Policy1000ELNS0_9SortOrderE0EiiyNS1_21identity_decomposer_tEEEvPKT1_PSA_PKT2_PSE_T3_iiT4_E12temp_storage+33832];
	selp.b32 	%r632, 0, %r631, %p52;
	add.s32 	%r633, %r899, %r632;
	add.s32 	%r634, %r166, %r633;
	add.s32 	%r635, %r167, %r633;
	add.s32 	%r636, %r168, %r633;
	add.s32 	%r637, %r169, %r633;
	add.s32 	%r638, %r170, %r633;
	add.s32 	%r639, %r171, %r633;
	add.s32 	%r640, %r172, %r633;
	add.s32 	%r641, %r173, %r633;
	add.s32 	%r642, %r174, %r633;
	add.s32 	%r643, %r175, %r633;
	add.s32 	%r644, %r176, %r633;
	add.s32 	%r645, %r177, %r633;
	add.s32 	%r646, %r178, %r633;
	add.s32 	%r647, %r179, %r633;
	add.s32 	%r648, %r180, %r633;
	add.s32 	%r649, %r181, %r633;
	add.s32 	%r650, %r182, %r633;
	add.s32 	%r651, %r183, %r633;
	add.s32 	%r652, %r184, %r633;
	add.s32 	%r653, %r185, %r633;
	add.s32 	%r654, %r186, %r633;
	add.s32 	%r655, %r187, %r633;
	add.s32 	%r656, %r188, %r633;
	add.s32 	%r657, %r189, %r633;
	add.s32 	%r658, %r190, %r633;
	add.s32 	%r659, %r191, %r633;
	add.s32 	%r660, %r192, %r633;
	add.s32 	%r661, %r193, %r633;
	add.s32 	%r662, %r194, %r633;
	add.s32 	%r663, %r195, %r633;
	add.s32 	%r664, %r196, %r633;
	add.s32 	%r665, %r197, %r633;
	st.shared.u32 	[%r101], %r633;
	st.shared.u32 	[%r101+4], %r634;
	st.shared.u32 	[%r101+8], %r635;
	st.shared.u32 	[%r101+12], %r636;
	st.shared.u32 	[%r101+16], %r637;
	st.shared.u32 	[%r101+20], %r638;
	st.shared.u32 	[%r101+24], %r639;
	st.shared.u32 	[%r101+28], %r640;
	st.shared.u32 	[%r101+32], %r641;
	st.shared.u32 	[%r101+36], %r642;
	st.shared.u32 	[%r101+40], %r643;
	st.shared.u32 	[%r101+44], %r644;
	st.shared.u32 	[%r101+48], %r645;
	st.shared.u32 	[%r101+52], %r646;
	st.shared.u32 	[%r101+56], %r647;
	st.shared.u32 	[%r101+60], %r648;
	st.shared.u32 	[%r101+64], %r649;
	st.shared.u32 	[%r101+68], %r650;
	st.shared.u32 	[%r101+72], %r651;
	st.shared.u32 	[%r101+76], %r652;
	st.shared.u32 	[%r101+80], %r653;
	st.shared.u32 	[%r101+84], %r654;
	st.shared.u32 	[%r101+88], %r655;
	st.shared.u32 	[%r101+92], %r656;
	st.shared.u32 	[%r101+96], %r657;
	st.shared.u32 	[%r101+100], %r658;
	st.shared.u32 	[%r101+104], %r659;
	st.shared.u32 	[%r101+108], %r660;
	st.shared.u32 	[%r101+112], %r661;
	st.shared.u32 	[%r101+116], %r662;
	st.shared.u32 	[%r101+120], %r663;
	st.shared.u32 	[%r101+124], %r664;
	st.shared.u32 	[%r101+128], %r665;
	bar.sync 	0;
	cvt.u32.u16 	%r666, %rs1;
	ld.shared.u16 	%r667, [%r147];
	add.s32 	%r206, %r667, %r666;
	cvt.u32.u16 	%r668, %rs2;
	ld.shared.u16 	%r669, [%r148];
	add.s32 	%r207, %r669, %r668;
	cvt.u32.u16 	%r670, %rs3;
	ld.shared.u16 	%r671, [%r149];
	add.s32 	%r208, %r671, %r670;
	cvt.u32.u16 	%r672, %rs4;
	ld.shared.u16 	%r673, [%r150];
	add.s32 	%r209, %r673, %r672;
	cvt.u32.u16 	%r674, %rs5;
	ld.shared.u16 	%r675, [%r151];
	add.s32 	%r210, %r675, %r674;
	cvt.u32.u16 	%r676, %rs6;
	ld.shared.u16 	%r677, [%r152];
	add.s32 	%r211, %r677, %r676;
	cvt.u32.u16 	%r678, %rs7;
	ld.shared.u16 	%r679, [%r153];
	add.s32 	%r212, %r679, %r678;
	cvt.u32.u16 	%r680, %rs8;
	ld.shared.u16 	%r681, [%r154];
	add.s32 	%r213, %r681, %r680;
	cvt.u32.u16 	%r682, %rs9;
	ld.shared.u16 	%r683, [%r155];
	add.s32 	%r214, %r683, %r682;
	cvt.u32.u16 	%r684, %rs10;
	ld.shared.u16 	%r685, [%r156];
	add.s32 	%r215, %r685, %r684;
	cvt.u32.u16 	%r686, %rs11;
	ld.shared.u16 	%r687, [%r157];
	add.s32 	%r216, %r687, %r686;
	cvt.u32.u16 	%r688, %rs12;
	ld.shared.u16 	%r689, [%r158];
	add.s32 	%r217, %r689, %r688;
	cvt.u32.u16 	%r690, %rs13;
	ld.shared.u16 	%r691, [%r159];
	add.s32 	%r218, %r691, %r690;
	cvt.u32.u16 	%r692, %rs14;
	ld.shared.u16 	%r693, [%r160];
	add.s32 	%r219, %r693, %r692;
	cvt.u32.u16 	%r694, %rs15;
	ld.shared.u16 	%r695, [%r161];
	add.s32 	%r220, %r695, %r694;
	cvt.u32.u16 	%r696, %rs16;
	ld.shared.u16 	%r697, [%r162];
	add.s32 	%r221, %r697, %r696;
	cvt.u32.u16 	%r698, %rs17;
	ld.shared.u16 	%r699, [%r163];
	add.s32 	%r222, %r699, %r698;
	cvt.u32.u16 	%r700, %rs18;
	ld.shared.u16 	%r701, [%r164];
	add.s32 	%r223, %r701, %r700;
	cvt.u32.u16 	%r702, %rs19;
	ld.shared.u16 	%r703, [%r165];
	add.s32 	%r224, %r703, %r702;
	bar.sync 	0;
	setp.lt.s32 	%p53, %r859, %r304;
	@%p53 bra 	$L__BB4_121;
	cvt.u64.u32 	%rd15, %r2;
	shl.b32 	%r704, %r206, 2;
	mov.u32 	%r705, _ZZN3cub18CUB_300001_SM_10006detail10radix_sort31DeviceRadixSortSingleTileKernelINS1_5radix10policy_hubIiiyE10Policy1000ELNS0_9SortOrderE0EiiyNS1_21identity_decomposer_tEEEvPKT1_PSA_PKT2_PSE_T3_iiT4_E12temp_storage;
	add.s32 	%r706, %r705, %r704;
	st.shared.u32 	[%r706], %r878;
	shl.b32 	%r707, %r207, 2;
	add.s32 	%r708, %r705, %r707;
	st.shared.u32 	[%r708], %r877;
	shl.b32 	%r709, %r208, 2;
	add.s32 	%r710, %r705, %r709;
	st.shared.u32 	[%r710], %r876;
	shl.b32 	%r711, %r209, 2;
	add.s32 	%r712, %r705, %r711;
	st.shared.u32 	[%r712], %r875;
	shl.b32 	%r713, %r210, 2;
	add.s32 	%r714, %r705, %r713;
	st.shared.u32 	[%r714], %r874;
	shl.b32 	%r715, %r211, 2;
	add.s32 	%r716, %r705, %r715;
	st.shared.u32 	[%r716], %r873;
	shl.b32 	%r717, %r212, 2;
	add.s32 	%r718, %r705, %r717;
	st.shared.u32 	[%r718], %r872;
	shl.b32 	%r719, %r213, 2;
	add.s32 	%r720, %r705, %r719;
	st.shared.u32 	[%r720], %r871;
	shl.b32 	%r721, %r214, 2;
	add.s32 	%r722, %r705, %r721;
	st.shared.u32 	[%r722], %r870;
	shl.b32 	%r723, %r215, 2;
	add.s32 	%r724, %r705, %r723;
	st.shared.u32 	[%r724], %r869;
	shl.b32 	%r725, %r216, 2;
	add.s32 	%r726, %r705, %r725;
	st.shared.u32 	[%r726], %r868;
	shl.b32 	%r727, %r217, 2;
	add.s32 	%r728, %r705, %r727;
	st.shared.u32 	[%r728], %r867;
	shl.b32 	%r729, %r218, 2;
	add.s32 	%r730, %r705, %r729;
	st.shared.u32 	[%r730], %r866;
	shl.b32 	%r731, %r219, 2;
	add.s32 	%r732, %r705, %r731;
	st.shared.u32 	[%r732], %r865;
	shl.b32 	%r733, %r220, 2;
	add.s32 	%r734, %r705, %r733;
	st.shared.u32 	[%r734], %r864;
	shl.b32 	%r735, %r221, 2;
	add.s32 	%r736, %r705, %r735;
	st.shared.u32 	[%r736], %r863;
	shl.b32 	%r737, %r222, 2;
	add.s32 	%r738, %r705, %r737;
	st.shared.u32 	[%r738], %r862;
	shl.b32 	%r739, %r223, 2;
	add.s32 	%r740, %r705, %r739;
	st.shared.u32 	[%r740], %r861;
	shl.b32 	%r741, %r224, 2;
	add.s32 	%r742, %r705, %r741;
	st.shared.u32 	[%r742], %r860;
	bar.sync 	0;
	mad.lo.s32 	%r225, %r2, -72, %r103;
	ld.shared.u32 	%r226, [%r225];
	ld.shared.u32 	%r227, [%r225+1024];
	ld.shared.u32 	%r228, [%r225+2048];
	ld.shared.u32 	%r229, [%r225+3072];
	ld.shared.u32 	%r230, [%r225+4096];
	ld.shared.u32 	%r231, [%r225+5120];
	ld.shared.u32 	%r232, [%r225+6144];
	ld.shared.u32 	%r233, [%r225+7168];
	ld.shared.u32 	%r234, [%r225+8192];
	ld.shared.u32 	%r235, [%r225+9216];
	ld.shared.u32 	%r236, [%r225+10240];
	ld.shared.u32 	%r237, [%r225+11264];
	ld.shared.u32 	%r238, [%r225+12288];
	ld.shared.u32 	%r239, [%r225+13312];
	ld.shared.u32 	%r240, [%r225+14336];
	ld.shared.u32 	%r241, [%r225+15360];
	ld.shared.u32 	%r242, [%r225+16384];
	ld.shared.u32 	%r243, [%r225+17408];
	ld.shared.u32 	%r244, [%r225+18432];
	bar.sync 	0;
	st.shared.u32 	[%r706], %r897;
	st.shared.u32 	[%r708], %r896;
	st.shared.u32 	[%r710], %r895;
	st.shared.u32 	[%r712], %r894;
	st.shared.u32 	[%r714], %r893;
	st.shared.u32 	[%r716], %r892;
	st.shared.u32 	[%r718], %r891;
	st.shared.u32 	[%r720], %r890;
	st.shared.u32 	[%r722], %r889;
	st.shared.u32 	[%r724], %r888;
	st.shared.u32 	[%r726], %r887;
	st.shared.u32 	[%r728], %r886;
	st.shared.u32 	[%r730], %r885;
	st.shared.u32 	[%r732], %r884;
	st.shared.u32 	[%r734], %r883;
	st.shared.u32 	[%r736], %r882;
	st.shared.u32 	[%r738], %r881;
	st.shared.u32 	[%r740], %r880;
	st.shared.u32 	[%r742], %r879;
	bar.sync 	0;
	ld.shared.u32 	%r245, [%r225+1024];
	ld.shared.u32 	%r246, [%r225+2048];
	ld.shared.u32 	%r247, [%r225+3072];
	ld.shared.u32 	%r248, [%r225+4096];
	ld.shared.u32 	%r249, [%r225+5120];
	ld.shared.u32 	%r250, [%r225+6144];
	ld.shared.u32 	%r251, [%r225+7168];
	ld.shared.u32 	%r252, [%r225+8192];
	ld.shared.u32 	%r253, [%r225+9216];
	ld.shared.u32 	%r254, [%r225+10240];
	ld.shared.u32 	%r255, [%r225+11264];
	ld.shared.u32 	%r256, [%r225+12288];
	ld.shared.u32 	%r257, [%r225+13312];
	ld.shared.u32 	%r258, [%r225+14336];
	ld.shared.u32 	%r259, [%r225+15360];
	ld.shared.u32 	%r260, [%r225+16384];
	ld.shared.u32 	%r261, [%r225+17408];
	ld.shared.u32 	%r262, [%r225+18432];
	setp.gt.u64 	%p54, %rd2, %rd15;
	cvta.to.global.u64 	%rd16, %rd6;
	mul.wide.u32 	%rd17, %r2, 4;
	add.s64 	%rd4, %rd16, %rd17;
	cvta.to.global.u64 	%rd18, %rd8;
	add.s64 	%rd5, %rd18, %rd17;
	@%p54 bra 	$L__BB4_83;
	bra.uni 	$L__BB4_84;
$L__BB4_83:
	xor.b32  	%r743, %r226, -2147483648;
	ld.shared.u32 	%r744, [%r225];
	st.global.u32 	[%rd4], %r743;
	st.global.u32 	[%rd5], %r744;
$L__BB4_84:
	add.s32 	%r745, %r2, 256;
	cvt.u64.u32 	%rd19, %r745;
	setp.le.u64 	%p55, %rd2, %rd19;
	@%p55 bra 	$L__BB4_86;
	xor.b32  	%r746, %r227, -2147483648;
	st.global.u32 	[%rd4+1024], %r746;
	st.global.u32 	[%rd5+1024], %r245;
$L__BB4_86:
	add.s32 	%r747, %r2, 512;
	cvt.u64.u32 	%rd20, %r747;
	setp.le.u64 	%p56, %rd2, %rd20;
	@%p56 bra 	$L__BB4_88;
	xor.b32  	%r748, %r228, -2147483648;
	st.global.u32 	[%rd4+2048], %r748;
	st.global.u32 	[%rd5+2048], %r246;
$L__BB4_88:
	add.s32 	%r749, %r2, 768;
	cvt.u64.u32 	%rd21, %r749;
	setp.le.u64 	%p57, %rd2, %rd21;
	@%p57 bra 	$L__BB4_90;
	xor.b32  	%r750, %r229, -2147483648;
	st.global.u32 	[%rd4+3072], %r750;
	st.global.u32 	[%rd5+3072], %r247;
$L__BB4_90:
	or.b32  	%r751, %r2, 1024;
	cvt.u64.u32 	%rd22, %r751;
	setp.le.u64 	%p58, %rd2, %rd22;
	@%p58 bra 	$L__BB4_92;
	xor.b32  	%r752, %r230, -2147483648;
	st.global.u32 	[%rd4+4096], %r752;
	st.global.u32 	[%rd5+4096], %r248;
$L__BB4_92:
	add.s32 	%r753, %r2, 1280;
	cvt.u64.u32 	%rd23, %r753;
	setp.le.u64 	%p59, %rd2, %rd23;
	@%p59 bra 	$L__BB4_94;
	xor.b32  	%r754, %r231, -2147483648;
	st.global.u32 	[%rd4+5120], %r754;
	st.global.u32 	[%rd5+5120], %r249;
$L__BB4_94:
	add.s32 	%r755, %r2, 1536;
	cvt.u64.u32 	%rd24, %r755;
	setp.le.u64 	%p60, %rd2, %rd24;
	@%p60 bra 	$L__BB4_96;
	xor.b32  	%r756, %r232, -2147483648;
	st.global.u32 	[%rd4+6144], %r756;
	st.global.u32 	[%rd5+6144], %r250;
$L__BB4_96:
	add.s32 	%r757, %r2, 1792;
	cvt.u64.u32 	%rd25, %r757;
	setp.le.u64 	%p61, %rd2, %rd25;
	@%p61 bra 	$L__BB4_98;
	xor.b32  	%r758, %r233, -2147483648;
	st.global.u32 	[%rd4+7168], %r758;
	st.global.u32 	[%rd5+7168], %r251;
$L__BB4_98:
	or.b32  	%r759, %r2, 2048;
	cvt.u64.u32 	%rd26, %r759;
	setp.le.u64 	%p62, %rd2, %rd26;
	@%p62 bra 	$L__BB4_100;
	xor.b32  	%r760, %r234, -2147483648;
	st.global.u32 	[%rd4+8192], %r760;
	st.global.u32 	[%rd5+8192], %r252;
$L__BB4_100:
	add.s32 	%r761, %r2, 2304;
	cvt.u64.u32 	%rd27, %r761;
	setp.le.u64 	%p63, %rd2, %rd27;
	@%p63 bra 	$L__BB4_102;
	xor.b32  	%r762, %r235, -2147483648;
	st.global.u32 	[%rd4+9216], %r762;
	st.global.u32 	[%rd5+9216], %r253;
$L__BB4_102:
	add.s32 	%r763, %r2, 2560;
	cvt.u64.u32 	%rd28, %r763;
	setp.le.u64 	%p64, %rd2, %rd28;
	@%p64 bra 	$L__BB4_104;
	xor.b32  	%r764, %r236, -2147483648;
	st.global.u32 	[%rd4+10240], %r764;
	st.global.u32 	[%rd5+10240], %r254;
$L__BB4_104:
	add.s32 	%r765, %r2, 2816;
	cvt.u64.u32 	%rd29, %r765;
	setp.le.u64 	%p65, %rd2, %rd29;
	@%p65 bra 	$L__BB4_106;
	xor.b32  	%r766, %r237, -2147483648;
	st.global.u32 	[%rd4+11264], %r766;
	st.global.u32 	[%rd5+11264], %r255;
$L__BB4_106:
	or.b32  	%r767, %r2, 3072;
	cvt.u64.u32 	%rd30, %r767;
	setp.le.u64 	%p66, %rd2, %rd30;
	@%p66 bra 	$L__BB4_108;
	xor.b32  	%r768, %r238, -2147483648;
	st.global.u32 	[%rd4+12288], %r768;
	st.global.u32 	[%rd5+12288], %r256;
$L__BB4_108:
	add.s32 	%r769, %r2, 3328;
	cvt.u64.u32 	%rd31, %r769;
	setp.le.u64 	%p67, %rd2, %rd31;
	@%p67 bra 	$L__BB4_110;
	xor.b32  	%r770, %r239, -2147483648;
	st.global.u32 	[%rd4+13312], %r770;
	st.global.u32 	[%rd5+13312], %r257;
$L__BB4_110:
	add.s32 	%r771, %r2, 3584;
	cvt.u64.u32 	%rd32, %r771;
	setp.le.u64 	%p68, %rd2, %rd32;
	@%p68 bra 	$L__BB4_112;
	xor.b32  	%r772, %r240, -2147483648;
	st.global.u32 	[%rd4+14336], %r772;
	st.global.u32 	[%rd5+14336], %r258;
$L__BB4_112:
	add.s32 	%r773, %r2, 3840;
	cvt.u64.u32 	%rd33, %r773;
	setp.le.u64 	%p69, %rd2, %rd33;
	@%p69 bra 	$L__BB4_114;
	xor.b32  	%r774, %r241, -2147483648;
	st.global.u32 	[%rd4+15360], %r774;
	st.global.u32 	[%rd5+15360], %r259;
$L__BB4_114:
	or.b32  	%r775, %r2, 4096;
	cvt.u64.u32 	%rd34, %r775;
	setp.le.u64 	%p70, %rd2, %rd34;
	@%p70 bra 	$L__BB4_116;
	xor.b32  	%r776, %r242, -2147483648;
	st.global.u32 	[%rd4+16384], %r776;
	st.global.u32 	[%rd5+16384], %r260;
$L__BB4_116:
	add.s32 	%r777, %r2, 4352;
	cvt.u64.u32 	%rd35, %r777;
	setp.le.u64 	%p71, %rd2, %rd35;
	@%p71 bra 	$L__BB4_118;
	xor.b32  	%r778, %r243, -2147483648;
	st.global.u32 	[%rd4+17408], %r778;
	st.global.u32 	[%rd5+17408], %r261;
$L__BB4_118:
	add.s32 	%r779, %r2, 4608;
	cvt.u64.u32 	%rd36, %r779;
	setp.le.u64 	%p72, %rd2, %rd36;
	@%p72 bra 	$L__BB4_120;
	xor.b32  	%r780, %r244, -2147483648;
	st.global.u32 	[%rd4+18432], %r780;
	st.global.u32 	[%rd5+18432], %r262;
$L__BB4_120:
	ret;
$L__BB4_121:
	shl.b32 	%r781, %r206, 2;
	mov.u32 	%r782, _ZZN3cub18CUB_300001_SM_10006detail10radix_sort31DeviceRadixSortSingleTileKernelINS1_5radix10policy_hubIiiyE10Policy1000ELNS0_9SortOrderE0EiiyNS1_21identity_decomposer_tEEEvPKT1_PSA_PKT2_PSE_T3_iiT4_E12temp_storage;
	add.s32 	%r783, %r782, %r781;
	st.shared.u32 	[%r783], %r878;
	shl.b32 	%r784, %r207, 2;
	add.s32 	%r785, %r782, %r784;
	st.shared.u32 	[%r785], %r877;
	shl.b32 	%r786, %r208, 2;
	add.s32 	%r787, %r782, %r786;
	st.shared.u32 	[%r787], %r876;
	shl.b32 	%r788, %r209, 2;
	add.s32 	%r789, %r782, %r788;
	st.shared.u32 	[%r789], %r875;
	shl.b32 	%r790, %r210, 2;
	add.s32 	%r791, %r782, %r790;
	st.shared.u32 	[%r791], %r874;
	shl.b32 	%r792, %r211, 2;
	add.s32 	%r793, %r782, %r792;
	st.shared.u32 	[%r793], %r873;
	shl.b32 	%r794, %r212, 2;
	add.s32 	%r795, %r782, %r794;
	st.shared.u32 	[%r795], %r872;
	shl.b32 	%r796, %r213, 2;
	add.s32 	%r797, %r782, %r796;
	st.shared.u32 	[%r797], %r871;
	shl.b32 	%r798, %r214, 2;
	add.s32 	%r799, %r782, %r798;
	st.shared.u32 	[%r799], %r870;
	shl.b32 	%r800, %r215, 2;
	add.s32 	%r801, %r782, %r800;
	st.shared.u32 	[%r801], %r869;
	shl.b32 	%r802, %r216, 2;
	add.s32 	%r803, %r782, %r802;
	st.shared.u32 	[%r803], %r868;
	shl.b32 	%r804, %r217, 2;
	add.s32 	%r805, %r782, %r804;
	st.shared.u32 	[%r805], %r867;
	shl.b32 	%r806, %r218, 2;
	add.s32 	%r807, %r782, %r806;
	st.shared.u32 	[%r807], %r866;
	shl.b32 	%r808, %r219, 2;
	add.s32 	%r809, %r782, %r808;
	st.shared.u32 	[%r809], %r865;
	shl.b32 	%r810, %r220, 2;
	add.s32 	%r811, %r782, %r810;
	st.shared.u32 	[%r811], %r864;
	shl.b32 	%r812, %r221, 2;
	add.s32 	%r813, %r782, %r812;
	st.shared.u32 	[%r813], %r863;
	shl.b32 	%r814, %r222, 2;
	add.s32 	%r815, %r782, %r814;
	st.shared.u32 	[%r815], %r862;
	shl.b32 	%r816, %r223, 2;
	add.s32 	%r817, %r782, %r816;
	st.shared.u32 	[%r817], %r861;
	shl.b32 	%r818, %r224, 2;
	add.s32 	%r819, %r782, %r818;
	st.shared.u32 	[%r819], %r860;
	bar.sync 	0;
	ld.shared.u32 	%r878, [%r103];
	ld.shared.u32 	%r877, [%r103+4];
	ld.shared.u32 	%r876, [%r103+8];
	ld.shared.u32 	%r875, [%r103+12];
	ld.shared.u32 	%r874, [%r103+16];
	ld.shared.u32 	%r873, [%r103+20];
	ld.shared.u32 	%r872, [%r103+24];
	ld.shared.u32 	%r871, [%r103+28];
	ld.shared.u32 	%r870, [%r103+32];
	ld.shared.u32 	%r869, [%r103+36];
	ld.shared.u32 	%r868, [%r103+40];
	ld.shared.u32 	%r867, [%r103+44];
	ld.shared.u32 	%r866, [%r103+48];
	ld.shared.u32 	%r865, [%r103+52];
	ld.shared.u32 	%r864, [%r103+56];
	ld.shared.u32 	%r863, [%r103+60];
	ld.shared.u32 	%r862, [%r103+64];
	ld.shared.u32 	%r861, [%r103+68];
	ld.shared.u32 	%r860, [%r103+72];
	bar.sync 	0;
	st.shared.u32 	[%r783], %r897;
	st.shared.u32 	[%r785], %r896;
	st.shared.u32 	[%r787], %r895;
	st.shared.u32 	[%r789], %r894;
	st.shared.u32 	[%r791], %r893;
	st.shared.u32 	[%r793], %r892;
	st.shared.u32 	[%r795], %r891;
	st.shared.u32 	[%r797], %r890;
	st.shared.u32 	[%r799], %r889;
	st.shared.u32 	[%r801], %r888;
	st.shared.u32 	[%r803], %r887;
	st.shared.u32 	[%r805], %r886;
	st.shared.u32 	[%r807], %r885;
	st.shared.u32 	[%r809], %r884;
	st.shared.u32 	[%r811], %r883;
	st.shared.u32 	[%r813], %r882;
	st.shared.u32 	[%r815], %r881;
	st.shared.u32 	[%r817], %r880;
	st.shared.u32 	[%r819], %r879;
	bar.sync 	0;
	ld.shared.u32 	%r897, [%r103];
	ld.shared.u32 	%r896, [%r103+4];
	ld.shared.u32 	%r895, [%r103+8];
	ld.shared.u32 	%r894, [%r103+12];
	ld.shared.u32 	%r893, [%r103+16];
	ld.shared.u32 	%r892, [%r103+20];
	ld.shared.u32 	%r891, [%r103+24];
	ld.shared.u32 	%r890, [%r103+28];
	ld.shared.u32 	%r889, [%r103+32];
	ld.shared.u32 	%r888, [%r103+36];
	ld.shared.u32 	%r887, [%r103+40];
	ld.shared.u32 	%r886, [%r103+44];
	ld.shared.u32 	%r885, [%r103+48];
	ld.shared.u32 	%r884, [%r103+52];
	ld.shared.u32 	%r883, [%r103+56];
	ld.shared.u32 	%r882, [%r103+60];
	ld.shared.u32 	%r881, [%r103+64];
	ld.shared.u32 	%r880, [%r103+68];
	ld.shared.u32 	%r879, [%r103+72];
	bar.sync 	0;
	add.s32 	%r859, %r859, 6;
	add.s32 	%r858, %r858, -6;
	bra.uni 	$L__BB4_77;

}
	// .globl	_ZN3cub18CUB_300001_SM_10006detail10radix_sort30DeviceRadixSortHistogramKernelINS1_5radix10policy_hubIiiyE10Policy1000ELNS0_9SortOrderE0EiyNS1_21identity_decomposer_tEEEvPT2_PKT1_SA_iiT3_
.visible .entry _ZN3cub18CUB_300001_SM_10006detail10radix_sort30DeviceRadixSortHistogramKernelINS1_5radix10policy_hubIiiyE10Policy1000ELNS0_9SortOrderE0EiyNS1_21identity_decomposer_tEEEvPT2_PKT1_SA_iiT3_(
	.param .u64 .ptr .align 1 _ZN3cub18CUB_300001_SM_10006detail10radix_sort30DeviceRadixSortHistogramKernelINS1_5radix10policy_hubIiiyE10Policy1000ELNS0_9SortOrderE0EiyNS1_21identity_decomposer_tEEEvPT2_PKT1_SA_iiT3__param_0,
	.param .u64 .ptr .align 1 _ZN3cub18CUB_300001_SM_10006detail10radix_sort30DeviceRadixSortHistogramKernelINS1_5radix10policy_hubIiiyE10Policy1000ELNS0_9SortOrderE0EiyNS1_21identity_decomposer_tEEEvPT2_PKT1_SA_iiT3__param_1,
	.param .u64 _ZN3cub18CUB_300001_SM_10006detail10radix_sort30DeviceRadixSortHistogramKernelINS1_5radix10policy_hubIiiyE10Policy1000ELNS0_9SortOrderE0EiyNS1_21identity_decomposer_tEEEvPT2_PKT1_SA_iiT3__param_2,
	.param .u32 _ZN3cub18CUB_300001_SM_10006detail10radix_sort30DeviceRadixSortHistogramKernelINS1_5radix10policy_hubIiiyE10Policy1000ELNS0_9SortOrderE0EiyNS1_21identity_decomposer_tEEEvPT2_PKT1_SA_iiT3__param_3,
	.param .u32 _ZN3cub18CUB_300001_SM_10006detail10radix_sort30DeviceRadixSortHistogramKernelINS1_5radix10policy_hubIiiyE10Policy1000ELNS0_9SortOrderE0EiyNS1_21identity_decomposer_tEEEvPT2_PKT1_SA_iiT3__param_4,
	.param .align 1 .b8 _ZN3cub18CUB_300001_SM_10006detail10radix_sort30DeviceRadixSortHistogramKernelINS1_5radix10policy_hubIiiyE10Policy1000ELNS0_9SortOrderE0EiyNS1_21identity_decomposer_tEEEvPT2_PKT1_SA_iiT3__param_5[1]
)
.maxntid 128
{
	.reg .pred 	%p<91>;
	.reg .b32 	%r<486>;
	.reg .b64 	%rd<137>;
	// demoted variable
	.shared .align 4 .b8 _ZZN3cub18CUB_300001_SM_10006detail10radix_sort30DeviceRadixSortHistogramKernelINS1_5radix10policy_hubIiiyE10Policy1000ELNS0_9SortOrderE0EiyNS1_21identity_decomposer_tEEEvPT2_PKT1_SA_iiT3_E12temp_storage[4096];
	ld.param.u64 	%rd18, [_ZN3cub18CUB_300001_SM_10006detail10radix_sort30DeviceRadixSortHistogramKernelINS1_5radix10policy_hubIiiyE10Policy1000ELNS0_9SortOrderE0EiyNS1_21identity_decomposer_tEEEvPT2_PKT1_SA_iiT3__param_0];
	ld.param.u64 	%rd19, [_ZN3cub18CUB_300001_SM_10006detail10radix_sort30DeviceRadixSortHistogramKernelINS1_5radix10policy_hubIiiyE10Policy1000ELNS0_9SortOrderE0EiyNS1_21identity_decomposer_tEEEvPT2_PKT1_SA_iiT3__param_1];
	ld.param.u64 	%rd17, [_ZN3cub18CUB_300001_SM_10006detail10radix_sort30DeviceRadixSortHistogramKernelINS1_5radix10policy_hubIiiyE10Policy1000ELNS0_9SortOrderE0EiyNS1_21identity_decomposer_tEEEvPT2_PKT1_SA_iiT3__param_2];
	ld.param.u32 	%r174, [_ZN3cub18CUB_300001_SM_10006detail10radix_sort30DeviceRadixSortHistogramKernelINS1_5radix10policy_hubIiiyE10Policy1000ELNS0_9SortOrderE0EiyNS1_21identity_decomposer_tEEEvPT2_PKT1_SA_iiT3__param_3];
	ld.param.u32 	%r175, [_ZN3cub18CUB_300001_SM_10006detail10radix_sort30DeviceRadixSortHistogramKernelINS1_5radix10policy_hubIiiyE10Policy1000ELNS0_9SortOrderE0EiyNS1_21identity_decomposer_tEEEvPT2_PKT1_SA_iiT3__param_4];
	cvta.to.global.u64 	%rd1, %rd19;
	cvta.to.global.u64 	%rd2, %rd18;
	setp.eq.s64 	%p2, %rd17, 0;
	@%p2 bra 	$L__BB5_153;
	sub.s32 	%r176, %r175, %r174;
	add.s32 	%r177, %r176, 7;
	shr.s32 	%r178, %r177, 31;
	shr.u32 	%r179, %r178, 29;
	add.s32 	%r180, %r177, %r179;
	shr.s32 	%r181, %r180, 3;
	mov.u32 	%r182, %tid.x;
	setp.gt.u32 	%p3, %r182, 255;
	setp.lt.s32 	%p4, %r177, 8;
	mov.u32 	%r183, %ctaid.x;
	shl.b32 	%r184, %r183, 11;
	cvt.u64.u32 	%rd3, %r184;
	mov.u32 	%r185, %nctaid.x;
	shl.b32 	%r186, %r185, 11;
	cvt.u64.u32 	%rd4, %r186;
	add.s32 	%r1, %r181, -1;
	and.b32  	%r2, %r181, 15;
	and.b32  	%r3, %r181, 7;
	add.s32 	%r4, %r3, -1;
	and.b32  	%r5, %r181, 3;
	or.pred  	%p1, %p3, %p4;
	shl.b32 	%r187, %r182, 2;
	mov.u32 	%r188, _ZZN3cub18CUB_300001_SM_10006detail10radix_sort30DeviceRadixSortHistogramKernelINS1_5radix10policy_hubIiiyE10Policy1000ELNS0_9SortOrderE0EiyNS1_21identity_decomposer_tEEEvPT2_PKT1_SA_iiT3_E12temp_storage;
	add.s32 	%r6, %r188, %r187;
	and.b32  	%r7, %r181, 268435440;
	cvt.u64.u32 	%rd5, %r182;
	add.s32 	%r8, %r182, 128;
	add.s32 	%r9, %r182, 256;
	add.s32 	%r10, %r182, 384;
	add.s32 	%r11, %r182, 512;
	add.s32 	%r12, %r182, 640;
	add.s32 	%r13, %r182, 768;
	or.b32  	%r14, %r182, 1024;
	add.s32 	%r15, %r182, 1920;
	and.b32  	%r16, %r181, 268435448;
	and.b32  	%r17, %r181, 1;
	neg.s32 	%r18, %r7;
	add.s32 	%r19, %r6, 8192;
	add.s64 	%rd21, %rd17, -1;
	shr.u64 	%rd22, %rd21, 30;
	add.s64 	%rd23, %rd22, 1;
	min.u64 	%rd6, %rd23, %rd17;
	mov.b64 	%rd135, 0;
$L__BB5_2:
	@%p1 bra 	$L__BB5_30;
	setp.lt.u32 	%p5, %r1, 15;
	mov.b32 	%r439, 0;
	@%p5 bra 	$L__BB5_6;
	mov.u32 	%r436, %r19;
	mov.u32 	%r437, %r18;
$L__BB5_5:
	.pragma "nounroll";
	mov.b32 	%r190, 0;
	st.shared.u32 	[%r436+-8192], %r190;
	st.shared.u32 	[%r436+-7168], %r190;
	st.shared.u32 	[%r436+-6144], %r190;
	st.shared.u32 	[%r436+-5120], %r190;
	st.shared.u32 	[%r436+-4096], %r190;
	st.shared.u32 	[%r436+-3072], %r190;
	st.shared.u32 	[%r436+-2048], %r190;
	st.shared.u32 	[%r436+-1024], %r190;
	st.shared.u32 	[%r436], %r190;
	st.shared.u32 	[%r436+1024], %r190;
	st.shared.u32 	[%r436+2048], %r190;
	st.shared.u32 	[%r436+3072], %r190;
	st.shared.u32 	[%r436+4096], %r190;
	st.shared.u32 	[%r436+5120], %r190;
	st.shared.u32 	[%r436+6144], %r190;
	st.shared.u32 	[%r436+7168], %r190;
	add.s32 	%r437, %r437, 16;
	add.s32 	%r436, %r436, 16384;
	setp.ne.s32 	%p6, %r437, 0;
	mov.u32 	%r439, %r7;
	@%p6 bra 	$L__BB5_5;
$L__BB5_6:
	add.s32 	%r25, %r2, -1;
	setp.eq.s32 	%p7, %r2, 0;
	@%p7 bra 	$L__BB5_16;
	setp.lt.u32 	%p8, %r25, 7;
	@%p8 bra 	$L__BB5_9;
	shl.b32 	%r191, %r439, 10;
	add.s32 	%r192, %r6, %r191;
	mov.b32 	%r193, 0;
	st.shared.u32 	[%r192], %r193;
	st.shared.u32 	[%r192+1024], %r193;
	st.shared.u32 	[%r192+2048], %r193;
	st.shared.u32 	[%r192+3072], %r193;
	st.shared.u32 	[%r192+4096], %r193;
	st.shared.u32 	[%r192+5120], %r193;
	st.shared.u32 	[%r192+6144], %r193;
	st.shared.u32 	[%r192+7168], %r193;
	add.s32 	%r439, %r439, 8;
$L__BB5_9:
	setp.eq.s32 	%p9, %r3, 0;
	@%p9 bra 	$L__BB5_16;
	setp.lt.u32 	%p10, %r4, 3;
	@%p10 bra 	$L__BB5_12;
	shl.b32 	%r194, %r439, 10;
	add.s32 	%r195, %r6, %r194;
	mov.b32 	%r196, 0;
	st.shared.u32 	[%r195], %r196;
	st.shared.u32 	[%r195+1024], %r196;
	st.shared.u32 	[%r195+2048], %r196;
	st.shared.u32 	[%r195+3072], %r196;
	add.s32 	%r439, %r439, 4;
$L__BB5_12:
	setp.eq.s32 	%p11, %r5, 0;
	@%p11 bra 	$L__BB5_16;
	setp.eq.s32 	%p12, %r5, 1;
	shl.b32 	%r197, %r439, 10;
	add.s32 	%r30, %r6, %r197;
	mov.b32 	%r198, 0;
	st.shared.u32 	[%r30], %r198;
	@%p12 bra 	$L__BB5_16;
	setp.eq.s32 	%p13, %r5, 2;
	mov.b32 	%r199, 0;
	st.shared.u32 	[%r30+1024], %r199;
	@%p13 bra 	$L__BB5_16;
	mov.b32 	%r200, 0;
	st.shared.u32 	[%r30+2048], %r200;
$L__BB5_16:
	cvt.u32.u64 	%r201, %rd5;
	setp.gt.u32 	%p14, %r201, 127;
	@%p14 bra 	$L__BB5_30;
	setp.lt.u32 	%p15, %r1, 15;
	mov.b32 	%r443, 0;
	@%p15 bra 	$L__BB5_20;
	mov.b32 	%r441, 0;
$L__BB5_19:
	.pragma "nounroll";
	shl.b32 	%r204, %r441, 10;
	add.s32 	%r205, %r6, %r204;
	mov.b32 	%r206, 0;
	st.shared.u32 	[%r205+512], %r206;
	st.shared.u32 	[%r205+1536], %r206;
	st.shared.u32 	[%r205+2560], %r206;
	st.shared.u32 	[%r205+3584], %r206;
	st.shared.u32 	[%r205+4608], %r206;
	st.shared.u32 	[%r205+5632], %r206;
	st.shared.u32 	[%r205+6656], %r206;
	st.shared.u32 	[%r205+7680], %r206;
	st.shared.u32 	[%r205+8704], %r206;
	st.shared.u32 	[%r205+9728], %r206;
	st.shared.u32 	[%r205+10752], %r206;
	st.shared.u32 	[%r205+11776], %r206;
	st.shared.u32 	[%r205+12800], %r206;
	st.shared.u32 	[%r205+13824], %r206;
	st.shared.u32 	[%r205+14848], %r206;
	st.shared.u32 	[%r205+15872], %r206;
	add.s32 	%r441, %r441, 16;
	setp.ne.s32 	%p16, %r441, %r7;
	mov.u32 	%r443, %r7;
	@%p16 bra 	$L__BB5_19;
$L__BB5_20:
	setp.eq.s32 	%p17, %r2, 0;
	@%p17 bra 	$L__BB5_30;
	setp.lt.u32 	%p18, %r25, 7;
	@%p18 bra 	$L__BB5_23;
	shl.b32 	%r207, %r443, 10;
	add.s32 	%r208, %r6, %r207;
	mov.b32 	%r209, 0;
	st.shared.u32 	[%r208+512], %r209;
	st.shared.u32 	[%r208+1536], %r209;
	st.shared.u32 	[%r208+2560], %r209;
	st.shared.u32 	[%r208+3584], %r209;
	st.shared.u32 	[%r208+4608], %r209;
	st.shared.u32 	[%r208+5632], %r209;
	st.shared.u32 	[%r208+6656], %r209;
	st.shared.u32 	[%r208+7680], %r209;
	add.s32 	%r443, %r443, 8;
$L__BB5_23:
	setp.eq.s32 	%p19, %r3, 0;
	@%p19 bra 	$L__BB5_30;
	setp.lt.u32 	%p20, %r4, 3;
	@%p20 bra 	$L__BB5_26;
	shl.b32 	%r210, %r443, 10;
	add.s32 	%r211, %r6, %r210;
	mov.b32 	%r212, 0;
	st.shared.u32 	[%r211+512], %r212;
	st.shared.u32 	[%r211+1536], %r212;
	st.shared.u32 	[%r211+2560], %r212;
	st.shared.u32 	[%r211+3584], %r212;
	add.s32 	%r443, %r443, 4;
$L__BB5_26:
	setp.eq.s32 	%p21, %r5, 0;
	@%p21 bra 	$L__BB5_30;
	setp.eq.s32 	%p22, %r5, 1;
	shl.b32 	%r213, %r443, 10;
	add.s32 	%r38, %r6, %r213;
	mov.b32 	%r214, 0;
	st.shared.u32 	[%r38+512], %r214;
	@%p22 bra 	$L__BB5_30;
	setp.eq.s32 	%p23, %r5, 2;
	mov.b32 	%r215, 0;
	st.shared.u32 	[%r38+1536], %r215;
	@%p23 bra 	$L__BB5_30;
	mov.b32 	%r216, 0;
	st.shared.u32 	[%r38+2560], %r216;
$L__BB5_30:
	bar.sync 	0;
	bar.sync 	0;
	shl.b64 	%rd8, %rd135, 30;
	sub.s64 	%rd24, %rd17, %rd8;
	min.u64 	%rd9, %rd24, 1073741824;
	setp.le.u64 	%p24, %rd9, %rd3;
	@%p24 bra 	$L__BB5_70;
	mov.u64 	%rd136, %rd3;
$L__BB5_32:
	add.s64 	%rd11, %rd136, %rd8;
	sub.s64 	%rd12, %rd17, %rd11;
	setp.lt.u64 	%p25, %rd12, 2048;
	@%p25 bra 	$L__BB5_34;
	add.s64 	%rd27, %rd11, %rd5;
	shl.b64 	%rd28, %rd27, 2;
	add.s64 	%rd29, %rd1, %rd28;
	ld.global.u32 	%r475, [%rd29];
	ld.global.u32 	%r474, [%rd29+512];
	ld.global.u32 	%r473, [%rd29+1024];
	ld.global.u32 	%r472, [%rd29+1536];
	ld.global.u32 	%r471, [%rd29+2048];
	ld.global.u32 	%r470, [%rd29+2560];
	ld.global.u32 	%r469, [%rd29+3072];
	ld.global.u32 	%r468, [%rd29+3584];
	ld.global.u32 	%r467, [%rd29+4096];
	ld.global.u32 	%r466, [%rd29+4608];
	ld.global.u32 	%r465, [%rd29+5120];
	ld.global.u32 	%r464, [%rd29+5632];
	ld.global.u32 	%r463, [%rd29+6144];
	ld.global.u32 	%r462, [%rd29+6656];
	ld.global.u32 	%r461, [%rd29+7168];
	ld.global.u32 	%r460, [%rd29+7680];
	bra.uni 	$L__BB5_66;
$L__BB5_34:
	cvt.u32.u64 	%r218, %rd5;
	cvt.u32.u64 	%r55, %rd12;
	setp.ge.s32 	%p26, %r218, %r55;
	add.s64 	%rd25, %rd11, %rd5;
	shl.b64 	%rd26, %rd25, 2;
	add.s64 	%rd13, %rd1, %rd26;
	mov.b32 	%r475, 2147483647;
	@%p26 bra 	$L__BB5_36;
	ld.global.u32 	%r475, [%rd13];
$L__BB5_36:
	setp.ge.s32 	%p27, %r8, %r55;
	mov.b32 	%r474, 2147483647;
	@%p27 bra 	$L__BB5_38;
	ld.global.u32 	%r474, [%rd13+512];
$L__BB5_38:
	setp.ge.s32 	%p28, %r9, %r55;
	mov.b32 	%r473, 2147483647;
	@%p28 bra 	$L__BB5_40;
	ld.global.u32 	%r473, [%rd13+1024];
$L__BB5_40:
	setp.ge.s32 	%p29, %r10, %r55;
	mov.b32 	%r472, 2147483647;
	@%p29 bra 	$L__BB5_42;
	ld.global.u32 	%r472, [%rd13+1536];
$L__BB5_42:
	setp.ge.s32 	%p30, %r11, %r55;
	mov.b32 	%r471, 2147483647;
	@%p30 bra 	$L__BB5_44;
	ld.global.u32 	%r471, [%rd13+2048];
$L__BB5_44:
	setp.ge.s32 	%p31, %r12, %r55;
	mov.b32 	%r470, 2147483647;
	@%p31 bra 	$L__BB5_46;
	ld.global.u32 	%r470, [%rd13+2560];
$L__BB5_46:
	setp.ge.s32 	%p32, %r13, %r55;
	mov.b32 	%r469, 2147483647;
	@%p32 bra 	$L__BB5_48;
	ld.global.u32 	%r469, [%rd13+3072];
$L__BB5_48:
	mov.u32 	%r226, %tid.x;
	add.s32 	%r227, %r226, 896;
	setp.ge.s32 	%p33, %r227, %r55;
	mov.b32 	%r468, 2147483647;
	@%p33 bra 	$L__BB5_50;
	ld.global.u32 	%r468, [%rd13+3584];
$L__BB5_50:
	setp.ge.s32 	%p34, %r14, %r55;
	mov.b32 	%r467, 2147483647;
	@%p34 bra 	$L__BB5_52;
	ld.global.u32 	%r467, [%rd13+4096];
$L__BB5_52:
	add.s32 	%r231, %r226, 1152;
	setp.ge.s32 	%p35, %r231, %r55;
	mov.b32 	%r466, 2147483647;
	@%p35 bra 	$L__BB5_54;
	ld.global.u32 	%r466, [%rd13+4608];
$L__BB5_54:
	add.s32 	%r234, %r226, 1280;
	setp.ge.s32 	%p36, %r234, %r55;
	mov.b32 	%r465, 2147483647;
	@%p36 bra 	$L__BB5_56;
	ld.global.u32 	%r465, [%rd13+5120];
$L__BB5_56:
	add.s32 	%r237, %r226, 1408;
	setp.ge.s32 	%p37, %r237, %r55;
	mov.b32 	%r464, 2147483647;
	@%p37 bra 	$L__BB5_58;
	ld.global.u32 	%r464, [%rd13+5632];
$L__BB5_58:
	add.s32 	%r240, %r226, 1536;
	setp.ge.s32 	%p38, %r240, %r55;
	mov.b32 	%r463, 2147483647;
	@%p38 bra 	$L__BB5_60;
	ld.global.u32 	%r463, [%rd13+6144];
$L__BB5_60:
	add.s32 	%r243, %r226, 1664;
	setp.ge.s32 	%p39, %r243, %r55;
	mov.b32 	%r462, 2147483647;
	@%p39 bra 	$L__BB5_62;
	ld.global.u32 	%r462, [%rd13+6656];
$L__BB5_62:
	add.s32 	%r246, %r226, 1792;
	setp.ge.s32 	%p40, %r246, %r55;
	mov.b32 	%r461, 2147483647;
	@%p40 bra 	$L__BB5_64;
	ld.global.u32 	%r461, [%rd13+7168];
$L__BB5_64:
	setp.ge.s32 	%p41, %r15, %r55;
	mov.b32 	%r460, 2147483647;
	@%p41 bra 	$L__BB5_66;
	ld.global.u32 	%r460, [%rd13+7680];
$L__BB5_66:
	setp.le.s32 	%p42, %r175, %r174;
	@%p42 bra 	$L__BB5_69;
	xor.b32  	%r103, %r460, -2147483648;
	xor.b32  	%r104, %r461, -2147483648;
	xor.b32  	%r105, %r462, -2147483648;
	xor.b32  	%r106, %r463, -2147483648;
	xor.b32  	%r107, %r464, -2147483648;
	xor.b32  	%r108, %r465, -2147483648;
	xor.b32  	%r109, %r466, -2147483648;
	xor.b32  	%r110, %r467, -2147483648;
	xor.b32  	%r111, %r468, -2147483648;
	xor.b32  	%r112, %r469, -2147483648;
	xor.b32  	%r113, %r470, -2147483648;
	xor.b32  	%r114, %r471, -2147483648;
	xor.b32  	%r115, %r472, -2147483648;
	xor.b32  	%r116, %r473, -2147483648;
	xor.b32  	%r117, %r474, -2147483648;
	xor.b32  	%r118, %r475, -2147483648;
	mov.b32 	%r476, 0;
	mov.u32 	%r477, %r174;
$L__BB5_68:
	sub.s32 	%r249, %r175, %r477;
	shl.b32 	%r250, %r476, 10;
	mov.u32 	%r251, _ZZN3cub18CUB_300001_SM_10006detail10radix_sort30DeviceRadixSortHistogramKernelINS1_5radix10policy_hubIiiyE10Policy1000ELNS0_9SortOrderE0EiyNS1_21identity_decomposer_tEEEvPT2_PKT1_SA_iiT3_E12temp_storage;
	add.s32 	%r252, %r251, %r250;
	min.s32 	%r253, %r249, 8;
	mov.b32 	%r254, -1;
	shl.b32 	%r255, %r254, %r253;
	not.b32 	%r256, %r255;
	shr.u32 	%r257, %r118, %r477;
	and.b32  	%r258, %r257, %r256;
	shl.b32 	%r259, %r258, 2;
	add.s32 	%r260, %r252, %r259;
	atom.shared.add.u32 	%r261, [%r260], 1;
	shr.u32 	%r262, %r117, %r477;
	and.b32  	%r263, %r262, %r256;
	shl.b32 	%r264, %r263, 2;
	add.s32 	%r265, %r252, %r264;
	atom.shared.add.u32 	%r266, [%r265], 1;
	shr.u32 	%r267, %r116, %r477;
	and.b32  	%r268, %r267, %r256;
	shl.b32 	%r269, %r268, 2;
	add.s32 	%r270, %r252, %r269;
	atom.shared.add.u32 	%r271, [%r270], 1;
	shr.u32 	%r272, %r115, %r477;
	and.b32  	%r273, %r272, %r256;
	shl.b32 	%r274, %r273, 2;
	add.s32 	%r275, %r252, %r274;
	atom.shared.add.u32 	%r276, [%r275], 1;
	shr.u32 	%r277, %r114, %r477;
	and.b32  	%r278, %r277, %r256;
	shl.b32 	%r279, %r278, 2;
	add.s32 	%r280, %r252, %r279;
	atom.shared.add.u32 	%r281, [%r280], 1;
	shr.u32 	%r282, %r113, %r477;
	and.b32  	%r283, %r282, %r256;
	shl.b32 	%r284, %r283, 2;
	add.s32 	%r285, %r252, %r284;
	atom.shared.add.u32 	%r286, [%r285], 1;
	shr.u32 	%r287, %r112, %r477;
	and.b32  	%r288, %r287, %r256;
	shl.b32 	%r289, %r288, 2;
	add.s32 	%r290, %r252, %r289;
	atom.shared.add.u32 	%r291, [%r290], 1;
	shr.u32 	%r292, %r111, %r477;
	and.b32  	%r293, %r292, %r256;
	shl.b32 	%r294, %r293, 2;
	add.s32 	%r295, %r252, %r294;
	atom.shared.add.u32 	%r296, [%r295], 1;
	shr.u32 	%r297, %r110, %r477;
	and.b32  	%r298, %r297, %r256;
	shl.b32 	%r299, %r298, 2;
	add.s32 	%r300, %r252, %r299;
	atom.shared.add.u32 	%r301, [%r300], 1;
	shr.u32 	%r302, %r109, %r477;
	and.b32  	%r303, %r302, %r256;
	shl.b32 	%r304, %r303, 2;
	add.s32 	%r305, %r252, %r304;
	atom.shared.add.u32 	%r306, [%r305], 1;
	shr.u32 	%r307, %r108, %r477;
	and.b32  	%r308, %r307, %r256;
	shl.b32 	%r309, %r308, 2;
	add.s32 	%r310, %r252, %r309;
	atom.shared.add.u32 	%r311, [%r310], 1;
	shr.u32 	%r312, %r107, %r477;
	and.b32  	%r313, %r312, %r256;
	shl.b32 	%r314, %r313, 2;
	add.s32 	%r315, %r252, %r314;
	atom.shared.add.u32 	%r316, [%r315], 1;
	shr.u32 	%r317, %r106, %r477;
	and.b32  	%r318, %r317, %r256;
	shl.b32 	%r319, %r318, 2;
	add.s32 	%r320, %r252, %r319;
	atom.shared.add.u32 	%r321, [%r320], 1;
	shr.u32 	%r322, %r105, %r477;
	and.b32  	%r323, %r322, %r256;
	shl.b32 	%r324, %r323, 2;
	add.s32 	%r325, %r252, %r324;
	atom.shared.add.u32 	%r326, [%r325], 1;
	shr.u32 	%r327, %r104, %r477;
	and.b32  	%r328, %r327, %r256;
	shl.b32 	%r329, %r328, 2;
	add.s32 	%r330, %r252, %r329;
	atom.shared.add.u32 	%r331, [%r330], 1;
	shr.u32 	%r332, %r103, %r477;
	and.b32  	%r333, %r332, %r256;
	shl.b32 	%r334, %r333, 2;
	add.s32 	%r335, %r252, %r334;
	atom.shared.add.u32 	%r336, [%r335], 1;
	add.s32 	%r477, %r477, 8;
	add.s32 	%r476, %r476, 1;
	setp.lt.s32 	%p43, %r477, %r175;
	@%p43 bra 	$L__BB5_68;
$L__BB5_69:
	add.s64 	%rd136, %rd136, %rd4;
	setp.lt.u64 	%p44, %rd136, %rd9;
	@%p44 bra 	$L__BB5_32;
$L__BB5_70:
	bar.sync 	0;
	@%p1 bra 	$L__BB5_152;
	setp.lt.u32 	%p45, %r1, 7;
	mov.b32 	%r480, 0;
	@%p45 bra 	$L__BB5_90;
	mov.b32 	%r478, 0;
$L__BB5_73:
	.pragma "nounroll";
	shl.b32 	%r339, %r478, 10;
	add.s32 	%r124, %r6, %r339;
	ld.shared.u32 	%r125, [%r124];
	setp.eq.s32 	%p46, %r125, 0;
	@%p46 bra 	$L__BB5_75;
	cvt.u32.u64 	%r340, %rd5;
	shl.b32 	%r341, %r478, 8;
	add.s32 	%r342, %r341, %r340;
	mul.wide.u32 	%rd30, %r342, 8;
	add.s64 	%rd31, %rd2, %rd30;
	cvt.u64.u32 	%rd32, %r125;
	atom.global.add.u64 	%rd33, [%rd31], %rd32;
$L__BB5_75:
	ld.shared.u32 	%r126, [%r124+1024];
	setp.eq.s32 	%p47, %r126, 0;
	@%p47 bra 	$L__BB5_77;
	cvt.u32.u64 	%r343, %rd5;
	shl.b32 	%r344, %r478, 8;
	add.s32 	%r345, %r344, %r343;
	add.s32 	%r346, %r345, 256;
	mul.wide.u32 	%rd34, %r346, 8;
	add.s64 	%rd35, %rd2, %rd34;
	cvt.u64.u32 	%rd36, %r126;
	atom.global.add.u64 	%rd37, [%rd35], %rd36;
$L__BB5_77:
	ld.shared.u32 	%r127, [%r124+2048];
	setp.eq.s32 	%p48, %r127, 0;
	@%p48 bra 	$L__BB5_79;
	cvt.u32.u64 	%r347, %rd5;
	shl.b32 	%r348, %r478, 8;
	add.s32 	%r349, %r348, %r347;
	add.s32 	%r350, %r349, 512;
	mul.wide.u32 	%rd38, %r350, 8;
	add.s64 	%rd39, %rd2, %rd38;
	cvt.u64.u32 	%rd40, %r127;
	atom.global.add.u64 	%rd41, [%rd39], %rd40;
$L__BB5_79:
	ld.shared.u32 	%r128, [%r124+3072];
	setp.eq.s32 	%p49, %r128, 0;
	@%p49 bra 	$L__BB5_81;
	cvt.u32.u64 	%r351, %rd5;
	shl.b32 	%r352, %r478, 8;
	add.s32 	%r353, %r352, %r351;
	add.s32 	%r354, %r353, 768;
	mul.wide.u32 	%rd42, %r354, 8;
	add.s64 	%rd43, %rd2, %rd42;
	cvt.u64.u32 	%rd44, %r128;
	atom.global.add.u64 	%rd45, [%rd43], %rd44;
$L__BB5_81:
	ld.shared.u32 	%r129, [%r124+4096];
	setp.eq.s32 	%p50, %r129, 0;
	@%p50 bra 	$L__BB5_83;
	cvt.u32.u64 	%r355, %rd5;
	shl.b32 	%r356, %r478, 8;
	add.s32 	%r357, %r356, %r355;
	add.s32 	%r358, %r357, 1024;
	mul.wide.u32 	%rd46, %r358, 8;
	add.s64 	%rd47, %rd2, %rd46;
	cvt.u64.u32 	%rd48, %r129;
	atom.global.add.u64 	%rd49, [%rd47], %rd48;
$L__BB5_83:
	ld.shared.u32 	%r130, [%r124+5120];
	setp.eq.s32 	%p51, %r130, 0;
	@%p51 bra 	$L__BB5_85;
	cvt.u32.u64 	%r359, %rd5;
	shl.b32 	%r360, %r478, 8;
	add.s32 	%r361, %r360, %r359;
	add.s32 	%r362, %r361, 1280;
	mul.wide.u32 	%rd50, %r362, 8;
	add.s64 	%rd51, %rd2, %rd50;
	cvt.u64.u32 	%rd52, %r130;
	atom.global.add.u64 	%rd53, [%rd51], %rd52;
$L__BB5_85:
	ld.shared.u32 	%r131, [%r124+6144];
	setp.eq.s32 	%p52, %r131, 0;
	@%p52 bra 	$L__BB5_87;
	cvt.u32.u64 	%r363, %rd5;
	shl.b32 	%r364, %r478, 8;
	add.s32 	%r365, %r364, %r363;
	add.s32 	%r366, %r365, 1536;
	mul.wide.u32 	%rd54, %r366, 8;
	add.s64 	%rd55, %rd2, %rd54;
	cvt.u64.u32 	%rd56, %r131;
	atom.global.add.u64 	%rd57, [%rd55], %rd56;
$L__BB5_87:
	ld.shared.u32 	%r132, [%r124+7168];
	setp.eq.s32 	%p53, %r132, 0;
	@%p53 bra 	$L__BB5_89;
	cvt.u32.u64 	%r367, %rd5;
	shl.b32 	%r368, %r478, 8;
	add.s32 	%r369, %r368, %r367;
	add.s32 	%r370, %r369, 1792;
	mul.wide.u32 	%rd58, %r370, 8;
	add.s64 	%rd59, %rd2, %rd58;
	cvt.u64.u32 	%rd60, %r132;
	atom.global.add.u64 	%rd61, [%rd59], %rd60;
$L__BB5_89:
	add.s32 	%r478, %r478, 8;
	setp.ne.s32 	%p54, %r478, %r16;
	mov.u32 	%r480, %r16;
	@%p54 bra 	$L__BB5_73;
$L__BB5_90:
	add.s32 	%r135, %r5, -1;
	setp.eq.s32 	%p55, %r3, 0;
	@%p55 bra 	$L__BB5_111;
	setp.lt.u32 	%p56, %r4, 3;
	@%p56 bra 	$L__BB5_101;
	shl.b32 	%r371, %r480, 10;
	add.s32 	%r136, %r6, %r371;
	ld.shared.u32 	%r137, [%r136];
	setp.eq.s32 	%p57, %r137, 0;
	@%p57 bra 	$L__BB5_94;
	cvt.u32.u64 	%r372, %rd5;
	shl.b32 	%r373, %r480, 8;
	add.s32 	%r374, %r373, %r372;
	mul.wide.u32 	%rd62, %r374, 8;
	add.s64 	%rd63, %rd2, %rd62;
	cvt.u64.u32 	%rd64, %r137;
	atom.global.add.u64 	%rd65, [%rd63], %rd64;
$L__BB5_94:
	ld.shared.u32 	%r138, [%r136+1024];
	setp.eq.s32 	%p58, %r138, 0;
	@%p58 bra 	$L__BB5_96;
	cvt.u32.u64 	%r375, %rd5;
	shl.b32 	%r376, %r480, 8;
	add.s32 	%r377, %r376, %r375;
	add.s32 	%r378, %r377, 256;
	mul.wide.u32 	%rd66, %r378, 8;
	add.s64 	%rd67, %rd2, %rd66;
	cvt.u64.u32 	%rd68, %r138;
	atom.global.add.u64 	%rd69, [%rd67], %rd68;
$L__BB5_96:
	ld.shared.u32 	%r139, [%r136+2048];
	setp.eq.s32 	%p59, %r139, 0;
	@%p59 bra 	$L__BB5_98;
	cvt.u32.u64 	%r379, %rd5;
	shl.b32 	%r380, %r480, 8;
	add.s32 	%r381, %r380, %r379;
	add.s32 	%r382, %r381, 512;
	mul.wide.u32 	%rd70, %r382, 8;
	add.s64 	%rd71, %rd2, %rd70;
	cvt.u64.u32 	%rd72, %r139;
	atom.global.add.u64 	%rd73, [%rd71], %rd72;
$L__BB5_98:
	ld.shared.u32 	%r140, [%r136+3072];
	setp.eq.s32 	%p60, %r140, 0;
	@%p60 bra 	$L__BB5_100;
	cvt.u32.u64 	%r383, %rd5;
	shl.b32 	%r384, %r480, 8;
	add.s32 	%r385, %r384, %r383;
	add.s32 	%r386, %r385, 768;
	mul.wide.u32 	%rd74, %r386, 8;
	add.s64 	%rd75, %rd2, %rd74;
	cvt.u64.u32 	%rd76, %r140;
	atom.global.add.u64 	%rd77, [%rd75], %rd76;
$L__BB5_100:
	add.s32 	%r480, %r480, 4;
$L__BB5_101:
	setp.eq.s32 	%p61, %r5, 0;
	@%p61 bra 	$L__BB5_111;
	setp.eq.s32 	%p62, %r135, 0;
	@%p62 bra 	$L__BB5_108;
	shl.b32 	%r387, %r480, 10;
	add.s32 	%r143, %r6, %r387;
	ld.shared.u32 	%r144, [%r143];
	setp.eq.s32 	%p63, %r144, 0;
	@%p63 bra 	$L__BB5_105;
	cvt.u32.u64 	%r388, %rd5;
	shl.b32 	%r389, %r480, 8;
	add.s32 	%r390, %r389, %r388;
	mul.wide.u32 	%rd78, %r390, 8;
	add.s64 	%rd79, %rd2, %rd78;
	cvt.u64.u32 	%rd80, %r144;
	atom.global.add.u64 	%rd81, [%rd79], %rd80;
$L__BB5_105:
	ld.shared.u32 	%r145, [%r143+1024];
	setp.eq.s32 	%p64, %r145, 0;
	@%p64 bra 	$L__BB5_107;
	cvt.u32.u64 	%r391, %rd5;
	shl.b32 	%r392, %r480, 8;
	add.s32 	%r393, %r392, %r391;
	add.s32 	%r394, %r393, 256;
	mul.wide.u32 	%rd82, %r394, 8;
	add.s64 	%rd83, %rd2, %rd82;
	cvt.u64.u32 	%rd84, %r145;
	atom.global.add.u64 	%rd85, [%rd83], %rd84;
$L__BB5_107:
	add.s32 	%r480, %r480, 2;
$L__BB5_108:
	setp.eq.s32 	%p65, %r17, 0;
	@%p65 bra 	$L__BB5_111;
	shl.b32 	%r395, %r480, 10;
	add.s32 	%r396, %r6, %r395;
	ld.shared.u32 	%r148, [%r396];
	setp.eq.s32 	%p66, %r148, 0;
	@%p66 bra 	$L__BB5_111;
	cvt.u32.u64 	%r397, %rd5;
	shl.b32 	%r398, %r480, 8;
	add.s32 	%r399, %r398, %r397;
	mul.wide.u32 	%rd86, %r399, 8;
	add.s64 	%rd87, %rd2, %rd86;
	cvt.u64.u32 	%rd88, %r148;
	atom.global.add.u64 	%rd89, [%rd87], %rd88;
$L__BB5_111:
	cvt.u32.u64 	%r400, %rd5;
	setp.gt.u32 	%p67, %r400, 127;
	@%p67 bra 	$L__BB5_152;
	setp.lt.u32 	%p68, %r1, 7;
	mov.b32 	%r484, 0;
	@%p68 bra 	$L__BB5_131;
	mov.b32 	%r482, 0;
$L__BB5_114:
	.pragma "nounroll";
	shl.b32 	%r404, %r482, 10;
	add.s32 	%r150, %r6, %r404;
	ld.shared.u32 	%r151, [%r150+512];
	setp.eq.s32 	%p69, %r151, 0;
	shl.b32 	%r405, %r482, 8;
	add.s32 	%r406, %r405, %r400;
	mul.wide.u32 	%rd90, %r406, 8;
	add.s64 	%rd15, %rd2, %rd90;
	@%p69 bra 	$L__BB5_116;
	cvt.u64.u32 	%rd91, %r151;
	atom.global.add.u64 	%rd92, [%rd15+1024], %rd91;
$L__BB5_116:
	ld.shared.u32 	%r152, [%r150+1536];
	setp.eq.s32 	%p70, %r152, 0;
	@%p70 bra 	$L__BB5_118;
	cvt.u64.u32 	%rd93, %r152;
	atom.global.add.u64 	%rd94, [%rd15+3072], %rd93;
$L__BB5_118:
	ld.shared.u32 	%r153, [%r150+2560];
	setp.eq.s32 	%p71, %r153, 0;
	@%p71 bra 	$L__BB5_120;
	cvt.u64.u32 	%rd95, %r153;
	atom.global.add.u64 	%rd96, [%rd15+5120], %rd95;
$L__BB5_120:
	ld.shared.u32 	%r154, [%r150+3584];
	setp.eq.s32 	%p72, %r154, 0;
	@%p72 bra 	$L__BB5_122;
	cvt.u64.u32 	%rd97, %r154;
	atom.global.add.u64 	%rd98, [%rd15+7168], %rd97;
$L__BB5_122:
	ld.shared.u32 	%r155, [%r150+4608];
	setp.eq.s32 	%p73, %r155, 0;
	@%p73 bra 	$L__BB5_124;
	cvt.u64.u32 	%rd99, %r155;
	atom.global.add.u64 	%rd100, [%rd15+9216], %rd99;
$L__BB5_124:
	ld.shared.u32 	%r156, [%r150+5632];
	setp.eq.s32 	%p74, %r156, 0;
	@%p74 bra 	$L__BB5_126;
	cvt.u64.u32 	%rd101, %r156;
	atom.global.add.u64 	%rd102, [%rd15+11264], %rd101;
$L__BB5_126:
	ld.shared.u32 	%r157, [%r150+6656];
	setp.eq.s32 	%p75, %r157, 0;
	@%p75 bra 	$L__BB5_128;
	cvt.u64.u32 	%rd103, %r157;
	atom.global.add.u64 	%rd104, [%rd15+13312], %rd103;
$L__BB5_128:
	ld.shared.u32 	%r158, [%r150+7680];
	setp.eq.s32 	%p76, %r158, 0;
	@%p76 bra 	$L__BB5_130;
	cvt.u64.u32 	%rd105, %r158;
	atom.global.add.u64 	%rd106, [%rd15+15360], %rd105;
$L__BB5_130:
	add.s32 	%r482, %r482, 8;
	setp.ne.s32 	%p77, %r482, %r16;
	mov.u32 	%r484, %r16;
	@%p77 bra 	$L__BB5_114;
$L__BB5_131:
	setp.eq.s32 	%p78, %r3, 0;
	@%p78 bra 	$L__BB5_152;
	setp.lt.u32 	%p79, %r4, 3;
	@%p79 bra 	$L__BB5_142;
	shl.b32 	%r407, %r484, 10;
	add.s32 	%r161, %r6, %r407;
	ld.shared.u32 	%r162, [%r161+512];
	setp.eq.s32 	%p80, %r162, 0;
	@%p80 bra 	$L__BB5_135;
	shl.b32 	%r409, %r484, 8;
	add.s32 	%r410, %r409, %r400;
	mul.wide.u32 	%rd107, %r410, 8;
	add.s64 	%rd108, %rd2, %rd107;
	cvt.u64.u32 	%rd109, %r162;
	atom.global.add.u64 	%rd110, [%rd108+1024], %rd109;
$L__BB5_135:
	ld.shared.u32 	%r163, [%r161+1536];
	setp.eq.s32 	%p81, %r163, 0;
	@%p81 bra 	$L__BB5_137;
	shl.b32 	%r412, %r484, 8;
	add.s32 	%r413, %r412, %r400;
	add.s32 	%r414, %r413, 256;
	mul.wide.u32 	%rd111, %r414, 8;
	add.s64 	%rd112, %rd2, %rd111;
	cvt.u64.u32 	%rd113, %r163;
	atom.global.add.u64 	%rd114, [%rd112+1024], %rd113;
$L__BB5_137:
	ld.shared.u32 	%r164, [%r161+2560];
	setp.eq.s32 	%p82, %r164, 0;
	@%p82 bra 	$L__BB5_139;
	shl.b32 	%r416, %r484, 8;
	add.s32 	%r417, %r416, %r400;
	add.s32 	%r418, %r417, 512;
	mul.wide.u32 	%rd115, %r418, 8;
	add.s64 	%rd116, %rd2, %rd115;
	cvt.u64.u32 	%rd117, %r164;
	atom.global.add.u64 	%rd118, [%rd116+1024], %rd117;
$L__BB5_139:
	ld.shared.u32 	%r165, [%r161+3584];
	setp.eq.s32 	%p83, %r165, 0;
	@%p83 bra 	$L__BB5_141;
	shl.b32 	%r420, %r484, 8;
	add.s32 	%r421, %r420, %r400;
	add.s32 	%r422, %r421, 768;
	mul.wide.u32 	%rd119, %r422, 8;
	add.s64 	%rd120, %rd2, %rd119;
	cvt.u64.u32 	%rd121, %r165;
	atom.global.add.u64 	%rd122, [%rd120+1024], %rd121;
$L__BB5_141:
	add.s32 	%r484, %r484, 4;
$L__BB5_142:
	setp.eq.s32 	%p84, %r5, 0;
	@%p84 bra 	$L__BB5_152;
	setp.eq.s32 	%p85, %r135, 0;
	@%p85 bra 	$L__BB5_149;
	shl.b32 	%r423, %r484, 10;
	add.s32 	%r168, %r6, %r423;
	ld.shared.u32 	%r169, [%r168+512];
	setp.eq.s32 	%p86, %r169, 0;
	@%p86 bra 	$L__BB5_146;
	shl.b32 	%r425, %r484, 8;
	add.s32 	%r426, %r425, %r400;
	mul.wide.u32 	%rd123, %r426, 8;
	add.s64 	%rd124, %rd2, %rd123;
	cvt.u64.u32 	%rd125, %r169;
	atom.global.add.u64 	%rd126, [%rd124+1024], %rd125;
$L__BB5_146:
	ld.shared.u32 	%r170, [%r168+1536];
	setp.eq.s32 	%p87, %r170, 0;
	@%p87 bra 	$L__BB5_148;
	shl.b32 	%r428, %r484, 8;
	add.s32 	%r429, %r428, %r400;
	add.s32 	%r430, %r429, 256;
	mul.wide.u32 	%rd127, %r430, 8;
	add.s64 	%rd128, %rd2, %rd127;
	cvt.u64.u32 	%rd129, %r170;
	atom.global.add.u64 	%rd130, [%rd128+1024], %rd129;
$L__BB5_148:
	add.s32 	%r484, %r484, 2;
$L__BB5_149:
	setp.eq.s32 	%p88, %r17, 0;
	@%p88 bra 	$L__BB5_152;
	shl.b32 	%r431, %r484, 10;
	add.s32 	%r432, %r6, %r431;
	ld.shared.u32 	%r173, [%r432+512];
	setp.eq.s32 	%p89, %r173, 0;
	@%p89 bra 	$L__BB5_152;
	shl.b32 	%r434, %r484, 8;
	add.s32 	%r435, %r434, %r400;
	mul.wide.u32 	%rd131, %r435, 8;
	add.s64 	%rd132, %rd2, %rd131;
	cvt.u64.u32 	%rd133, %r173;
	atom.global.add.u64 	%rd134, [%rd132+1024], %rd133;
$L__BB5_152:
	bar.sync 	0;
	add.s64 	%rd135, %rd135, 1;
	setp.ne.s64 	%p90, %rd135, %rd6;
	@%p90 bra 	$L__BB5_2;
$L__BB5_153:
	ret;

}
	// .globl	_ZN3cub18CUB_300001_SM_10006detail10radix_sort33DeviceRadixSortExclusiveSumKernelINS1_5radix10policy_hubIiiyE10Policy1000EyEEvPT0_
.visible .entry _ZN3cub18CUB_300001_SM_10006detail10radix_sort33DeviceRadixSortExclusiveSumKernelINS1_5radix10policy_hubIiiyE10Policy1000EyEEvPT0_(
	.param .u64 .ptr .align 1 _ZN3cub18CUB_300001_SM_10006detail10radix_sort33DeviceRadixSortExclusiveSumKernelINS1_5radix10policy_hubIiiyE10Policy1000EyEEvPT0__param_0
)
{
	.reg .pred 	%p<4>;
	.reg .b32 	%r<28>;
	.reg .b64 	%rd<54>;
	// demoted variable
	.shared .align 16 .b8 _ZZN3cub18CUB_300001_SM_10006detail10radix_sort33DeviceRadixSortExclusiveSumKernelINS1_5radix10policy_hubIiiyE10Policy1000EyEEvPT0_E12temp_storage[2336];
	ld.param.u64 	%rd5, [_ZN3cub18CUB_300001_SM_10006detail10radix_sort33DeviceRadixSortExclusiveSumKernelINS1_5radix10policy_hubIiiyE10Policy1000EyEEvPT0__param_0];
	cvta.to.global.u64 	%rd6, %rd5;
	mov.u32 	%r3, %ctaid.x;
	shl.b32 	%r4, %r3, 8;
	mov.u32 	%r1, %tid.x;
	setp.gt.u32 	%p1, %r1, 255;
	add.s32 	%r5, %r4, %r1;
	mul.wide.s32 	%rd7, %r5, 8;
	add.s64 	%rd1, %rd6, %rd7;
	@%p1 bra 	$L__BB6_2;
	ld.global.u64 	%rd53, [%rd1];
$L__BB6_2:
	shr.u32 	%r6, %r1, 3;
	add.s32 	%r7, %r6, %r1;
	shl.b32 	%r8, %r7, 3;
	mov.u32 	%r9, _ZZN3cub18CUB_300001_SM_10006detail10radix_sort33DeviceRadixSortExclusiveSumKernelINS1_5radix10policy_hubIiiyE10Policy1000EyEEvPT0_E12temp_storage;
	add.s32 	%r10, %r9, %r8;
	add.s32 	%r2, %r10, 16;
	st.shared.u64 	[%r10+16], %rd53;
	bar.sync 	0;
	setp.gt.u32 	%p2, %r1, 31;
	@%p2 bra 	$L__BB6_4;
	mad.lo.s32 	%r27, %r1, 72, %r9;
	ld.shared.u64 	%rd23, [%r27+16];
	ld.shared.u64 	%rd24, [%r27+24];
	ld.shared.u64 	%rd25, [%r27+32];
	ld.shared.u64 	%rd26, [%r27+40];
	ld.shared.u64 	%rd27, [%r27+48];
	ld.shared.u64 	%rd28, [%r27+56];
	ld.shared.u64 	%rd29, [%r27+64];
	ld.shared.u64 	%rd30, [%r27+72];
	add.s64 	%rd31, %rd24, %rd23;
	add.s64 	%rd32, %rd31, %rd25;
	add.s64 	%rd33, %rd32, %rd26;
	add.s64 	%rd34, %rd33, %rd27;
	add.s64 	%rd35, %rd34, %rd28;
	add.s64 	%rd36, %rd35, %rd29;
	add.s64 	%rd10, %rd36, %rd30;
	mov.b32 	%r11, 1;
	mov.b32 	%r24, 0;
	mov.b32 	%r25, -1;
	// begin inline asm
	{  .reg .u64 r0;  .reg .u32 lo;  .reg .u32 hi;  .reg .pred p;  mov.b64 {lo, hi}, %rd10;  shfl.sync.up.b32 lo|p, lo, %r11, %r24, %r25;  shfl.sync.up.b32 hi|p, hi, %r11, %r24, %r25;  mov.b64 r0, {lo, hi};  @p add.u64 r0, r0, %rd10;  mov.u64 %rd8, r0;}
	// end inline asm
	mov.b32 	%r14, 2;
	// begin inline asm
	{  .reg .u64 r0;  .reg .u32 lo;  .reg .u32 hi;  .reg .pred p;  mov.b64 {lo, hi}, %rd8;  shfl.sync.up.b32 lo|p, lo, %r14, %r24, %r25;  shfl.sync.up.b32 hi|p, hi, %r14, %r24, %r25;  mov.b64 r0, {lo, hi};  @p add.u64 r0, r0, %rd8;  mov.u64 %rd11, r0;}
	// end inline asm
	mov.b32 	%r17, 4;
	// begin inline asm
	{  .reg .u64 r0;  .reg .u32 lo;  .reg .u32 hi;  .reg .pred p;  mov.b64 {lo, hi}, %rd11;  shfl.sync.up.b32 lo|p, lo, %r17, %r24, %r25;  shfl.sync.up.b32 hi|p, hi, %r17, %r24, %r25;  mov.b64 r0, {lo, hi};  @p add.u64 r0, r0, %rd11;  mov.u64 %rd14, r0;}
	// end inline asm
	mov.b32 	%r20, 8;
	// begin inline asm
	{  .reg .u64 r0;  .reg .u32 lo;  .reg .u32 hi;  .reg .pred p;  mov.b64 {lo, hi}, %rd14;  shfl.sync.up.b32 lo|p, lo, %r20, %r24, %r25;  shfl.sync.up.b32 hi|p, hi, %r20, %r24, %r25;  mov.b64 r0, {lo, hi};  @p add.u64 r0, r0, %rd14;  mov.u64 %rd17, r0;}
	// end inline asm
	mov.b32 	%r23, 16;
	// begin inline asm
	{  .reg .u64 r0;  .reg .u32 lo;  .reg .u32 hi;  .reg .pred p;  mov.b64 {lo, hi}, %rd17;  shfl.sync.up.b32 lo|p, lo, %r23, %r24, %r25;  shfl.sync.up.b32 hi|p, hi, %r23, %r24, %r25;  mov.b64 r0, {lo, hi};  @p add.u64 r0, r0, %rd17;  mov.u64 %rd20, r0;}
	// end inline asm
	sub.s64 	%rd37, %rd20, %rd10;
	ld.shared.u64 	%rd38, [%r27+16];
	ld.shared.u64 	%rd39, [%r27+24];
	ld.shared.u64 	%rd40, [%r27+32];
	ld.shared.u64 	%rd41, [%r27+40];
	ld.shared.u64 	%rd42, [%r27+48];
	ld.shared.u64 	%rd43, [%r27+56];
	ld.shared.u64 	%rd44, [%r27+64];
	add.s64 	%rd45, %rd38, %rd37;
	add.s64 	%rd46, %rd39, %rd45;
	add.s64 	%rd47, %rd40, %rd46;
	add.s64 	%rd48, %rd41, %rd47;
	add.s64 	%rd49, %rd42, %rd48;
	add.s64 	%rd50, %rd43, %rd49;
	add.s64 	%rd51, %rd44, %rd50;
	st.shared.u64 	[%r27+16], %rd37;
	st.shared.u64 	[%r27+24], %rd45;
	st.shared.u64 	[%r27+32], %rd46;
	st.shared.u64 	[%r27+40], %rd47;
	st.shared.u64 	[%r27+48], %rd48;
	st.shared.u64 	[%r27+56], %rd49;
	st.shared.u64 	[%r27+64], %rd50;
	st.shared.u64 	[%r27+72], %rd51;
$L__BB6_4:
	setp.gt.u32 	%p3, %r1, 255;
	bar.sync 	0;
	@%p3 bra 	$L__BB6_6;
	ld.shared.u64 	%rd52, [%r2];
	st.global.u64 	[%rd1], %rd52;
$L__BB6_6:
	ret;

}
	// .globl	_ZN3cub18CUB_300001_SM_10006detail10radix_sort29DeviceRadixSortOnesweepKernelINS1_5radix10policy_hubIiiyE10Policy1000ELNS0_9SortOrderE0EiiyiiNS1_21identity_decomposer_tEEEvPT5_SB_PT3_PKSC_PT1_PKSG_PT2_PKSK_T4_iiT6_
.visible .entry _ZN3cub18CUB_300001_SM_10006detail10radix_sort29DeviceRadixSortOnesweepKernelINS1_5radix10policy_hubIiiyE10Policy1000ELNS0_9SortOrderE0EiiyiiNS1_21identity_decomposer_tEEEvPT5_SB_PT3_PKSC_PT1_PKSG_PT2_PKSK_T4_iiT6_(
	.param .u64 .ptr .align 1 _ZN3cub18CUB_300001_SM_10006detail10radix_sort29DeviceRadixSortOnesweepKernelINS1_5radix10policy_hubIiiyE10Policy1000ELNS0_9SortOrderE0EiiyiiNS1_21identity_decomposer_tEEEvPT5_SB_PT3_PKSC_PT1_PKSG_PT2_PKSK_T4_iiT6__param_0,
	.param .u64 .ptr .align 1 _ZN3cub18CUB_300001_SM_10006detail10radix_sort29DeviceRadixSortOnesweepKernelINS1_5radix10policy_hubIiiyE10Policy1000ELNS0_9SortOrderE0EiiyiiNS1_21identity_decomposer_tEEEvPT5_SB_PT3_PKSC_PT1_PKSG_PT2_PKSK_T4_iiT6__param_1,
	.param .u64 .ptr .align 1 _ZN3cub18CUB_300001_SM_10006detail10radix_sort29DeviceRadixSortOnesweepKernelINS1_5radix10policy_hubIiiyE10Policy1000ELNS0_9SortOrderE0EiiyiiNS1_21identity_decomposer_tEEEvPT5_SB_PT3_PKSC_PT1_PKSG_PT2_PKSK_T4_iiT6__param_2,
	.param .u64 .ptr .align 1 _ZN3cub18CUB_300001_SM_10006detail10radix_sort29DeviceRadixSortOnesweepKernelINS1_5radix10policy_hubIiiyE10Policy1000ELNS0_9SortOrderE0EiiyiiNS1_21identity_decomposer_tEEEvPT5_SB_PT3_PKSC_PT1_PKSG_PT2_PKSK_T4_iiT6__param_3,
	.param .u64 .ptr .align 1 _ZN3cub18CUB_300001_SM_10006detail10radix_sort29DeviceRadixSortOnesweepKernelINS1_5radix10policy_hubIiiyE10Policy1000ELNS0_9SortOrderE0EiiyiiNS1_21identity_decomposer_tEEEvPT5_SB_PT3_PKSC_PT1_PKSG_PT2_PKSK_T4_iiT6__param_4,
	.param .u64 .ptr .align 1 _ZN3cub18CUB_300001_SM_10006detail10radix_sort29DeviceRadixSortOnesweepKernelINS1_5radix10policy_hubIiiyE10Policy1000ELNS0_9SortOrderE0EiiyiiNS1_21identity_decomposer_tEEEvPT5_SB_PT3_PKSC_PT1_PKSG_PT2_PKSK_T4_iiT6__param_5,
	.param .u64 .ptr .align 1 _ZN3cub18CUB_300001_SM_10006detail10radix_sort29DeviceRadixSortOnesweepKernelINS1_5radix10policy_hubIiiyE10Policy1000ELNS0_9SortOrderE0EiiyiiNS1_21identity_decomposer_tEEEvPT5_SB_PT3_PKSC_PT1_PKSG_PT2_PKSK_T4_iiT6__param_6,
	.param .u64 .ptr .align 1 _ZN3cub18CUB_300001_SM_10006detail10radix_sort29DeviceRadixSortOnesweepKernelINS1_5radix10policy_hubIiiyE10Policy1000ELNS0_9SortOrderE0EiiyiiNS1_21identity_decomposer_tEEEvPT5_SB_PT3_PKSC_PT1_PKSG_PT2_PKSK_T4_iiT6__param_7,
	.param .u32 _ZN3cub18CUB_300001_SM_10006detail10radix_sort29DeviceRadixSortOnesweepKernelINS1_5radix10policy_hubIiiyE10Policy1000ELNS0_9SortOrderE0EiiyiiNS1_21identity_decomposer_tEEEvPT5_SB_PT3_PKSC_PT1_PKSG_PT2_PKSK_T4_iiT6__param_8,
	.param .u32 _ZN3cub18CUB_300001_SM_10006detail10radix_sort29DeviceRadixSortOnesweepKernelINS1_5radix10policy_hubIiiyE10Policy1000ELNS0_9SortOrderE0EiiyiiNS1_21identity_decomposer_tEEEvPT5_SB_PT3_PKSC_PT1_PKSG_PT2_PKSK_T4_iiT6__param_9,
	.param .u32 _ZN3cub18CUB_300001_SM_10006detail10radix_sort29DeviceRadixSortOnesweepKernelINS1_5radix10policy_hubIiiyE10Policy1000ELNS0_9SortOrderE0EiiyiiNS1_21identity_decomposer_tEEEvPT5_SB_PT3_PKSC_PT1_PKSG_PT2_PKSK_T4_iiT6__param_10,
	.param .align 1 .b8 _ZN3cub18CUB_300001_SM_10006detail10radix_sort29DeviceRadixSortOnesweepKernelINS1_5radix10policy_hubIiiyE10Policy1000ELNS0_9SortOrderE0EiiyiiNS1_21identity_decomposer_tEEEvPT5_SB_PT3_PKSC_PT1_PKSG_PT2_PKSK_T4_iiT6__param_11[1]
)
.maxntid 384
{
	.reg .pred 	%p<205>;
	.reg .b32 	%r<2283>;
	.reg .b64 	%rd<457>;
	// demoted variable
	.shared .align 16 .b8 _ZZN3cub18CUB_300001_SM_10006detail10radix_sort29DeviceRadixSortOnesweepKernelINS1_5radix10policy_hubIiiyE10Policy1000ELNS0_9SortOrderE0EiiyiiNS1_21identity_decomposer_tEEEvPT5_SB_PT3_PKSC_PT1_PKSG_PT2_PKSK_T4_iiT6_E1s[28160];
	ld.param.u64 	%rd43, [_ZN3cub18CUB_300001_SM_10006detail10radix_sort29DeviceRadixSortOnesweepKernelINS1_5radix10policy_hubIiiyE10Policy1000ELNS0_9SortOrderE0EiiyiiNS1_21identity_decomposer_tEEEvPT5_SB_PT3_PKSC_PT1_PKSG_PT2_PKSK_T4_iiT6__param_0];
	ld.param.u64 	%rd44, [_ZN3cub18CUB_300001_SM_10006detail10radix_sort29DeviceRadixSortOnesweepKernelINS1_5radix10policy_hubIiiyE10Policy1000ELNS0_9SortOrderE0EiiyiiNS1_21identity_decomposer_tEEEvPT5_SB_PT3_PKSC_PT1_PKSG_PT2_PKSK_T4_iiT6__param_1];
	ld.param.u64 	%rd47, [_ZN3cub18CUB_300001_SM_10006detail10radix_sort29DeviceRadixSortOnesweepKernelINS1_5radix10policy_hubIiiyE10Policy1000ELNS0_9SortOrderE0EiiyiiNS1_21identity_decomposer_tEEEvPT5_SB_PT3_PKSC_PT1_PKSG_PT2_PKSK_T4_iiT6__param_4];
	ld.param.u64 	%rd50, [_ZN3cub18CUB_300001_SM_10006detail10radix_sort29DeviceRadixSortOnesweepKernelINS1_5radix10policy_hubIiiyE10Policy1000ELNS0_9SortOrderE0EiiyiiNS1_21identity_decomposer_tEEEvPT5_SB_PT3_PKSC_PT1_PKSG_PT2_PKSK_T4_iiT6__param_5];
	cvta.to.global.u64 	%rd1, %rd47;
	cvta.to.global.u64 	%rd2, %rd43;
	cvta.to.global.u64 	%rd3, %rd50;
	mov.u32 	%r1, %tid.x;
	// begin inline asm
	mov.u32 %r443, %laneid;
	// end inline asm
	setp.ne.s32 	%p1, %r1, 0;
	@%p1 bra 	$L__BB7_2;
	cvta.to.global.u64 	%rd51, %rd44;
	atom.global.add.u32 	%r444, [%rd51], 1;
	st.shared.u32 	[_ZZN3cub18CUB_300001_SM_10006detail10radix_sort29DeviceRadixSortOnesweepKernelINS1_5radix10policy_hubIiiyE10Policy1000ELNS0_9SortOrderE0EiiyiiNS1_21identity_decomposer_tEEEvPT5_SB_PT3_PKSC_PT1_PKSG_PT2_PKSK_T4_iiT6_E1s+26112], %r444;
$L__BB7_2:
	ld.param.u32 	%r2078, [_ZN3cub18CUB_300001_SM_10006detail10radix_sort29DeviceRadixSortOnesweepKernelINS1_5radix10policy_hubIiiyE10Policy1000ELNS0_9SortOrderE0EiiyiiNS1_21identity_decomposer_tEEEvPT5_SB_PT3_PKSC_PT1_PKSG_PT2_PKSK_T4_iiT6__param_8];
	bar.sync 	0;
	ld.shared.u32 	%r3, [_ZZN3cub18CUB_300001_SM_10006detail10radix_sort29DeviceRadixSortOnesweepKernelINS1_5radix10policy_hubIiiyE10Policy1000ELNS0_9SortOrderE0EiiyiiNS1_21identity_decomposer_tEEEvPT5_SB_PT3_PKSC_PT1_PKSG_PT2_PKSK_T4_iiT6_E1s+26112];
	mul.lo.s32 	%r445, %r3, 6528;
	add.s32 	%r4, %r445, 6528;
	setp.gt.s32 	%p2, %r4, %r2078;
	cvt.s64.s32 	%rd4, %r445;
	@%p2 bra 	$L__BB7_4;
	and.b32  	%r446, %r1, 31;
	and.b32  	%r447, %r1, 992;
	mul.lo.s32 	%r448, %r447, 17;
	or.b32  	%r449, %r448, %r446;
	cvt.u64.u32 	%rd52, %r449;
	add.s64 	%rd53, %rd52, %rd4;
	shl.b64 	%rd54, %rd53, 2;
	add.s64 	%rd55, %rd3, %rd54;
	ld.global.u32 	%r2165, [%rd55];
	ld.global.u32 	%r2164, [%rd55+128];
	ld.global.u32 	%r2163, [%rd55+256];
	ld.global.u32 	%r2162, [%rd55+384];
	ld.global.u32 	%r2161, [%rd55+512];
	ld.global.u32 	%r2160, [%rd55+640];
	ld.global.u32 	%r2159, [%rd55+768];
	ld.global.u32 	%r2158, [%rd55+896];
	ld.global.u32 	%r2157, [%rd55+1024];
	ld.global.u32 	%r2156, [%rd55+1152];
	ld.global.u32 	%r2155, [%rd55+1280];
	ld.global.u32 	%r2154, [%rd55+1408];
	ld.global.u32 	%r2153, [%rd55+1536];
	ld.global.u32 	%r2152, [%rd55+1664];
	ld.global.u32 	%r2151, [%rd55+1792];
	ld.global.u32 	%r2150, [%rd55+1920];
	ld.global.u32 	%r2149, [%rd55+2048];
	bra.uni 	$L__BB7_38;
$L__BB7_4:
	ld.param.u32 	%r2079, [_ZN3cub18CUB_300001_SM_10006detail10radix_sort29DeviceRadixSortOnesweepKernelINS1_5radix10policy_hubIiiyE10Policy1000ELNS0_9SortOrderE0EiiyiiNS1_21identity_decomposer_tEEEvPT5_SB_PT3_PKSC_PT1_PKSG_PT2_PKSK_T4_iiT6__param_8];
	cvt.u32.u64 	%r451, %rd4;
	sub.s32 	%r22, %r2079, %r451;
	and.b32  	%r452, %r1, 31;
	and.b32  	%r453, %r1, 992;
	mul.lo.s32 	%r454, %r453, 17;
	or.b32  	%r23, %r454, %r452;
	setp.ge.s32 	%p3, %r23, %r22;
	cvt.u64.u32 	%rd56, %r23;
	add.s64 	%rd57, %rd56, %rd4;
	shl.b64 	%rd58, %rd57, 2;
	add.s64 	%rd5, %rd3, %rd58;
	mov.b32 	%r2165, 2147483647;
	@%p3 bra 	$L__BB7_6;
	ld.global.u32 	%r2165, [%rd5];
$L__BB7_6:
	add.s32 	%r456, %r23, 32;
	setp.ge.s32 	%p4, %r456, %r22;
	mov.b32 	%r2164, 2147483647;
	@%p4 bra 	$L__BB7_8;
	ld.global.u32 	%r2164, [%rd5+128];
$L__BB7_8:
	add.s32 	%r458, %r23, 64;
	setp.ge.s32 	%p5, %r458, %r22;
	mov.b32 	%r2163, 2147483647;
	@%p5 bra 	$L__BB7_10;
	ld.global.u32 	%r2163, [%rd5+256];
$L__BB7_10:
	add.s32 	%r460, %r23, 96;
	setp.ge.s32 	%p6, %r460, %r22;
	mov.b32 	%r2162, 2147483647;
	@%p6 bra 	$L__BB7_12;
	ld.global.u32 	%r2162, [%rd5+384];
$L__BB7_12:
	add.s32 	%r462, %r23, 128;
	setp.ge.s32 	%p7, %r462, %r22;
	mov.b32 	%r2161, 2147483647;
	@%p7 bra 	$L__BB7_14;
	ld.global.u32 	%r2161, [%rd5+512];
$L__BB7_14:
	add.s32 	%r464, %r23, 160;
	setp.ge.s32 	%p8, %r464, %r22;
	mov.b32 	%r2160, 2147483647;
	@%p8 bra 	$L__BB7_16;
	ld.global.u32 	%r2160, [%rd5+640];
$L__BB7_16:
	add.s32 	%r466, %r23, 192;
	setp.ge.s32 	%p9, %r466, %r22;
	mov.b32 	%r2159, 2147483647;
	@%p9 bra 	$L__BB7_18;
	ld.global.u32 	%r2159, [%rd5+768];
$L__BB7_18:
	add.s32 	%r468, %r23, 224;
	setp.ge.s32 	%p10, %r468, %r22;
	mov.b32 	%r2158, 2147483647;
	@%p10 bra 	$L__BB7_20;
	ld.global.u32 	%r2158, [%rd5+896];
$L__BB7_20:
	add.s32 	%r470, %r23, 256;
	setp.ge.s32 	%p11, %r470, %r22;
	mov.b32 	%r2157, 2147483647;
	@%p11 bra 	$L__BB7_22;
	ld.global.u32 	%r2157, [%rd5+1024];
$L__BB7_22:
	add.s32 	%r472, %r23, 288;
	setp.ge.s32 	%p12, %r472, %r22;
	mov.b32 	%r2156, 2147483647;
	@%p12 bra 	$L__BB7_24;
	ld.global.u32 	%r2156, [%rd5+1152];
$L__BB7_24:
	add.s32 	%r474, %r23, 320;
	setp.ge.s32 	%p13, %r474, %r22;
	mov.b32 	%r2155, 2147483647;
	@%p13 bra 	$L__BB7_26;
	ld.global.u32 	%r2155, [%rd5+1280];
$L__BB7_26:
	add.s32 	%r476, %r23, 352;
	setp.ge.s32 	%p14, %r476, %r22;
	mov.b32 	%r2154, 2147483647;
	@%p14 bra 	$L__BB7_28;
	ld.global.u32 	%r2154, [%rd5+1408];
$L__BB7_28:
	add.s32 	%r478, %r23, 384;
	setp.ge.s32 	%p15, %r478, %r22;
	mov.b32 	%r2153, 2147483647;
	@%p15 bra 	$L__BB7_30;
	ld.global.u32 	%r2153, [%rd5+1536];
$L__BB7_30:
	add.s32 	%r480, %r23, 416;
	setp.ge.s32 	%p16, %r480, %r22;
	mov.b32 	%r2152, 2147483647;
	@%p16 bra 	$L__BB7_32;
	ld.global.u32 	%r2152, [%rd5+1664];
$L__BB7_32:
	add.s32 	%r482, %r23, 448;
	setp.ge.s32 	%p17, %r482, %r22;
	mov.b32 	%r2151, 2147483647;
	@%p17 bra 	$L__BB7_34;
	ld.global.u32 	%r2151, [%rd5+1792];
$L__BB7_34:
	add.s32 	%r484, %r23, 480;
	setp.ge.s32 	%p18, %r484, %r22;
	mov.b32 	%r2150, 2147483647;
	@%p18 bra 	$L__BB7_36;
	ld.global.u32 	%r2150, [%rd5+1920];
$L__BB7_36:
	add.s32 	%r486, %r23, 512;
	setp.ge.s32 	%p19, %r486, %r22;
	mov.b32 	%r2149, 2147483647;
	@%p19 bra 	$L__BB7_38;
	ld.global.u32 	%r2149, [%rd5+2048];
$L__BB7_38:
	ld.param.u32 	%r2131, [_ZN3cub18CUB_300001_SM_10006detail10radix_sort29DeviceRadixSortOnesweepKernelINS1_5radix10policy_hubIiiyE10Policy1000ELNS0_9SortOrderE0EiiyiiNS1_21identity_decomposer_tEEEvPT5_SB_PT3_PKSC_PT1_PKSG_PT2_PKSK_T4_iiT6__param_10];
	mov.b32 	%r487, -1;
	shl.b32 	%r488, %r487, %r2131;
	not.b32 	%r74, %r488;
	shr.u32 	%r75, %r1, 5;
	shl.b32 	%r489, %r75, 10;
	mov.u32 	%r490, _ZZN3cub18CUB_300001_SM_10006detail10radix_sort29DeviceRadixSortOnesweepKernelINS1_5radix10policy_hubIiiyE10Policy1000ELNS0_9SortOrderE0EiiyiiNS1_21identity_decomposer_tEEEvPT5_SB_PT3_PKSC_PT1_PKSG_PT2_PKSK_T4_iiT6_E1s;
	add.s32 	%r76, %r490, %r489;
	setp.gt.s32 	%p20, %r443, 255;
	@%p20 bra 	$L__BB7_51;
	max.s32 	%r491, %r443, 224;
	sub.s32 	%r492, %r491, %r443;
	add.s32 	%r493, %r492, 31;
	shr.u32 	%r494, %r493, 5;
	add.s32 	%r77, %r494, 1;
	and.b32  	%r78, %r77, 15;
	setp.lt.u32 	%p21, %r493, 480;
	mov.u32 	%r2169, %r443;
	@%p21 bra 	$L__BB7_42;
	and.b32  	%r495, %r77, 268435440;
	neg.s32 	%r2167, %r495;
	shl.b32 	%r497, %r443, 2;
	add.s32 	%r498, %r489, %r497;
	add.s32 	%r500, %r498, %r490;
	add.s32 	%r2166, %r500, 1024;
	mov.u32 	%r2169, %r443;
$L__BB7_41:
	.pragma "nounroll";
	mov.b32 	%r501, 0;
	st.shared.u32 	[%r2166+-1024], %r501;
	st.shared.u32 	[%r2166+-896], %r501;
	st.shared.u32 	[%r2166+-768], %r501;
	st.shared.u32 	[%r2166+-640], %r501;
	st.shared.u32 	[%r2166+-512], %r501;
	st.shared.u32 	[%r2166+-384], %r501;
	st.shared.u32 	[%r2166+-256], %r501;
	st.shared.u32 	[%r2166+-128], %r501;
	st.shared.u32 	[%r2166], %r501;
	st.shared.u32 	[%r2166+128], %r501;
	st.shared.u32 	[%r2166+256], %r501;
	st.shared.u32 	[%r2166+384], %r501;
	st.shared.u32 	[%r2166+512], %r501;
	st.shared.u32 	[%r2166+640], %r501;
	st.shared.u32 	[%r2166+768], %r501;
	st.shared.u32 	[%r2166+896], %r501;
	add.s32 	%r2169, %r2169, 512;
	add.s32 	%r2167, %r2167, 16;
	add.s32 	%r2166, %r2166, 2048;
	setp.ne.s32 	%p22, %r2167, 0;
	@%p22 bra 	$L__BB7_41;
$L__BB7_42:
	setp.eq.s32 	%p23, %r78, 0;
	@%p23 bra 	$L__BB7_51;
	and.b32  	%r88, %r77, 7;
	setp.lt.u32 	%p24, %r78, 8;
	@%p24 bra 	$L__BB7_45;
	shl.b32 	%r502, %r2169, 2;
	add.s32 	%r503, %r76, %r502;
	mov.b32 	%r504, 0;
	st.shared.u32 	[%r503], %r504;
	st.shared.u32 	[%r503+128], %r504;
	st.shared.u32 	[%r503+256], %r504;
	st.shared.u32 	[%r503+384], %r504;
	st.shared.u32 	[%r503+512], %r504;
	st.shared.u32 	[%r503+640], %r504;
	st.shared.u32 	[%r503+768], %r504;
	st.shared.u32 	[%r503+896], %r504;
	add.s32 	%r2169, %r2169, 256;
$L__BB7_45:
	setp.eq.s32 	%p25, %r88, 0;
	@%p25 bra 	$L__BB7_51;
	and.b32  	%r91, %r77, 3;
	setp.lt.u32 	%p26, %r88, 4;
	@%p26 bra 	$L__BB7_48;
	shl.b32 	%r505, %r2169, 2;
	add.s32 	%r506, %r76, %r505;
	mov.b32 	%r507, 0;
	st.shared.u32 	[%r506], %r507;
	st.shared.u32 	[%r506+128], %r507;
	st.shared.u32 	[%r506+256], %r507;
	st.shared.u32 	[%r506+384], %r507;
	add.s32 	%r2169, %r2169, 128;
$L__BB7_48:
	setp.eq.s32 	%p27, %r91, 0;
	@%p27 bra 	$L__BB7_51;
	shl.b32 	%r509, %r2169, 2;
	add.s32 	%r510, %r489, %r509;
	add.s32 	%r2173, %r490, %r510;
	neg.s32 	%r2172, %r91;
$L__BB7_50:
	.pragma "nounroll";
	mov.b32 	%r512, 0;
	st.shared.u32 	[%r2173], %r512;
	add.s32 	%r2173, %r2173, 128;
	add.s32 	%r2172, %r2172, 1;
	setp.ne.s32 	%p28, %r2172, 0;
	@%p28 bra 	$L__BB7_50;
$L__BB7_51:
	ld.param.u32 	%r2094, [_ZN3cub18CUB_300001_SM_10006detail10radix_sort29DeviceRadixSortOnesweepKernelINS1_5radix10policy_hubIiiyE10Policy1000ELNS0_9SortOrderE0EiiyiiNS1_21identity_decomposer_tEEEvPT5_SB_PT3_PKSC_PT1_PKSG_PT2_PKSK_T4_iiT6__param_9];
	bar.warp.sync 	-1;
	xor.b32  	%r514, %r2165, -2147483648;
	shr.u32 	%r515, %r514, %r2094;
	and.b32  	%r100, %r515, %r74;
	shl.b32 	%r516, %r100, 2;
	add.s32 	%r517, %r76, %r516;
	atom.shared.add.u32 	%r518, [%r517], 1;
	xor.b32  	%r2227, %r2164, -2147483648;
	shr.u32 	%r520, %r2227, %r2094;
	and.b32  	%r521, %r520, %r74;
	shl.b32 	%r522, %r521, 2;
	add.s32 	%r523, %r76, %r522;
	atom.shared.add.u32 	%r524, [%r523], 1;
	xor.b32  	%r2226, %r2163, -2147483648;
	shr.u32 	%r526, %r2226, %r2094;
	and.b32  	%r527, %r526, %r74;
	shl.b32 	%r528, %r527, 2;
	add.s32 	%r529, %r76, %r528;
	atom.shared.add.u32 	%r530, [%r529], 1;
	xor.b32  	%r2225, %r2162, -2147483648;
	shr.u32 	%r532, %r2225, %r2094;
	and.b32  	%r533, %r532, %r74;
	shl.b32 	%r534, %r533, 2;
	add.s32 	%r535, %r76, %r534;
	atom.shared.add.u32 	%r536, [%r535], 1;
	xor.b32  	%r537, %r2161, -2147483648;
	shr.u32 	%r538, %r537, %r2094;
	and.b32  	%r539, %r538, %r74;
	shl.b32 	%r540, %r539, 2;
	add.s32 	%r541, %r76, %r540;
	atom.shared.add.u32 	%r542, [%r541], 1;
	xor.b32  	%r543, %r2160, -2147483648;
	shr.u32 	%r544, %r543, %r2094;
	and.b32  	%r545, %r544, %r74;
	shl.b32 	%r546, %r545, 2;
	add.s32 	%r547, %r76, %r546;
	atom.shared.add.u32 	%r548, [%r547], 1;
	xor.b32  	%r549, %r2159, -2147483648;
	shr.u32 	%r550, %r549, %r2094;
	and.b32  	%r551, %r550, %r74;
	shl.b32 	%r552, %r551, 2;
	add.s32 	%r553, %r76, %r552;
	atom.shared.add.u32 	%r554, [%r553], 1;
	xor.b32  	%r555, %r2158, -2147483648;
	shr.u32 	%r556, %r555, %r2094;
	and.b32  	%r557, %r556, %r74;
	shl.b32 	%r558, %r557, 2;
	add.s32 	%r559, %r76, %r558;
	atom.shared.add.u32 	%r560, [%r559], 1;
	xor.b32  	%r561, %r2157, -2147483648;
	shr.u32 	%r562, %r561, %r2094;
	and.b32  	%r563, %r562, %r74;
	shl.b32 	%r564, %r563, 2;
	add.s32 	%r565, %r76, %r564;
	atom.shared.add.u32 	%r566, [%r565], 1;
	xor.b32  	%r567, %r2156, -2147483648;
	shr.u32 	%r568, %r567, %r2094;
	and.b32  	%r569, %r568, %r74;
	shl.b32 	%r570, %r569, 2;
	add.s32 	%r571, %r76, %r570;
	atom.shared.add.u32 	%r572, [%r571], 1;
	xor.b32  	%r573, %r2155, -2147483648;
	shr.u32 	%r574, %r573, %r2094;
	and.b32  	%r575, %r574, %r74;
	shl.b32 	%r576, %r575, 2;
	add.s32 	%r577, %r76, %r576;
	atom.shared.add.u32 	%r578, [%r577], 1;
	xor.b32  	%r579, %r2154, -2147483648;
	shr.u32 	%r580, %r579, %r2094;
	and.b32  	%r581, %r580, %r74;
	shl.b32 	%r582, %r581, 2;
	add.s32 	%r583, %r76, %r582;
	atom.shared.add.u32 	%r584, [%r583], 1;
	xor.b32  	%r585, %r2153, -2147483648;
	shr.u32 	%r586, %r585, %r2094;
	and.b32  	%r587, %r586, %r74;
	shl.b32 	%r588, %r587, 2;
	add.s32 	%r589, %r76, %r588;
	atom.shared.add.u32 	%r590, [%r589], 1;
	xor.b32  	%r591, %r2152, -2147483648;
	shr.u32 	%r592, %r591, %r2094;
	and.b32  	%r593, %r592, %r74;
	shl.b32 	%r594, %r593, 2;
	add.s32 	%r595, %r76, %r594;
	atom.shared.add.u32 	%r596, [%r595], 1;
	xor.b32  	%r597, %r2151, -2147483648;
	shr.u32 	%r598, %r597, %r2094;
	and.b32  	%r599, %r598, %r74;
	shl.b32 	%r600, %r599, 2;
	add.s32 	%r601, %r76, %r600;
	atom.shared.add.u32 	%r602, [%r601], 1;
	xor.b32  	%r603, %r2150, -2147483648;
	shr.u32 	%r604, %r603, %r2094;
	and.b32  	%r605, %r604, %r74;
	shl.b32 	%r606, %r605, 2;
	add.s32 	%r607, %r76, %r606;
	atom.shared.add.u32 	%r608, [%r607], 1;
	xor.b32  	%r2212, %r2149, -2147483648;
	shr.u32 	%r610, %r2212, %r2094;
	and.b32  	%r611, %r610, %r74;
	shl.b32 	%r612, %r611, 2;
	add.s32 	%r613, %r76, %r612;
	atom.shared.add.u32 	%r614, [%r613], 1;
	bar.sync 	0;
	setp.gt.u32 	%p29, %r1, 255;
	shl.b32 	%r615, %r1, 2;
	add.s32 	%r101, %r490, %r615;
	mov.b32 	%r2174, 0;
	@%p29 bra 	$L__BB7_53;
	ld.shared.u32 	%r617, [%r101];
	mov.b32 	%r618, 0;
	st.shared.u32 	[%r101], %r618;
	ld.shared.u32 	%r619, [%r101+1024];
	st.shared.u32 	[%r101+1024], %r617;
	add.s32 	%r620, %r619, %r617;
	ld.shared.u32 	%r621, [%r101+2048];
	st.shared.u32 	[%r101+2048], %r620;
	add.s32 	%r622, %r621, %r620;
	ld.shared.u32 	%r623, [%r101+3072];
	st.shared.u32 	[%r101+3072], %r622;
	add.s32 	%r624, %r623, %r622;
	ld.shared.u32 	%r625, [%r101+4096];
	st.shared.u32 	[%r101+4096], %r624;
	add.s32 	%r626, %r625, %r624;
	ld.shared.u32 	%r627, [%r101+5120];
	st.shared.u32 	[%r101+5120], %r626;
	add.s32 	%r628, %r627, %r626;
	ld.shared.u32 	%r629, [%r101+6144];
	st.shared.u32 	[%r101+6144], %r628;
	add.s32 	%r630, %r629, %r628;
	ld.shared.u32 	%r631, [%r101+7168];
	st.shared.u32 	[%r101+7168], %r630;
	add.s32 	%r632, %r631, %r630;
	ld.shared.u32 	%r633, [%r101+8192];
	st.shared.u32 	[%r101+8192], %r632;
	add.s32 	%r634, %r633, %r632;
	ld.shared.u32 	%r635, [%r101+9216];
	st.shared.u32 	[%r101+9216], %r634;
	add.s32 	%r636, %r635, %r634;
	ld.shared.u32 	%r637, [%r101+10240];
	st.shared.u32 	[%r101+10240], %r636;
	add.s32 	%r638, %r637, %r636;
	ld.shared.u32 	%r639, [%r101+11264];
	st.shared.u32 	[%r101+11264], %r638;
	add.s32 	%r2174, %r639, %r638;
$L__BB7_53:
	setp.gt.u32 	%p30, %r1, 255;
	shl.b32 	%r640, %r3, 8;
	add.s32 	%r641, %r640, %r1;
	mul.wide.s32 	%rd59, %r641, 4;
	add.s64 	%rd6, %rd2, %rd59;
	@%p30 bra 	$L__BB7_55;
	or.b32  	%r642, %r2174, 1073741824;
	st.volatile.global.u32 	[%rd6], %r642;
$L__BB7_55:
	ld.param.u64 	%rd442, [_ZN3cub18CUB_300001_SM_10006detail10radix_sort29DeviceRadixSortOnesweepKernelINS1_5radix10policy_hubIiiyE10Policy1000ELNS0_9SortOrderE0EiiyiiNS1_21identity_decomposer_tEEEvPT5_SB_PT3_PKSC_PT1_PKSG_PT2_PKSK_T4_iiT6__param_7];
	xor.b32  	%r2223, %r2160, -2147483648;
	xor.b32  	%r2224, %r2161, -2147483648;
	xor.b32  	%r2222, %r2159, -2147483648;
	xor.b32  	%r2221, %r2158, -2147483648;
	xor.b32  	%r2228, %r2165, -2147483648;
	xor.b32  	%r2218, %r2155, -2147483648;
	xor.b32  	%r2220, %r2157, -2147483648;
	xor.b32  	%r2217, %r2154, -2147483648;
	xor.b32  	%r2219, %r2156, -2147483648;
	xor.b32  	%r2215, %r2152, -2147483648;
	xor.b32  	%r2216, %r2153, -2147483648;
	xor.b32  	%r2213, %r2150, -2147483648;
	xor.b32  	%r2214, %r2151, -2147483648;
	setp.lt.u32 	%p31, %r1, 256;
	setp.eq.s32 	%p32, %r2174, 6528;
	and.pred  	%p33, %p31, %p32;
	selp.u32 	%r643, 1, 0, %p33;
	{ 
	.reg .pred 	%p1; 
	.reg .pred 	%p2; 
	setp.ne.u32 	%p1, %r643, 0; 
	bar.red.or.pred 	%p2, 0, %p1; 
	selp.u32 	%r644, 1, 0, %p2; 
	}
	setp.eq.s32 	%p34, %r644, 0;
	and.b32  	%r645, %r1, 992;
	and.b32  	%r646, %r1, 31;
	mul.lo.s32 	%r647, %r645, 17;
	or.b32  	%r648, %r647, %r646;
	cvt.u64.u32 	%rd7, %r648;
	mul.lo.s32 	%r649, %r3, 6528;
	cvt.s64.s32 	%rd60, %r649;
	add.s64 	%rd61, %rd7, %rd60;
	cvta.to.global.u64 	%rd62, %rd442;
	shl.b64 	%rd63, %rd61, 2;
	add.s64 	%rd8, %rd62, %rd63;
	cvt.u64.u32 	%rd9, %r1;
	@%p34 bra 	$L__BB7_175;
	setp.gt.u32 	%p35, %r1, 255;
	shl.b32 	%r650, %r1, 3;
	mov.u32 	%r651, _ZZN3cub18CUB_300001_SM_10006detail10radix_sort29DeviceRadixSortOnesweepKernelINS1_5radix10policy_hubIiiyE10Policy1000ELNS0_9SortOrderE0EiiyiiNS1_21identity_decomposer_tEEEvPT5_SB_PT3_PKSC_PT1_PKSG_PT2_PKSK_T4_iiT6_E1s;
	add.s32 	%r652, %r651, %r650;
	add.s32 	%r121, %r652, 26112;
	@%p35 bra 	$L__BB7_64;
	ld.param.u64 	%rd436, [_ZN3cub18CUB_300001_SM_10006detail10radix_sort29DeviceRadixSortOnesweepKernelINS1_5radix10policy_hubIiiyE10Policy1000ELNS0_9SortOrderE0EiiyiiNS1_21identity_decomposer_tEEEvPT5_SB_PT3_PKSC_PT1_PKSG_PT2_PKSK_T4_iiT6__param_3];
	cvta.to.global.u64 	%rd64, %rd436;
	shl.b64 	%rd65, %rd9, 3;
	add.s64 	%rd66, %rd64, %rd65;
	ld.global.u64 	%rd67, [%rd66];
	setp.gt.u32 	%p36, %r1, %r100;
	selp.b64 	%rd68, 6528, 0, %p36;
	sub.s64 	%rd455, %rd67, %rd68;
	st.shared.u64 	[%r121], %rd455;
	setp.lt.s32 	%p37, %r3, 1;
	mov.u32 	%r2178, %r2174;
	@%p37 bra 	$L__BB7_63;
	mov.b32 	%r2176, -1;
	mov.u32 	%r2175, %r3;
	mov.u32 	%r2178, %r2174;
$L__BB7_59:
	ld.param.u64 	%rd429, [_ZN3cub18CUB_300001_SM_10006detail10radix_sort29DeviceRadixSortOnesweepKernelINS1_5radix10policy_hubIiiyE10Policy1000ELNS0_9SortOrderE0EiiyiiNS1_21identity_decomposer_tEEEvPT5_SB_PT3_PKSC_PT1_PKSG_PT2_PKSK_T4_iiT6__param_0];
	add.s32 	%r125, %r2175, -1;
	shl.b32 	%r654, %r125, 8;
	add.s32 	%r655, %r654, %r1;
	cvta.to.global.u64 	%rd69, %rd429;
	mul.wide.s32 	%rd70, %r655, 4;
	add.s64 	%rd11, %rd69, %rd70;
$L__BB7_60:
	membar.cta;
	ld.volatile.global.u32 	%r126, [%rd11];
	setp.eq.s32 	%p38, %r126, 0;
	@%p38 bra 	$L__BB7_60;
	and.b32  	%r656, %r126, 1073741823;
	add.s32 	%r2178, %r656, %r2178;
	setp.gt.s32 	%p39, %r126, -1;
	vote.sync.ballot.b32 	%r2176, %p39, %r2176;
	setp.gt.u32 	%p41, %r2175, 1;
	and.pred  	%p42, %p39, %p41;
	mov.u32 	%r2175, %r125;
	@%p42 bra 	$L__BB7_59;
	ld.shared.u64 	%rd455, [%r121];
$L__BB7_63:
	or.b32  	%r657, %r2178, -2147483648;
	st.volatile.global.u32 	[%rd6], %r657;
	sub.s32 	%r658, %r2178, %r2174;
	cvt.s64.s32 	%rd71, %r658;
	add.s64 	%rd72, %rd455, %rd71;
	st.shared.u64 	[%r121], %rd72;
$L__BB7_64:
	ld.param.u32 	%r2080, [_ZN3cub18CUB_300001_SM_10006detail10radix_sort29DeviceRadixSortOnesweepKernelINS1_5radix10policy_hubIiiyE10Policy1000ELNS0_9SortOrderE0EiiyiiNS1_21identity_decomposer_tEEEvPT5_SB_PT3_PKSC_PT1_PKSG_PT2_PKSK_T4_iiT6__param_8];
	ld.param.u64 	%rd432, [_ZN3cub18CUB_300001_SM_10006detail10radix_sort29DeviceRadixSortOnesweepKernelINS1_5radix10policy_hubIiiyE10Policy1000ELNS0_9SortOrderE0EiiyiiNS1_21identity_decomposer_tEEEvPT5_SB_PT3_PKSC_PT1_PKSG_PT2_PKSK_T4_iiT6__param_2];
	setp.gt.u32 	%p43, %r1, 255;
	setp.lt.s32 	%p44, %r4, %r2080;
	setp.eq.s64 	%p45, %rd432, 0;
	or.pred  	%p46, %p45, %p44;
	or.pred  	%p47, %p43, %p46;
	@%p47 bra 	$L__BB7_66;
	ld.param.u64 	%rd433, [_ZN3cub18CUB_300001_SM_10006detail10radix_sort29DeviceRadixSortOnesweepKernelINS1_5radix10policy_hubIiiyE10Policy1000ELNS0_9SortOrderE0EiiyiiNS1_21identity_decomposer_tEEEvPT5_SB_PT3_PKSC_PT1_PKSG_PT2_PKSK_T4_iiT6__param_2];
	ld.shared.u64 	%rd73, [%r121];
	setp.gt.u32 	%p48, %r1, %r100;
	selp.b64 	%rd74, 6528, 0, %p48;
	cvt.s64.s32 	%rd75, %r2174;
	add.s64 	%rd76, %rd74, %rd75;
	add.s64 	%rd77, %rd76, %rd73;
	cvta.to.global.u64 	%rd78, %rd433;
	shl.b64 	%rd79, %rd9, 3;
	add.s64 	%rd80, %rd78, %rd79;
	st.global.u64 	[%rd80], %rd77;
$L__BB7_66:
	ld.param.u32 	%r2081, [_ZN3cub18CUB_300001_SM_10006detail10radix_sort29DeviceRadixSortOnesweepKernelINS1_5radix10policy_hubIiiyE10Policy1000ELNS0_9SortOrderE0EiiyiiNS1_21identity_decomposer_tEEEvPT5_SB_PT3_PKSC_PT1_PKSG_PT2_PKSK_T4_iiT6__param_8];
	setp.gt.s32 	%p49, %r4, %r2081;
	bar.sync 	0;
	shl.b32 	%r659, %r100, 3;
	add.s32 	%r661, %r651, %r659;
	ld.shared.u64 	%rd14, [%r661+26112];
	@%p49 bra 	$L__BB7_68;
	add.s64 	%rd81, %rd14, %rd7;
	shl.b64 	%rd82, %rd81, 2;
	add.s64 	%rd83, %rd1, %rd82;
	st.global.u32 	[%rd83], %r2165;
	st.global.u32 	[%rd83+128], %r2164;
	st.global.u32 	[%rd83+256], %r2163;
	st.global.u32 	[%rd83+384], %r2162;
	st.global.u32 	[%rd83+512], %r2161;
	st.global.u32 	[%rd83+640], %r2160;
	st.global.u32 	[%rd83+768], %r2159;
	st.global.u32 	[%rd83+896], %r2158;
	st.global.u32 	[%rd83+1024], %r2157;
	st.global.u32 	[%rd83+1152], %r2156;
	st.global.u32 	[%rd83+1280], %r2155;
	st.global.u32 	[%rd83+1408], %r2154;
	st.global.u32 	[%rd83+1536], %r2153;
	st.global.u32 	[%rd83+1664], %r2152;
	st.global.u32 	[%rd83+1792], %r2151;
	st.global.u32 	[%rd83+1920], %r2150;
	st.global.u32 	[%rd83+2048], %r2149;
	bra.uni 	$L__BB7_102;
$L__BB7_68:
	ld.param.u32 	%r2082, [_ZN3cub18CUB_300001_SM_10006detail10radix_sort29DeviceRadixSortOnesweepKernelINS1_5radix10policy_hubIiiyE10Policy1000ELNS0_9SortOrderE0EiiyiiNS1_21identity_decomposer_tEEEvPT5_SB_PT3_PKSC_PT1_PKSG_PT2_PKSK_T4_iiT6__param_8];
	cvt.u32.u64 	%r662, %rd7;
	mad.lo.s32 	%r130, %r3, -6528, %r2082;
	setp.ge.s32 	%p50, %r662, %r130;
	add.s64 	%rd84, %rd14, %rd7;
	shl.b64 	%rd85, %rd84, 2;
	add.s64 	%rd15, %rd1, %rd85;
	@%p50 bra 	$L__BB7_70;
	st.global.u32 	[%rd15], %r2165;
$L__BB7_70:
	add.s32 	%r664, %r662, 32;
	setp.ge.s32 	%p51, %r664, %r130;
	@%p51 bra 	$L__BB7_72;
	st.global.u32 	[%rd15+128], %r2164;
$L__BB7_72:
	add.s32 	%r666, %r662, 64;
	setp.ge.s32 	%p52, %r666, %r130;
	@%p52 bra 	$L__BB7_74;
	st.global.u32 	[%rd15+256], %r2163;
$L__BB7_74:
	add.s32 	%r668, %r662, 96;
	setp.ge.s32 	%p53, %r668, %r130;
	@%p53 bra 	$L__BB7_76;
	st.global.u32 	[%rd15+384], %r2162;
$L__BB7_76:
	add.s32 	%r670, %r662, 128;
	setp.ge.s32 	%p54, %r670, %r130;
	@%p54 bra 	$L__BB7_78;
	st.global.u32 	[%rd15+512], %r2161;
$L__BB7_78:
	add.s32 	%r672, %r662, 160;
	setp.ge.s32 	%p55, %r672, %r130;
	@%p55 bra 	$L__BB7_80;
	st.global.u32 	[%rd15+640], %r2160;
$L__BB7_80:
	add.s32 	%r674, %r662, 192;
	setp.ge.s32 	%p56, %r674, %r130;
	@%p56 bra 	$L__BB7_82;
	st.global.u32 	[%rd15+768], %r2159;
$L__BB7_82:
	add.s32 	%r676, %r662, 224;
	setp.ge.s32 	%p57, %r676, %r130;
	@%p57 bra 	$L__BB7_84;
	st.global.u32 	[%rd15+896], %r2158;
$L__BB7_84:
	add.s32 	%r678, %r662, 256;
	setp.ge.s32 	%p58, %r678, %r130;
	@%p58 bra 	$L__BB7_86;
	st.global.u32 	[%rd15+1024], %r2157;
$L__BB7_86:
	add.s32 	%r680, %r662, 288;
	setp.ge.s32 	%p59, %r680, %r130;
	@%p59 bra 	$L__BB7_88;
	st.global.u32 	[%rd15+1152], %r2156;
$L__BB7_88:
	add.s32 	%r682, %r662, 320;
	setp.ge.s32 	%p60, %r682, %r130;
	@%p60 bra 	$L__BB7_90;
	st.global.u32 	[%rd15+1280], %r2155;
$L__BB7_90:
	add.s32 	%r684, %r662, 352;
	setp.ge.s32 	%p61, %r684, %r130;
	@%p61 bra 	$L__BB7_92;
	st.global.u32 	[%rd15+1408], %r2154;
$L__BB7_92:
	add.s32 	%r686, %r662, 384;
	setp.ge.s32 	%p62, %r686, %r130;
	@%p62 bra 	$L__BB7_94;
	st.global.u32 	[%rd15+1536], %r2153;
$L__BB7_94:
	add.s32 	%r688, %r662, 416;
	setp.ge.s32 	%p63, %r688, %r130;
	@%p63 bra 	$L__BB7_96;
	st.global.u32 	[%rd15+1664], %r2152;
$L__BB7_96:
	add.s32 	%r690, %r662, 448;
	setp.ge.s32 	%p64, %r690, %r130;
	@%p64 bra 	$L__BB7_98;
	st.global.u32 	[%rd15+1792], %r2151;
$L__BB7_98:
	add.s32 	%r692, %r662, 480;
	setp.ge.s32 	%p65, %r692, %r130;
	@%p65 bra 	$L__BB7_100;
	st.global.u32 	[%rd15+1920], %r2150;
$L__BB7_100:
	add.s32 	%r694, %r662, 512;
	setp.ge.s32 	%p66, %r694, %r130;
	@%p66 bra 	$L__BB7_102;
	st.global.u32 	[%rd15+2048], %r2149;
$L__BB7_102:
	ld.param.u32 	%r2083, [_ZN3cub18CUB_300001_SM_10006detail10radix_sort29DeviceRadixSortOnesweepKernelINS1_5radix10policy_hubIiiyE10Policy1000ELNS0_9SortOrderE0EiiyiiNS1_21identity_decomposer_tEEEvPT5_SB_PT3_PKSC_PT1_PKSG_PT2_PKSK_T4_iiT6__param_8];
	setp.gt.s32 	%p67, %r4, %r2083;
	@%p67 bra 	$L__BB7_104;
	ld.global.u32 	%r2211, [%rd8];
	ld.global.u32 	%r2210, [%rd8+128];
	ld.global.u32 	%r2209, [%rd8+256];
	ld.global.u32 	%r2208, [%rd8+384];
	ld.global.u32 	%r2207, [%rd8+512];
	ld.global.u32 	%r2206, [%rd8+640];
	ld.global.u32 	%r2205, [%rd8+768];
	ld.global.u32 	%r2204, [%rd8+896];
	ld.global.u32 	%r2203, [%rd8+1024];
	ld.global.u32 	%r2202, [%rd8+1152];
	ld.global.u32 	%r2201, [%rd8+1280];
	ld.global.u32 	%r2200, [%rd8+1408];
	ld.global.u32 	%r2199, [%rd8+1536];
	ld.global.u32 	%r2198, [%rd8+1664];
	ld.global.u32 	%r2197, [%rd8+1792];
	ld.global.u32 	%r2196, [%rd8+1920];
	ld.global.u32 	%r2195, [%rd8+2048];
	bra.uni 	$L__BB7_138;
$L__BB7_104:
	ld.param.u32 	%r2084, [_ZN3cub18CUB_300001_SM_10006detail10radix_sort29DeviceRadixSortOnesweepKernelINS1_5radix10policy_hubIiiyE10Policy1000ELNS0_9SortOrderE0EiiyiiNS1_21identity_decomposer_tEEEvPT5_SB_PT3_PKSC_PT1_PKSG_PT2_PKSK_T4_iiT6__param_8];
	cvt.u32.u64 	%r696, %rd7;
	sub.s32 	%r148, %r2084, %r649;
	setp.ge.s32 	%p68, %r696, %r148;
	@%p68 bra 	$L__BB7_106;
	ld.global.u32 	%r2211, [%rd8];
$L__BB7_106:
	add.s32 	%r700, %r696, 32;
	setp.ge.s32 	%p69, %r700, %r148;
	@%p69 bra 	$L__BB7_108;
	ld.global.u32 	%r2210, [%rd8+128];
$L__BB7_108:
	add.s32 	%r703, %r696, 64;
	setp.ge.s32 	%p70, %r703, %r148;
	@%p70 bra 	$L__BB7_110;
	ld.global.u32 	%r2209, [%rd8+256];
$L__BB7_110:
	add.s32 	%r706, %r696, 96;
	setp.ge.s32 	%p71, %r706, %r148;
	@%p71 bra 	$L__BB7_112;
	ld.global.u32 	%r2208, [%rd8+384];
$L__BB7_112:
	add.s32 	%r709, %r696, 128;
	setp.ge.s32 	%p72, %r709, %r148;
	@%p72 bra 	$L__BB7_114;
	ld.global.u32 	%r2207, [%rd8+512];
$L__BB7_114:
	add.s32 	%r712, %r696, 160;
	setp.ge.s32 	%p73, %r712, %r148;
	@%p73 bra 	$L__BB7_116;
	ld.global.u32 	%r2206, [%rd8+640];
$L__BB7_116:
	add.s32 	%r715, %r696, 192;
	setp.ge.s32 	%p74, %r715, %r148;
	@%p74 bra 	$L__BB7_118;
	ld.global.u32 	%r2205, [%rd8+768];
$L__BB7_118:
	add.s32 	%r718, %r696, 224;
	setp.ge.s32 	%p75, %r718, %r148;
	@%p75 bra 	$L__BB7_120;
	ld.global.u32 	%r2204, [%rd8+896];
$L__BB7_120:
	add.s32 	%r721, %r696, 256;
	setp.ge.s32 	%p76, %r721, %r148;
	@%p76 bra 	$L__BB7_122;
	ld.global.u32 	%r2203, [%rd8+1024];
$L__BB7_122:
	add.s32 	%r724, %r696, 288;
	setp.ge.s32 	%p77, %r724, %r148;
	@%p77 bra 	$L__BB7_124;
	ld.global.u32 	%r2202, [%rd8+1152];
$L__BB7_124:
	add.s32 	%r727, %r696, 320;
	setp.ge.s32 	%p78, %r727, %r148;
	@%p78 bra 	$L__BB7_126;
	ld.global.u32 	%r2201, [%rd8+1280];
$L__BB7_126:
	add.s32 	%r730, %r696, 352;
	setp.ge.s32 	%p79, %r730, %r148;
	@%p79 bra 	$L__BB7_128;
	ld.global.u32 	%r2200, [%rd8+1408];
$L__BB7_128:
	add.s32 	%r733, %r696, 384;
	setp.ge.s32 	%p80, %r733, %r148;
	@%p80 bra 	$L__BB7_130;
	ld.global.u32 	%r2199, [%rd8+1536];
$L__BB7_130:
	add.s32 	%r736, %r696, 416;
	setp.ge.s32 	%p81, %r736, %r148;
	@%p81 bra 	$L__BB7_132;
	ld.global.u32 	%r2198, [%rd8+1664];
$L__BB7_132:
	add.s32 	%r739, %r696, 448;
	setp.ge.s32 	%p82, %r739, %r148;
	@%p82 bra 	$L__BB7_134;
	ld.global.u32 	%r2197, [%rd8+1792];
$L__BB7_134:
	add.s32 	%r742, %r696, 480;
	setp.ge.s32 	%p83, %r742, %r148;
	@%p83 bra 	$L__BB7_136;
	ld.global.u32 	%r2196, [%rd8+1920];
$L__BB7_136:
	add.s32 	%r745, %r696, 512;
	setp.ge.s32 	%p84, %r745, %r148;
	@%p84 bra 	$L__BB7_138;
	ld.global.u32 	%r2195, [%rd8+2048];
$L__BB7_138:
	ld.param.u32 	%r2085, [_ZN3cub18CUB_300001_SM_10006detail10radix_sort29DeviceRadixSortOnesweepKernelINS1_5radix10policy_hubIiiyE10Policy1000ELNS0_9SortOrderE0EiiyiiNS1_21identity_decomposer_tEEEvPT5_SB_PT3_PKSC_PT1_PKSG_PT2_PKSK_T4_iiT6__param_8];
	mad.lo.s32 	%r746, %r3, 6528, 6528;
	setp.gt.s32 	%p85, %r746, %r2085;
	@%p85 bra 	$L__BB7_140;
	ld.param.u64 	%rd439, [_ZN3cub18CUB_300001_SM_10006detail10radix_sort29DeviceRadixSortOnesweepKernelINS1_5radix10policy_hubIiiyE10Policy1000ELNS0_9SortOrderE0EiiyiiNS1_21identity_decomposer_tEEEvPT5_SB_PT3_PKSC_PT1_PKSG_PT2_PKSK_T4_iiT6__param_6];
	add.s64 	%rd86, %rd14, %rd7;
	cvta.to.global.u64 	%rd87, %rd439;
	shl.b64 	%rd88, %rd86, 2;
	add.s64 	%rd89, %rd87, %rd88;
	st.global.u32 	[%rd89], %r2211;
	st.global.u32 	[%rd89+128], %r2210;
	st.global.u32 	[%rd89+256], %r2209;
	st.global.u32 	[%rd89+384], %r2208;
	st.global.u32 	[%rd89+512], %r2207;
	st.global.u32 	[%rd89+640], %r2206;
	st.global.u32 	[%rd89+768], %r2205;
	st.global.u32 	[%rd89+896], %r2204;
	st.global.u32 	[%rd89+1024], %r2203;
	st.global.u32 	[%rd89+1152], %r2202;
	st.global.u32 	[%rd89+1280], %r2201;
	st.global.u32 	[%rd89+1408], %r2200;
	st.global.u32 	[%rd89+1536], %r2199;
	st.global.u32 	[%rd89+1664], %r2198;
	st.global.u32 	[%rd89+1792], %r2197;
	st.global.u32 	[%rd89+1920], %r2196;
	st.global.u32 	[%rd89+2048], %r2195;
	bra.uni 	$L__BB7_174;
$L__BB7_140:
	ld.param.u32 	%r2086, [_ZN3cub18CUB_300001_SM_10006detail10radix_sort29DeviceRadixSortOnesweepKernelINS1_5radix10policy_hubIiiyE10Policy1000ELNS0_9SortOrderE0EiiyiiNS1_21identity_decomposer_tEEEvPT5_SB_PT3_PKSC_PT1_PKSG_PT2_PKSK_T4_iiT6__param_8];
	ld.param.u64 	%rd440, [_ZN3cub18CUB_300001_SM_10006detail10radix_sort29DeviceRadixSortOnesweepKernelINS1_5radix10policy_hubIiiyE10Policy1000ELNS0_9SortOrderE0EiiyiiNS1_21identity_decomposer_tEEEvPT5_SB_PT3_PKSC_PT1_PKSG_PT2_PKSK_T4_iiT6__param_6];
	cvt.u32.u64 	%r747, %rd7;
	mad.lo.s32 	%r199, %r3, -6528, %r2086;
	setp.ge.s32 	%p86, %r747, %r199;
	add.s64 	%rd90, %rd14, %rd7;
	cvta.to.global.u64 	%rd91, %rd440;
	shl.b64 	%rd92, %rd90, 2;
	add.s64 	%rd16, %rd91, %rd92;
	@%p86 bra 	$L__BB7_142;
	st.global.u32 	[%rd16], %r2211;
$L__BB7_142:
	add.s32 	%r749, %r747, 32;
	setp.ge.s32 	%p87, %r749, %r199;
	@%p87 bra 	$L__BB7_144;
	st.global.u32 	[%rd16+128], %r2210;
$L__BB7_144:
	add.s32 	%r751, %r747, 64;
	setp.ge.s32 	%p88, %r751, %r199;
	@%p88 bra 	$L__BB7_146;
	st.global.u32 	[%rd16+256], %r2209;
$L__BB7_146:
	add.s32 	%r753, %r747, 96;
	setp.ge.s32 	%p89, %r753, %r199;
	@%p89 bra 	$L__BB7_148;
	st.global.u32 	[%rd16+384], %r2208;
$L__BB7_148:
	add.s32 	%r755, %r747, 128;
	setp.ge.s32 	%p90, %r755, %r199;
	@%p90 bra 	$L__BB7_150;
	st.global.u32 	[%rd16+512], %r2207;
$L__BB7_150:
	add.s32 	%r757, %r747, 160;
	setp.ge.s32 	%p91, %r757, %r199;
	@%p91 bra 	$L__BB7_152;
	st.global.u32 	[%rd16+640], %r2206;
$L__BB7_152:
	add.s32 	%r759, %r747, 192;
	setp.ge.s32 	%p92, %r759, %r199;
	@%p92 bra 	$L__BB7_154;
	st.global.u32 	[%rd16+768], %r2205;
$L__BB7_154:
	add.s32 	%r761, %r747, 224;
	setp.ge.s32 	%p93, %r761, %r199;
	@%p93 bra 	$L__BB7_156;
	st.global.u32 	[%rd16+896], %r2204;
$L__BB7_156:
	add.s32 	%r763, %r747, 256;
	setp.ge.s32 	%p94, %r763, %r199;
	@%p94 bra 	$L__BB7_158;
	st.global.u32 	[%rd16+1024], %r2203;
$L__BB7_158:
	add.s32 	%r765, %r747, 288;
	setp.ge.s32 	%p95, %r765, %r199;
	@%p95 bra 	$L__BB7_160;
	st.global.u32 	[%rd16+1152], %r2202;
$L__BB7_160:
	add.s32 	%r767, %r747, 320;
	setp.ge.s32 	%p96, %r767, %r199;
	@%p96 bra 	$L__BB7_162;
	st.global.u32 	[%rd16+1280], %r2201;
$L__BB7_162:
	add.s32 	%r769, %r747, 352;
	setp.ge.s32 	%p97, %r769, %r199;
	@%p97 bra 	$L__BB7_164;
	st.global.u32 	[%rd16+1408], %r2200;
$L__BB7_164:
	add.s32 	%r771, %r747, 384;
	setp.ge.s32 	%p98, %r771, %r199;
	@%p98 bra 	$L__BB7_166;
	st.global.u32 	[%rd16+1536], %r2199;
$L__BB7_166:
	add.s32 	%r773, %r747, 416;
	setp.ge.s32 	%p99, %r773, %r199;
	@%p99 bra 	$L__BB7_168;
	st.global.u32 	[%rd16+1664], %r2198;
$L__BB7_168:
	add.s32 	%r775, %r747, 448;
	setp.ge.s32 	%p100, %r775, %r199;
	@%p100 bra 	$L__BB7_170;
	st.global.u32 	[%rd16+1792], %r2197;
$L__BB7_170:
	add.s32 	%r777, %r747, 480;
	setp.ge.s32 	%p101, %r777, %r199;
	@%p101 bra 	$L__BB7_172;
	st.global.u32 	[%rd16+1920], %r2196;
$L__BB7_172:
	add.s32 	%r779, %r747, 512;
	setp.ge.s32 	%p102, %r779, %r199;
	@%p102 bra 	$L__BB7_174;
	st.global.u32 	[%rd16+2048], %r2195;
$L__BB7_174:
	// begin inline asm
	exit;
	// end inline asm
	mov.u32 	%r2212, %r2149;
	mov.u32 	%r2213, %r2150;
	mov.u32 	%r2214, %r2151;
	mov.u32 	%r2215, %r2152;
	mov.u32 	%r2216, %r2153;
	mov.u32 	%r2217, %r2154;
	mov.u32 	%r2218, %r2155;
	mov.u32 	%r2219, %r2156;
	mov.u32 	%r2220, %r2157;
	mov.u32 	%r2221, %r2158;
	mov.u32 	%r2222, %r2159;
	mov.u32 	%r2223, %r2160;
	mov.u32 	%r2224, %r2161;
	mov.u32 	%r2225, %r2162;
	mov.u32 	%r2226, %r2163;
	mov.u32 	%r2227, %r2164;
	mov.u32 	%r2228, %r2165;
$L__BB7_175:
	mul.hi.u32 	%r780, %r1, 357913942;
	add.s32 	%r781, %r780, %r1;
	shl.b32 	%r782, %r781, 2;
	mov.u32 	%r783, _ZZN3cub18CUB_300001_SM_10006detail10radix_sort29DeviceRadixSortOnesweepKernelINS1_5radix10policy_hubIiiyE10Policy1000ELNS0_9SortOrderE0EiiyiiNS1_21identity_decomposer_tEEEvPT5_SB_PT3_PKSC_PT1_PKSG_PT2_PKSK_T4_iiT6_E1s;
	add.s32 	%r784, %r783, %r782;
	add.s32 	%r217, %r784, 13328;
	st.shared.u32 	[%r784+13328], %r2174;
	bar.sync 	0;
	setp.gt.u32 	%p103, %r1, 31;
	@%p103 bra 	$L__BB7_177;
	mad.lo.s32 	%r816, %r1, 52, %r783;
	ld.shared.u32 	%r817, [%r816+13328];
	ld.shared.u32 	%r818, [%r816+13332];
	ld.shared.u32 	%r819, [%r816+13336];
	ld.shared.u32 	%r820, [%r816+13340];
	ld.shared.u32 	%r821, [%r816+13344];
	ld.shared.u32 	%r822, [%r816+13348];
	ld.shared.u32 	%r823, [%r816+13352];
	ld.shared.u32 	%r824, [%r816+13356];
	ld.shared.u32 	%r825, [%r816+13360];
	ld.shared.u32 	%r826, [%r816+13364];
	ld.shared.u32 	%r827, [%r816+13368];
	ld.shared.u32 	%r828, [%r816+13372];
	add.s32 	%r829, %r818, %r817;
	add.s32 	%r830, %r829, %r819;
	add.s32 	%r831, %r830, %r820;
	add.s32 	%r832, %r831, %r821;
	add.s32 	%r833, %r832, %r822;
	add.s32 	%r834, %r833, %r823;
	add.s32 	%r835, %r834, %r824;
	add.s32 	%r836, %r835, %r825;
	add.s32 	%r837, %r836, %r826;
	add.s32 	%r838, %r837, %r827;
	add.s32 	%r789, %r838, %r828;
	mov.b32 	%r787, 1;
	mov.b32 	%r812, 0;
	mov.b32 	%r814, -1;
	// begin inline asm
	{  .reg .s32 r0;  .reg .pred p;  shfl.sync.up.b32 r0|p, %r789, %r787, %r812, %r814;  @p add.s32 r0, r0, %r789;  mov.s32 %r785, r0;}
	// end inline asm
	mov.b32 	%r793, 2;
	// begin inline asm
	{  .reg .s32 r0;  .reg .pred p;  shfl.sync.up.b32 r0|p, %r785, %r793, %r812, %r814;  @p add.s32 r0, r0, %r785;  mov.s32 %r791, r0;}
	// end inline asm
	mov.b32 	%r799, 4;
	// begin inline asm
	{  .reg .s32 r0;  .reg .pred p;  shfl.sync.up.b32 r0|p, %r791, %r799, %r812, %r814;  @p add.s32 r0, r0, %r791;  mov.s32 %r797, r0;}
	// end inline asm
	mov.b32 	%r805, 8;
	// begin inline asm
	{  .reg .s32 r0;  .reg .pred p;  shfl.sync.up.b32 r0|p, %r797, %r805, %r812, %r814;  @p add.s32 r0, r0, %r797;  mov.s32 %r803, r0;}
	// end inline asm
	mov.b32 	%r811, 16;
	// begin inline asm
	{  .reg .s32 r0;  .reg .pred p;  shfl.sync.up.b32 r0|p, %r803, %r811, %r812, %r814;  @p add.s32 r0, r0, %r803;  mov.s32 %r809, r0;}
	// end inline asm
	sub.s32 	%r839, %r809, %r789;
	add.s32 	%r840, %r817, %r839;
	add.s32 	%r841, %r818, %r840;
	add.s32 	%r842, %r819, %r841;
	add.s32 	%r843, %r820, %r842;
	add.s32 	%r844, %r821, %r843;
	add.s32 	%r845, %r822, %r844;
	add.s32 	%r846, %r823, %r845;
	add.s32 	%r847, %r824, %r846;
	add.s32 	%r848, %r825, %r847;
	add.s32 	%r849, %r826, %r848;
	add.s32 	%r850, %r827, %r849;
	st.shared.u32 	[%r816+13328], %r839;
	st.shared.u32 	[%r816+13332], %r840;
	st.shared.u32 	[%r816+13336], %r841;
	st.shared.u32 	[%r816+13340], %r842;
	st.shared.u32 	[%r816+13344], %r843;
	st.shared.u32 	[%r816+13348], %r844;
	st.shared.u32 	[%r816+13352], %r845;
	st.shared.u32 	[%r816+13356], %r846;
	st.shared.u32 	[%r816+13360], %r847;
	st.shared.u32 	[%r816+13364], %r848;
	st.shared.u32 	[%r816+13368], %r849;
	st.shared.u32 	[%r816+13372], %r850;
$L__BB7_177:
	setp.gt.u32 	%p104, %r1, 255;
	bar.sync 	0;
	ld.shared.u32 	%r218, [%r217];
	@%p104 bra 	$L__BB7_179;
	shl.b32 	%r851, %r1, 2;
	add.s32 	%r853, %r783, %r851;
	ld.shared.u32 	%r854, [%r853];
	add.s32 	%r855, %r854, %r218;
	st.shared.u32 	[%r853], %r855;
	ld.shared.u32 	%r856, [%r853+1024];
	add.s32 	%r857, %r856, %r218;
	st.shared.u32 	[%r853+1024], %r857;
	ld.shared.u32 	%r858, [%r853+2048];
	add.s32 	%r859, %r858, %r218;
	st.shared.u32 	[%r853+2048], %r859;
	ld.shared.u32 	%r860, [%r853+3072];
	add.s32 	%r861, %r860, %r218;
	st.shared.u32 	[%r853+3072], %r861;
	ld.shared.u32 	%r862, [%r853+4096];
	add.s32 	%r863, %r862, %r218;
	st.shared.u32 	[%r853+4096], %r863;
	ld.shared.u32 	%r864, [%r853+5120];
	add.s32 	%r865, %r864, %r218;
	st.shared.u32 	[%r853+5120], %r865;
	ld.shared.u32 	%r866, [%r853+6144];
	add.s32 	%r867, %r866, %r218;
	st.shared.u32 	[%r853+6144], %r867;
	ld.shared.u32 	%r868, [%r853+7168];
	add.s32 	%r869, %r868, %r218;
	st.shared.u32 	[%r853+7168], %r869;
	ld.shared.u32 	%r870, [%r853+8192];
	add.s32 	%r871, %r870, %r218;
	st.shared.u32 	[%r853+8192], %r871;
	ld.shared.u32 	%r872, [%r853+9216];
	add.s32 	%r873, %r872, %r218;
	st.shared.u32 	[%r853+9216], %r873;
	ld.shared.u32 	%r874, [%r853+10240];
	add.s32 	%r875, %r874, %r218;
	st.shared.u32 	[%r853+10240], %r875;
	ld.shared.u32 	%r876, [%r853+11264];
	add.s32 	%r877, %r876, %r218;
	st.shared.u32 	[%r853+11264], %r877;
$L__BB7_179:
	ld.param.u32 	%r2132, [_ZN3cub18CUB_300001_SM_10006detail10radix_sort29DeviceRadixSortOnesweepKernelINS1_5radix10policy_hubIiiyE10Policy1000ELNS0_9SortOrderE0EiiyiiNS1_21identity_decomposer_tEEEvPT5_SB_PT3_PKSC_PT1_PKSG_PT2_PKSK_T4_iiT6__param_10];
	ld.param.u32 	%r2095, [_ZN3cub18CUB_300001_SM_10006detail10radix_sort29DeviceRadixSortOnesweepKernelINS1_5radix10policy_hubIiiyE10Policy1000ELNS0_9SortOrderE0EiiyiiNS1_21identity_decomposer_tEEEvPT5_SB_PT3_PKSC_PT1_PKSG_PT2_PKSK_T4_iiT6__param_9];
	shl.b32 	%r904, %r1, 5;
	and.b32  	%r905, %r904, 31744;
	add.s32 	%r219, %r783, %r905;
	bar.sync 	0;
	// begin inline asm
	mov.u32 %r878, %lanemask_le;
	// end inline asm
	shr.u32 	%r907, %r2228, %r2095;
	mov.b32 	%r908, -1;
	shl.b32 	%r909, %r908, %r2132;
	not.b32 	%r221, %r909;
	and.b32  	%r901, %r907, %r221;
	mov.b32 	%r881, 1;
	// begin inline asm
	{
    .reg .pred p;
    and.b32 %r879, %r901, %r881;    setp.ne.u32 p, %r879, 0;
    vote.ballot.sync.b32 %r879, p, 0xffffffff;
    @!p not.b32 %r879, %r879;
}

	// end inline asm
	mov.b32 	%r884, 2;
	// begin inline asm
	{
    .reg .pred p;
    and.b32 %r882, %r901, %r884;    setp.ne.u32 p, %r882, 0;
    vote.ballot.sync.b32 %r882, p, 0xffffffff;
    @!p not.b32 %r882, %r882;
}

	// end inline asm
	and.b32  	%r910, %r882, %r879;
	mov.b32 	%r887, 4;
	// begin inline asm
	{
    .reg .pred p;
    and.b32 %r885, %r901, %r887;    setp.ne.u32 p, %r885, 0;
    vote.ballot.sync.b32 %r885, p, 0xffffffff;
    @!p not.b32 %r885, %r885;
}

	// end inline asm
	and.b32  	%r911, %r885, %r910;
	mov.b32 	%r890, 8;
	// begin inline asm
	{
    .reg .pred p;
    and.b32 %r888, %r901, %r890;    setp.ne.u32 p, %r888, 0;
    vote.ballot.sync.b32 %r888, p, 0xffffffff;
    @!p not.b32 %r888, %r888;
}

	// end inline asm
	and.b32  	%r912, %r888, %r911;
	mov.b32 	%r893, 16;
	// begin inline asm
	{
    .reg .pred p;
    and.b32 %r891, %r901, %r893;    setp.ne.u32 p, %r891, 0;
    vote.ballot.sync.b32 %r891, p, 0xffffffff;
    @!p not.b32 %r891, %r891;
}

	// end inline asm
	and.b32  	%r913, %r891, %r912;
	mov.b32 	%r896, 32;
	// begin inline asm
	{
    .reg .pred p;
    and.b32 %r894, %r901, %r896;    setp.ne.u32 p, %r894, 0;
    vote.ballot.sync.b32 %r894, p, 0xffffffff;
    @!p not.b32 %r894, %r894;
}

	// end inline asm
	and.b32  	%r914, %r894, %r913;
	mov.b32 	%r899, 64;
	// begin inline asm
	{
    .reg .pred p;
    and.b32 %r897, %r901, %r899;    setp.ne.u32 p, %r897, 0;
    vote.ballot.sync.b32 %r897, p, 0xffffffff;
    @!p not.b32 %r897, %r897;
}

	// end inline asm
	and.b32  	%r915, %r897, %r914;
	mov.b32 	%r902, 128;
	// begin inline asm
	{
    .reg .pred p;
    and.b32 %r900, %r901, %r902;    setp.ne.u32 p, %r900, 0;
    vote.ballot.sync.b32 %r900, p, 0xffffffff;
    @!p not.b32 %r900, %r900;
}

	// end inline asm
	and.b32  	%r916, %r900, %r915;
	clz.b32 	%r917, %r916;
	sub.s32 	%r223, 31, %r917;
	and.b32  	%r918, %r878, %r916;
	popc.b32 	%r224, %r918;
	setp.ne.s32 	%p105, %r443, %r223;
	mov.b32 	%r2229, 0;
	@%p105 bra 	$L__BB7_181;
	shl.b32 	%r919, %r901, 2;
	add.s32 	%r920, %r219, %r919;
	atom.shared.add.u32 	%r2229, [%r920], %r224;
$L__BB7_181:
	ld.param.u32 	%r2096, [_ZN3cub18CUB_300001_SM_10006detail10radix_sort29DeviceRadixSortOnesweepKernelINS1_5radix10policy_hubIiiyE10Policy1000ELNS0_9SortOrderE0EiiyiiNS1_21identity_decomposer_tEEEvPT5_SB_PT3_PKSC_PT1_PKSG_PT2_PKSK_T4_iiT6__param_9];
	shfl.sync.idx.b32	%r946|%p106, %r2229, %r223, 31, -1;
	add.s32 	%r227, %r224, %r946;
	shr.u32 	%r947, %r2227, %r2096;
	and.b32  	%r943, %r947, %r221;
	mov.b32 	%r923, 1;
	// begin inline asm
	{
    .reg .pred p;
    and.b32 %r921, %r943, %r923;    setp.ne.u32 p, %r921, 0;
    vote.ballot.sync.b32 %r921, p, 0xffffffff;
    @!p not.b32 %r921, %r921;
}

	// end inline asm
	mov.b32 	%r926, 2;
	// begin inline asm
	{
    .reg .pred p;
    and.b32 %r924, %r943, %r926;    setp.ne.u32 p, %r924, 0;
    vote.ballot.sync.b32 %r924, p, 0xffffffff;
    @!p not.b32 %r924, %r924;
}

	// end inline asm
	and.b32  	%r948, %r924, %r921;
	mov.b32 	%r929, 4;
	// begin inline asm
	{
    .reg .pred p;
    and.b32 %r927, %r943, %r929;    setp.ne.u32 p, %r927, 0;
    vote.ballot.sync.b32 %r927, p, 0xffffffff;
    @!p not.b32 %r927, %r927;
}

	// end inline asm
	and.b32  	%r949, %r927, %r948;
	mov.b32 	%r932, 8;
	// begin inline asm
	{
    .reg .pred p;
    and.b32 %r930, %r943, %r932;    setp.ne.u32 p, %r930, 0;
    vote.ballot.sync.b32 %r930, p, 0xffffffff;
    @!p not.b32 %r930, %r930;
}

	// end inline asm
	and.b32  	%r950, %r930, %r949;
	mov.b32 	%r935, 16;
	// begin inline asm
	{
    .reg .pred p;
    and.b32 %r933, %r943, %r935;    setp.ne.u32 p, %r933, 0;
    vote.ballot.sync.b32 %r933, p, 0xffffffff;
    @!p not.b32 %r933, %r933;
}

	// end inline asm
	and.b32  	%r951, %r933, %r950;
	mov.b32 	%r938, 32;
	// begin inline asm
	{
    .reg .pred p;
    and.b32 %r936, %r943, %r938;    setp.ne.u32 p, %r936, 0;
    vote.ballot.sync.b32 %r936, p, 0xffffffff;
    @!p not.b32 %r936, %r936;
}

	// end inline asm
	and.b32  	%r952, %r936, %r951;
	mov.b32 	%r941, 64;
	// begin inline asm
	{
    .reg .pred p;
    and.b32 %r939, %r943, %r941;    setp.ne.u32 p, %r939, 0;
    vote.ballot.sync.b32 %r939, p, 0xffffffff;
    @!p not.b32 %r939, %r939;
}

	// end inline asm
	and.b32  	%r953, %r939, %r952;
	mov.b32 	%r944, 128;
	// begin inline asm
	{
    .reg .pred p;
    and.b32 %r942, %r943, %r944;    setp.ne.u32 p, %r942, 0;
    vote.ballot.sync.b32 %r942, p, 0xffffffff;
    @!p not.b32 %r942, %r942;
}

	// end inline asm
	and.b32  	%r954, %r942, %r953;
	clz.b32 	%r955, %r954;
	sub.s32 	%r229, 31, %r955;
	and.b32  	%r956, %r878, %r954;
	popc.b32 	%r230, %r956;
	setp.ne.s32 	%p107, %r443, %r229;
	mov.b32 	%r2230, 0;
	@%p107 bra 	$L__BB7_183;
	shl.b32 	%r957, %r943, 2;
	add.s32 	%r958, %r219, %r957;
	atom.shared.add.u32 	%r2230, [%r958], %r230;
$L__BB7_183:
	ld.param.u32 	%r2097, [_ZN3cub18CUB_300001_SM_10006detail10radix_sort29DeviceRadixSortOnesweepKernelINS1_5radix10policy_hubIiiyE10Policy1000ELNS0_9SortOrderE0EiiyiiNS1_21identity_decomposer_tEEEvPT5_SB_PT3_PKSC_PT1_PKSG_PT2_PKSK_T4_iiT6__param_9];
	shfl.sync.idx.b32	%r984|%p108, %r2230, %r229, 31, -1;
	add.s32 	%r233, %r230, %r984;
	shr.u32 	%r985, %r2226, %r2097;
	and.b32  	%r981, %r985, %r221;
	mov.b32 	%r961, 1;
	// begin inline asm
	{
    .reg .pred p;
    and.b32 %r959, %r981, %r961;    setp.ne.u32 p, %r959, 0;
    vote.ballot.sync.b32 %r959, p, 0xffffffff;
    @!p not.b32 %r959, %r959;
}

	// end inline asm
	mov.b32 	%r964, 2;
	// begin inline asm
	{
    .reg .pred p;
    and.b32 %r962, %r981, %r964;    setp.ne.u32 p, %r962, 0;
    vote.ballot.sync.b32 %r962, p, 0xffffffff;
    @!p not.b32 %r962, %r962;
}

	// end inline asm
	and.b32  	%r986, %r962, %r959;
	mov.b32 	%r967, 4;
	// begin inline asm
	{
    .reg .pred p;
    and.b32 %r965, %r981, %r967;    setp.ne.u32 p, %r965, 0;
    vote.ballot.sync.b32 %r965, p, 0xffffffff;
    @!p not.b32 %r965, %r965;
}

	// end inline asm
	and.b32  	%r987, %r965, %r986;
	mov.b32 	%r970, 8;
	// begin inline asm
	{
    .reg .pred p;
    and.b32 %r968, %r981, %r970;    setp.ne.u32 p, %r968, 0;
    vote.ballot.sync.b32 %r968, p, 0xffffffff;
    @!p not.b32 %r968, %r968;
}

	// end inline asm
	and.b32  	%r988, %r968, %r987;
	mov.b32 	%r973, 16;
	// begin inline asm
	{
    .reg .pred p;
    and.b32 %r971, %r981, %r973;    setp.ne.u32 p, %r971, 0;
    vote.ballot.sync.b32 %r971, p, 0xffffffff;
    @!p not.b32 %r971, %r971;
}

	// end inline asm
	and.b32  	%r989, %r971, %r988;
	mov.b32 	%r976, 32;
	// begin inline asm
	{
    .reg .pred p;
    and.b32 %r974, %r981, %r976;    setp.ne.u32 p, %r974, 0;
    vote.ballot.sync.b32 %r974, p, 0xffffffff;
    @!p not.b32 %r974, %r974;
}

	// end inline asm
	and.b32  	%r990, %r974, %r989;
	mov.b32 	%r979, 64;
	// begin inline asm
	{
    .reg .pred p;
    and.b32 %r977, %r981, %r979;    setp.ne.u32 p, %r977, 0;
    vote.ballot.sync.b32 %r977, p, 0xffffffff;
    @!p not.b32 %r977, %r977;
}

	// end inline asm
	and.b32  	%r991, %r977, %r990;
	mov.b32 	%r982, 128;
	// begin inline asm
	{
    .reg .pred p;
    and.b32 %r980, %r981, %r982;    setp.ne.u32 p, %r980, 0;
    vote.ballot.sync.b32 %r980, p, 0xffffffff;
    @!p not.b32 %r980, %r980;
}

	// end inline asm
	and.b32  	%r992, %r980, %r991;
	clz.b32 	%r993, %r992;
	sub.s32 	%r235, 31, %r993;
	and.b32  	%r994, %r878, %r992;
	popc.b32 	%r236, %r994;
	setp.ne.s32 	%p109, %r443, %r235;
	mov.b32 	%r2231, 0;
	@%p109 bra 	$L__BB7_185;
	shl.b32 	%r995, %r981, 2;
	add.s32 	%r996, %r219, %r995;
	atom.shared.add.u32 	%r2231, [%r996], %r236;
$L__BB7_185:
	ld.param.u32 	%r2098, [_ZN3cub18CUB_300001_SM_10006detail10radix_sort29DeviceRadixSortOnesweepKernelINS1_5radix10policy_hubIiiyE10Policy1000ELNS0_9SortOrderE0EiiyiiNS1_21identity_decomposer_tEEEvPT5_SB_PT3_PKSC_PT1_PKSG_PT2_PKSK_T4_iiT6__param_9];
	shfl.sync.idx.b32	%r1022|%p110, %r2231, %r235, 31, -1;
	add.s32 	%r239, %r236, %r1022;
	shr.u32 	%r1023, %r2225, %r2098;
	and.b32  	%r1019, %r1023, %r221;
	mov.b32 	%r999, 1;
	// begin inline asm
	{
    .reg .pred p;
    and.b32 %r997, %r1019, %r999;    setp.ne.u32 p, %r997, 0;
    vote.ballot.sync.b32 %r997, p, 0xffffffff;
    @!p not.b32 %r997, %r997;
}

	// end inline asm
	mov.b32 	%r1002, 2;
	// begin inline asm
	{
    .reg .pred p;
    and.b32 %r1000, %r1019, %r1002;    setp.ne.u32 p, %r1000, 0;
    vote.ballot.sync.b32 %r1000, p, 0xffffffff;
    @!p not.b32 %r1000, %r1000;
}

	// end inline asm
	and.b32  	%r1024, %r1000, %r997;
	mov.b32 	%r1005, 4;
	// begin inline asm
	{
    .reg .pred p;
    and.b32 %r1003, %r1019, %r1005;    setp.ne.u32 p, %r1003, 0;
    vote.ballot.sync.b32 %r1003, p, 0xffffffff;
    @!p not.b32 %r1003, %r1003;
}

	// end inline asm
	and.b32  	%r1025, %r1003, %r1024;
	mov.b32 	%r1008, 8;
	// begin inline asm
	{
    .reg .pred p;
    and.b32 %r1006, %r1019, %r1008;    setp.ne.u32 p, %r1006, 0;
    vote.ballot.sync.b32 %r1006, p, 0xffffffff;
    @!p not.b32 %r1006, %r1006;
}

	// end inline asm
	and.b32  	%r1026, %r1006, %r1025;
	mov.b32 	%r1011, 16;
	// begin inline asm
	{
    .reg .pred p;
    and.b32 %r1009, %r1019, %r1011;    setp.ne.u32 p, %r1009, 0;
    vote.ballot.sync.b32 %r1009, p, 0xffffffff;
    @!p not.b32 %r1009, %r1009;
}

	// end inline asm
	and.b32  	%r1027, %r1009, %r1026;
	mov.b32 	%r1014, 32;
	// begin inline asm
	{
    .reg .pred p;
    and.b32 %r1012, %r1019, %r1014;    setp.ne.u32 p, %r1012, 0;
    vote.ballot.sync.b32 %r1012, p, 0xffffffff;
    @!p not.b32 %r1012, %r1012;
}

	// end inline asm
	and.b32  	%r1028, %r1012, %r1027;
	mov.b32 	%r1017, 64;
	// begin inline asm
	{
    .reg .pred p;
    and.b32 %r1015, %r1019, %r1017;    setp.ne.u32 p, %r1015, 0;
    vote.ballot.sync.b32 %r1015, p, 0xffffffff;
    @!p not.b32 %r1015, %r1015;
}

	// end inline asm
	and.b32  	%r1029, %r1015, %r1028;
	mov.b32 	%r1020, 128;
	// begin inline asm
	{
    .reg .pred p;
    and.b32 %r1018, %r1019, %r1020;    setp.ne.u32 p, %r1018, 0;
    vote.ballot.sync.b32 %r1018, p, 0xffffffff;
    @!p not.b32 %r1018, %r1018;
}

	// end inline asm
	and.b32  	%r1030, %r1018, %r1029;
	clz.b32 	%r1031, %r1030;
	sub.s32 	%r241, 31, %r1031;
	and.b32  	%r1032, %r878, %r1030;
	popc.b32 	%r242, %r1032;
	setp.ne.s32 	%p111, %r443, %r241;
	mov.b32 	%r2232, 0;
	@%p111 bra 	$L__BB7_187;
	shl.b32 	%r1033, %r1019, 2;
	add.s32 	%r1034, %r219, %r1033;
	atom.shared.add.u32 	%r2232, [%r1034], %r242;
$L__BB7_187:
	ld.param.u32 	%r2099, [_ZN3cub18CUB_300001_SM_10006detail10radix_sort29DeviceRadixSortOnesweepKernelINS1_5radix10policy_hubIiiyE10Policy1000ELNS0_9SortOrderE0EiiyiiNS1_21identity_decomposer_tEEEvPT5_SB_PT3_PKSC_PT1_PKSG_PT2_PKSK_T4_iiT6__param_9];
	shfl.sync.idx.b32	%r1060|%p112, %r2232, %r241, 31, -1;
	add.s32 	%r245, %r242, %r1060;
	shr.u32 	%r1061, %r2224, %r2099;
	and.b32  	%r1057, %r1061, %r221;
	mov.b32 	%r1037, 1;
	// begin inline asm
	{
    .reg .pred p;
    and.b32 %r1035, %r1057, %r1037;    setp.ne.u32 p, %r1035, 0;
    vote.ballot.sync.b32 %r1035, p, 0xffffffff;
    @!p not.b32 %r1035, %r1035;
}

	// end inline asm
	mov.b32 	%r1040, 2;
	// begin inline asm
	{
    .reg .pred p;
    and.b32 %r1038, %r1057, %r1040;    setp.ne.u32 p, %r1038, 0;
    vote.ballot.sync.b32 %r1038, p, 0xffffffff;
    @!p not.b32 %r1038, %r1038;
}

	// end inline asm
	and.b32  	%r1062, %r1038, %r1035;
	mov.b32 	%r1043, 4;
	// begin inline asm
	{
    .reg .pred p;
    and.b32 %r1041, %r1057, %r1043;    setp.ne.u32 p, %r1041, 0;
    vote.ballot.sync.b32 %r1041, p, 0xffffffff;
    @!p not.b32 %r1041, %r1041;
}

	// end inline asm
	and.b32  	%r1063, %r1041, %r1062;
	mov.b32 	%r1046, 8;
	// begin inline asm
	{
    .reg .pred p;
    and.b32 %r1044, %r1057, %r1046;    setp.ne.u32 p, %r1044, 0;
    vote.ballot.sync.b32 %r1044, p, 0xffffffff;
    @!p not.b32 %r1044, %r1044;
}

	// end inline asm
	and.b32  	%r1064, %r1044, %r1063;
	mov.b32 	%r1049, 16;
	// begin inline asm
	{
    .reg .pred p;
    and.b32 %r1047, %r1057, %r1049;    setp.ne.u32 p, %r1047, 0;
    vote.ballot.sync.b32 %r1047, p, 0xffffffff;
    @!p not.b32 %r1047, %r1047;
}

	// end inline asm
	and.b32  	%r1065, %r1047, %r1064;
	mov.b32 	%r1052, 32;
	// begin inline asm
	{
    .reg .pred p;
    and.b32 %r1050, %r1057, %r1052;    setp.ne.u32 p, %r1050, 0;
    vote.ballot.sync.b32 %r1050, p, 0xffffffff;
    @!p not.b32 %r1050, %r1050;
}

	// end inline asm
	and.b32  	%r1066, %r1050, %r1065;
	mov.b32 	%r1055, 64;
	// begin inline asm
	{
    .reg .pred p;
    and.b32 %r1053, %r1057, %r1055;    setp.ne.u32 p, %r1053, 0;
    vote.ballot.sync.b32 %r1053, p, 0xffffffff;
    @!p not.b32 %r1053, %r1053;
}

	// end inline asm
	and.b32  	%r1067, %r1053, %r1066;
	mov.b32 	%r1058, 128;
	// begin inline asm
	{
    .reg .pred p;
    and.b32 %r1056, %r1057, %r1058;    setp.ne.u32 p, %r1056, 0;
    vote.ballot.sync.b32 %r1056, p, 0xffffffff;
    @!p not.b32 %r1056, %r1056;
}

	// end inline asm
	and.b32  	%r1068, %r1056, %r1067;
	clz.b32 	%r1069, %r1068;
	sub.s32 	%r247, 31, %r1069;
	and.b32  	%r1070, %r878, %r1068;
	popc.b32 	%r248, %r1070;
	setp.ne.s32 	%p113, %r443, %r247;
	mov.b32 	%r2233, 0;
	@%p113 bra 	$L__BB7_189;
	shl.b32 	%r1071, %r1057, 2;
	add.s32 	%r1072, %r219, %r1071;
	atom.shared.add.u32 	%r2233, [%r1072], %r248;
$L__BB7_189:
	ld.param.u32 	%r2100, [_ZN3cub18CUB_300001_SM_10006detail10radix_sort29DeviceRadixSortOnesweepKernelINS1_5radix10policy_hubIiiyE10Policy1000ELNS0_9SortOrderE0EiiyiiNS1_21identity_decomposer_tEEEvPT5_SB_PT3_PKSC_PT1_PKSG_PT2_PKSK_T4_iiT6__param_9];
	shfl.sync.idx.b32	%r1098|%p114, %r2233, %r247, 31, -1;
	add.s32 	%r251, %r248, %r1098;
	shr.u32 	%r1099, %r2223, %r2100;
	and.b32  	%r1095, %r1099, %r221;
	mov.b32 	%r1075, 1;
	// begin inline asm
	{
    .reg .pred p;
    and.b32 %r1073, %r1095, %r1075;    setp.ne.u32 p, %r1073, 0;
    vote.ballot.sync.b32 %r1073, p, 0xffffffff;
    @!p not.b32 %r1073, %r1073;
}

	// end inline asm
	mov.b32 	%r1078, 2;
	// begin inline asm
	{
    .reg .pred p;
    and.b32 %r1076, %r1095, %r1078;    setp.ne.u32 p, %r1076, 0;
    vote.ballot.sync.b32 %r1076, p, 0xffffffff;
    @!p not.b32 %r1076, %r1076;
}

	// end inline asm
	and.b32  	%r1100, %r1076, %r1073;
	mov.b32 	%r1081, 4;
	// begin inline asm
	{
    .reg .pred p;
    and.b32 %r1079, %r1095, %r1081;    setp.ne.u32 p, %r1079, 0;
    vote.ballot.sync.b32 %r1079, p, 0xffffffff;
    @!p not.b32 %r1079, %r1079;
}

	// end inline asm
	and.b32  	%r1101, %r1079, %r1100;
	mov.b32 	%r1084, 8;
	// begin inline asm
	{
    .reg .pred p;
    and.b32 %r1082, %r1095, %r1084;    setp.ne.u32 p, %r1082, 0;
    vote.ballot.sync.b32 %r1082, p, 0xffffffff;
    @!p not.b32 %r1082, %r1082;
}

	// end inline asm
	and.b32  	%r1102, %r1082, %r1101;
	mov.b32 	%r1087, 16;
	// begin inline asm
	{
    .reg .pred p;
    and.b32 %r1085, %r1095, %r1087;    setp.ne.u32 p, %r1085, 0;
    vote.ballot.sync.b32 %r1085, p, 0xffffffff;
    @!p not.b32 %r1085, %r1085;
}

	// end inline asm
	and.b32  	%r1103, %r1085, %r1102;
	mov.b32 	%r1090, 32;
	// begin inline asm
	{
    .reg .pred p;
    and.b32 %r1088, %r1095, %r1090;    setp.ne.u32 p, %r1088, 0;
    vote.ballot.sync.b32 %r1088, p, 0xffffffff;
    @!p not.b32 %r1088, %r1088;
}

	// end inline asm
	and.b32  	%r1104, %r1088, %r1103;
	mov.b32 	%r1093, 64;
	// begin inline asm
	{
    .reg .pred p;
    and.b32 %r1091, %r1095, %r1093;    setp.ne.u32 p, %r1091, 0;
    vote.ballot.sync.b32 %r1091, p, 0xffffffff;
    @!p not.b32 %r1091, %r1091;
}

	// end inline asm
	and.b32  	%r1105, %r1091, %r1104;
	mov.b32 	%r1096, 128;
	// begin inline asm
	{
    .reg .pred p;
    and.b32 %r1094, %r1095, %r1096;    setp.ne.u32 p, %r1094, 0;
    vote.ballot.sync.b32 %r1094, p, 0xffffffff;
    @!p not.b32 %r1094, %r1094;
}

	// end inline asm
	and.b32  	%r1106, %r1094, %r1105;
	clz.b32 	%r1107, %r1106;
	sub.s32 	%r253, 31, %r1107;
	and.b32  	%r1108, %r878, %r1106;
	popc.b32 	%r254, %r1108;
	setp.ne.s32 	%p115, %r443, %r253;
	mov.b32 	%r2234, 0;
	@%p115 bra 	$L__BB7_191;
	shl.b32 	%r1109, %r1095, 2;
	add.s32 	%r1110, %r219, %r1109;
	atom.shared.add.u32 	%r2234, [%r1110], %r254;
$L__BB7_191:
	ld.param.u32 	%r2101, [_ZN3cub18CUB_300001_SM_10006detail10radix_sort29DeviceRadixSortOnesweepKernelINS1_5radix10policy_hubIiiyE10Policy1000ELNS0_9SortOrderE0EiiyiiNS1_21identity_decomposer_tEEEvPT5_SB_PT3_PKSC_PT1_PKSG_PT2_PKSK_T4_iiT6__param_9];
	shfl.sync.idx.b32	%r1136|%p116, %r2234, %r253, 31, -1;
	add.s32 	%r257, %r254, %r1136;
	shr.u32 	%r1137, %r2222, %r2101;
	and.b32  	%r1133, %r1137, %r221;
	mov.b32 	%r1113, 1;
	// begin inline asm
	{
    .reg .pred p;
    and.b32 %r1111, %r1133, %r1113;    setp.ne.u32 p, %r1111, 0;
    vote.ballot.sync.b32 %r1111, p, 0xffffffff;
    @!p not.b32 %r1111, %r1111;
}

	// end inline asm
	mov.b32 	%r1116, 2;
	// begin inline asm
	{
    .reg .pred p;
    and.b32 %r1114, %r1133, %r1116;    setp.ne.u32 p, %r1114, 0;
    vote.ballot.sync.b32 %r1114, p, 0xffffffff;
    @!p not.b32 %r1114, %r1114;
}

	// end inline asm
	and.b32  	%r1138, %r1114, %r1111;
	mov.b32 	%r1119, 4;
	// begin inline asm
	{
    .reg .pred p;
    and.b32 %r1117, %r1133, %r1119;    setp.ne.u32 p, %r1117, 0;
    vote.ballot.sync.b32 %r1117, p, 0xffffffff;
    @!p not.b32 %r1117, %r1117;
}

	// end inline asm
	and.b32  	%r1139, %r1117, %r1138;
	mov.b32 	%r1122, 8;
	// begin inline asm
	{
    .reg .pred p;
    and.b32 %r1120, %r1133, %r1122;    setp.ne.u32 p, %r1120, 0;
    vote.ballot.sync.b32 %r1120, p, 0xffffffff;
    @!p not.b32 %r1120, %r1120;
}

	// end inline asm
	and.b32  	%r1140, %r1120, %r1139;
	mov.b32 	%r1125, 16;
	// begin inline asm
	{
    .reg .pred p;
    and.b32 %r1123, %r1133, %r1125;    setp.ne.u32 p, %r1123, 0;
    vote.ballot.sync.b32 %r1123, p, 0xffffffff;
    @!p not.b32 %r1123, %r1123;
}

	// end inline asm
	and.b32  	%r1141, %r1123, %r1140;
	mov.b32 	%r1128, 32;
	// begin inline asm
	{
    .reg .pred p;
    and.b32 %r1126, %r1133, %r1128;    setp.ne.u32 p, %r1126, 0;
    vote.ballot.sync.b32 %r1126, p, 0xffffffff;
    @!p not.b32 %r1126, %r1126;
}

	// end inline asm
	and.b32  	%r1142, %r1126, %r1141;
	mov.b32 	%r1131, 64;
	// begin inline asm
	{
    .reg .pred p;
    and.b32 %r1129, %r1133, %r1131;    setp.ne.u32 p, %r1129, 0;
    vote.ballot.sync.b32 %r1129, p, 0xffffffff;
    @!p not.b32 %r1129, %r1129;
}

	// end inline asm
	and.b32  	%r1143, %r1129, %r1142;
	mov.b32 	%r1134, 128;
	// begin inline asm
	{
    .reg .pred p;
    and.b32 %r1132, %r1133, %r1134;    setp.ne.u32 p, %r1132, 0;
    vote.ballot.sync.b32 %r1132, p, 0xffffffff;
    @!p not.b32 %r1132, %r1132;
}

	// end inline asm
	and.b32  	%r1144, %r1132, %r1143;
	clz.b32 	%r1145, %r1144;
	sub.s32 	%r259, 31, %r1145;
	and.b32  	%r1146, %r878, %r1144;
	popc.b32 	%r260, %r1146;
	setp.ne.s32 	%p117, %r443, %r259;
	mov.b32 	%r2235, 0;
	@%p117 bra 	$L__BB7_193;
	shl.b32 	%r1147, %r1133, 2;
	add.s32 	%r1148, %r219, %r1147;
	atom.shared.add.u32 	%r2235, [%r1148], %r260;
$L__BB7_193:
	ld.param.u32 	%r2102, [_ZN3cub18CUB_300001_SM_10006detail10radix_sort29DeviceRadixSortOnesweepKernelINS1_5radix10policy_hubIiiyE10Policy1000ELNS0_9SortOrderE0EiiyiiNS1_21identity_decomposer_tEEEvPT5_SB_PT3_PKSC_PT1_PKSG_PT2_PKSK_T4_iiT6__param_9];
	shfl.sync.idx.b32	%r1174|%p118, %r2235, %r259, 31, -1;
	add.s32 	%r263, %r260, %r1174;
	shr.u32 	%r1175, %r2221, %r2102;
	and.b32  	%r1171, %r1175, %r221;
	mov.b32 	%r1151, 1;
	// begin inline asm
	{
    .reg .pred p;
    and.b32 %r1149, %r1171, %r1151;    setp.ne.u32 p, %r1149, 0;
    vote.ballot.sync.b32 %r1149, p, 0xffffffff;
    @!p not.b32 %r1149, %r1149;
}

	// end inline asm
	mov.b32 	%r1154, 2;
	// begin inline asm
	{
    .reg .pred p;
    and.b32 %r1152, %r1171, %r1154;    setp.ne.u32 p, %r1152, 0;
    vote.ballot.sync.b32 %r1152, p, 0xffffffff;
    @!p not.b32 %r1152, %r1152;
}

	// end inline asm
	and.b32  	%r1176, %r1152, %r1149;
	mov.b32 	%r1157, 4;
	// begin inline asm
	{
    .reg .pred p;
    and.b32 %r1155, %r1171, %r1157;    setp.ne.u32 p, %r1155, 0;
    vote.ballot.sync.b32 %r1155, p, 0xffffffff;
    @!p not.b32 %r1155, %r1155;
}

	// end inline asm
	and.b32  	%r1177, %r1155, %r1176;
	mov.b32 	%r1160, 8;
	// begin inline asm
	{
    .reg .pred p;
    and.b32 %r1158, %r1171, %r1160;    setp.ne.u32 p, %r1158, 0;
    vote.ballot.sync.b32 %r1158, p, 0xffffffff;
    @!p not.b32 %r1158, %r1158;
}

	// end inline asm
	and.b32  	%r1178, %r1158, %r1177;
	mov.b32 	%r1163, 16;
	// begin inline asm
	{
    .reg .pred p;
    and.b32 %r1161, %r1171, %r1163;    setp.ne.u32 p, %r1161, 0;
    vote.ballot.sync.b32 %r1161, p, 0xffffffff;
    @!p not.b32 %r1161, %r1161;
}

	// end inline asm
	and.b32  	%r1179, %r1161, %r1178;
	mov.b32 	%r1166, 32;
	// begin inline asm
	{
    .reg .pred p;
    and.b32 %r1164, %r1171, %r1166;    setp.ne.u32 p, %r1164, 0;
    vote.ballot.sync.b32 %r1164, p, 0xffffffff;
    @!p not.b32 %r1164, %r1164;
}

	// end inline asm
	and.b32  	%r1180, %r1164, %r1179;
	mov.b32 	%r1169, 64;
	// begin inline asm
	{
    .reg .pred p;
    and.b32 %r1167, %r1171, %r1169;    setp.ne.u32 p, %r1167, 0;
    vote.ballot.sync.b32 %r1167, p, 0xffffffff;
    @!p not.b32 %r1167, %r1167;
}

	// end inline asm
	and.b32  	%r1181, %r1167, %r1180;
	mov.b32 	%r1172, 128;
	// begin inline asm
	{
    .reg .pred p;
    and.b32 %r1170, %r1171, %r1172;    setp.ne.u32 p, %r1170, 0;
    vote.ballot.sync.b32 %r1170, p, 0xffffffff;
    @!p not.b32 %r1170, %r1170;
}

	// end inline asm
	and.b32  	%r1182, %r1170, %r1181;
	clz.b32 	%r1183, %r1182;
	sub.s32 	%r265, 31, %r1183;
	and.b32  	%r1184, %r878, %r1182;
	popc.b32 	%r266, %r1184;
	setp.ne.s32 	%p119, %r443, %r265;
	mov.b32 	%r2236, 0;
	@%p119 bra 	$L__BB7_195;
	shl.b32 	%r1185, %r1171, 2;
	add.s32 	%r1186, %r219, %r1185;
	atom.shared.add.u32 	%r2236, [%r1186], %r266;
$L__BB7_195:
	ld.param.u32 	%r2103, [_ZN3cub18CUB_300001_SM_10006detail10radix_sort29DeviceRadixSortOnesweepKernelINS1_5radix10policy_hubIiiyE10Policy1000ELNS0_9SortOrderE0EiiyiiNS1_21identity_decomposer_tEEEvPT5_SB_PT3_PKSC_PT1_PKSG_PT2_PKSK_T4_iiT6__param_9];
	shfl.sync.idx.b32	%r1212|%p120, %r2236, %r265, 31, -1;
	add.s32 	%r269, %r266, %r1212;
	shr.u32 	%r1213, %r2220, %r2103;
	and.b32  	%r1209, %r1213, %r221;
	mov.b32 	%r1189, 1;
	// begin inline asm
	{
    .reg .pred p;
    and.b32 %r1187, %r1209, %r1189;    setp.ne.u32 p, %r1187, 0;
    vote.ballot.sync.b32 %r1187, p, 0xffffffff;
    @!p not.b32 %r1187, %r1187;
}

	// end inline asm
	mov.b32 	%r1192, 2;
	// begin inline asm
	{
    .reg .pred p;
    and.b32 %r1190, %r1209, %r1192;    setp.ne.u32 p, %r1190, 0;
    vote.ballot.sync.b32 %r1190, p, 0xffffffff;
    @!p not.b32 %r1190, %r1190;
}

	// end inline asm
	and.b32  	%r1214, %r1190, %r1187;
	mov.b32 	%r1195, 4;
	// begin inline asm
	{
    .reg .pred p;
    and.b32 %r1193, %r1209, %r1195;    setp.ne.u32 p, %r1193, 0;
    vote.ballot.sync.b32 %r1193, p, 0xffffffff;
    @!p not.b32 %r1193, %r1193;
}

	// end inline asm
	and.b32  	%r1215, %r1193, %r1214;
	mov.b32 	%r1198, 8;
	// begin inline asm
	{
    .reg .pred p;
    and.b32 %r1196, %r1209, %r1198;    setp.ne.u32 p, %r1196, 0;
    vote.ballot.sync.b32 %r1196, p, 0xffffffff;
    @!p not.b32 %r1196, %r1196;
}

	// end inline asm
	and.b32  	%r1216, %r1196, %r1215;
	mov.b32 	%r1201, 16;
	// begin inline asm
	{
    .reg .pred p;
    and.b32 %r1199, %r1209, %r1201;    setp.ne.u32 p, %r1199, 0;
    vote.ballot.sync.b32 %r1199, p, 0xffffffff;
    @!p not.b32 %r1199, %r1199;
}

	// end inline asm
	and.b32  	%r1217, %r1199, %r1216;
	mov.b32 	%r1204, 32;
	// begin inline asm
	{
    .reg .pred p;
    and.b32 %r1202, %r1209, %r1204;    setp.ne.u32 p, %r1202, 0;
    vote.ballot.sync.b32 %r1202, p, 0xffffffff;
    @!p not.b32 %r1202, %r1202;
}

	// end inline asm
	and.b32  	%r1218, %r1202, %r1217;
	mov.b32 	%r1207, 64;
	// begin inline asm
	{
    .reg .pred p;
    and.b32 %r1205, %r1209, %r1207;    setp.ne.u32 p, %r1205, 0;
    vote.ballot.sync.b32 %r1205, p, 0xffffffff;
    @!p not.b32 %r1205, %r1205;
}

	// end inline asm
	and.b32  	%r1219, %r1205, %r1218;
	mov.b32 	%r1210, 128;
	// begin inline asm
	{
    .reg .pred p;
    and.b32 %r1208, %r1209, %r1210;    setp.ne.u32 p, %r1208, 0;
    vote.ballot.sync.b32 %r1208, p, 0xffffffff;
    @!p not.b32 %r1208, %r1208;
}

	// end inline asm
	and.b32  	%r1220, %r1208, %r1219;
	clz.b32 	%r1221, %r1220;
	sub.s32 	%r271, 31, %r1221;
	and.b32  	%r1222, %r878, %r1220;
	popc.b32 	%r272, %r1222;
	setp.ne.s32 	%p121, %r443, %r271;
	mov.b32 	%r2237, 0;
	@%p121 bra 	$L__BB7_197;
	shl.b32 	%r1223, %r1209, 2;
	add.s32 	%r1224, %r219, %r1223;
	atom.shared.add.u32 	%r2237, [%r1224], %r272;
$L__BB7_197:
	ld.param.u32 	%r2104, [_ZN3cub18CUB_300001_SM_10006detail10radix_sort29DeviceRadixSortOnesweepKernelINS1_5radix10policy_hubIiiyE10Policy1000ELNS0_9SortOrderE0EiiyiiNS1_21identity_decomposer_tEEEvPT5_SB_PT3_PKSC_PT1_PKSG_PT2_PKSK_T4_iiT6__param_9];
	shfl.sync.idx.b32	%r1250|%p122, %r2237, %r271, 31, -1;
	add.s32 	%r275, %r272, %r1250;
	shr.u32 	%r1251, %r2219, %r2104;
	and.b32  	%r1247, %r1251, %r221;
	mov.b32 	%r1227, 1;
	// begin inline asm
	{
    .reg .pred p;
    and.b32 %r1225, %r1247, %r1227;    setp.ne.u32 p, %r1225, 0;
    vote.ballot.sync.b32 %r1225, p, 0xffffffff;
    @!p not.b32 %r1225, %r1225;
}

	// end inline asm
	mov.b32 	%r1230, 2;
	// begin inline asm
	{
    .reg .pred p;
    and.b32 %r1228, %r1247, %r1230;    setp.ne.u32 p, %r1228, 0;
    vote.ballot.sync.b32 %r1228, p, 0xffffffff;
    @!p not.b32 %r1228, %r1228;
}

	// end inline asm
	and.b32  	%r1252, %r1228, %r1225;
	mov.b32 	%r1233, 4;
	// begin inline asm
	{
    .reg .pred p;
    and.b32 %r1231, %r1247, %r1233;    setp.ne.u32 p, %r1231, 0;
    vote.ballot.sync.b32 %r1231, p, 0xffffffff;
    @!p not.b32 %r1231, %r1231;
}

	// end inline asm
	and.b32  	%r1253, %r1231, %r1252;
	mov.b32 	%r1236, 8;
	// begin inline asm
	{
    .reg .pred p;
    and.b32 %r1234, %r1247, %r1236;    setp.ne.u32 p, %r1234, 0;
    vote.ballot.sync.b32 %r1234, p, 0xffffffff;
    @!p not.b32 %r1234, %r1234;
}

	// end inline asm
	and.b32  	%r1254, %r1234, %r1253;
	mov.b32 	%r1239, 16;
	// begin inline asm
	{
    .reg .pred p;
    and.b32 %r1237, %r1247, %r1239;    setp.ne.u32 p, %r1237, 0;
    vote.ballot.sync.b32 %r1237, p, 0xffffffff;
    @!p not.b32 %r1237, %r1237;
}

	// end inline asm
	and.b32  	%r1255, %r1237, %r1254;
	mov.b32 	%r1242, 32;
	// begin inline asm
	{
    .reg .pred p;
    and.b32 %r1240, %r1247, %r1242;    setp.ne.u32 p, %r1240, 0;
    vote.ballot.sync.b32 %r1240, p, 0xffffffff;
    @!p not.b32 %r1240, %r1240;
}

	// end inline asm
	and.b32  	%r1256, %r1240, %r1255;
	mov.b32 	%r1245, 64;
	// begin inline asm
	{
    .reg .pred p;
    and.b32 %r1243, %r1247, %r1245;    setp.ne.u32 p, %r1243, 0;
    vote.ballot.sync.b32 %r1243, p, 0xffffffff;
    @!p not.b32 %r1243, %r1243;
}

	// end inline asm
	and.b32  	%r1257, %r1243, %r1256;
	mov.b32 	%r1248, 128;
	// begin inline asm
	{
    .reg .pred p;
    and.b32 %r1246, %r1247, %r1248;    setp.ne.u32 p, %r1246, 0;
    vote.ballot.sync.b32 %r1246, p, 0xffffffff;
    @!p not.b32 %r1246, %r1246;
}

	// end inline asm
	and.b32  	%r1258, %r1246, %r1257;
	clz.b32 	%r1259, %r1258;
	sub.s32 	%r277, 31, %r1259;
	and.b32  	%r1260, %r878, %r1258;
	popc.b32 	%r278, %r1260;
	setp.ne.s32 	%p123, %r443, %r277;
	mov.b32 	%r2238, 0;
	@%p123 bra 	$L__BB7_199;
	shl.b32 	%r1265, %r1247, 2;
	add.s32 	%r1266, %r219, %r1265;
	atom.shared.add.u32 	%r2238, [%r1266], %r278;
$L__BB7_199:
	ld.param.u32 	%r2105, [_ZN3cub18CUB_300001_SM_10006detail10radix_sort29DeviceRadixSortOnesweepKernelINS1_5radix10policy_hubIiiyE10Policy1000ELNS0_9SortOrderE0EiiyiiNS1_21identity_decomposer_tEEEvPT5_SB_PT3_PKSC_PT1_PKSG_PT2_PKSK_T4_iiT6__param_9];
	shfl.sync.idx.b32	%r1292|%p124, %r2238, %r277, 31, -1;
	add.s32 	%r281, %r278, %r1292;
	shr.u32 	%r1293, %r2218, %r2105;
	and.b32  	%r1289, %r1293, %r221;
	mov.b32 	%r1269, 1;
	// begin inline asm
	{
    .reg .pred p;
    and.b32 %r1267, %r1289, %r1269;    setp.ne.u32 p, %r1267, 0;
    vote.ballot.sync.b32 %r1267, p, 0xffffffff;
    @!p not.b32 %r1267, %r1267;
}

	// end inline asm
	mov.b32 	%r1272, 2;
	// begin inline asm
	{
    .reg .pred p;
    and.b32 %r1270, %r1289, %r1272;    setp.ne.u32 p, %r1270, 0;
    vote.ballot.sync.b32 %r1270, p, 0xffffffff;
    @!p not.b32 %r1270, %r1270;
}

	// end inline asm
	and.b32  	%r1294, %r1270, %r1267;
	mov.b32 	%r1275, 4;
	// begin inline asm
	{
    .reg .pred p;
    and.b32 %r1273, %r1289, %r1275;    setp.ne.u32 p, %r1273, 0;
    vote.ballot.sync.b32 %r1273, p, 0xffffffff;
    @!p not.b32 %r1273, %r1273;
}

	// end inline asm
	and.b32  	%r1295, %r1273, %r1294;
	mov.b32 	%r1278, 8;
	// begin inline asm
	{
    .reg .pred p;
    and.b32 %r1276, %r1289, %r1278;    setp.ne.u32 p, %r1276, 0;
    vote.ballot.sync.b32 %r1276, p, 0xffffffff;
    @!p not.b32 %r1276, %r1276;
}

	// end inline asm
	and.b32  	%r1296, %r1276, %r1295;
	mov.b32 	%r1281, 16;
	// begin inline asm
	{
    .reg .pred p;
    and.b32 %r1279, %r1289, %r1281;    setp.ne.u32 p, %r1279, 0;
    vote.ballot.sync.b32 %r1279, p, 0xffffffff;
    @!p not.b32 %r1279, %r1279;
}

	// end inline asm
	and.b32  	%r1297, %r1279, %r1296;
	mov.b32 	%r1284, 32;
	// begin inline asm
	{
    .reg .pred p;
    and.b32 %r1282, %r1289, %r1284;    setp.ne.u32 p, %r1282, 0;
    vote.ballot.sync.b32 %r1282, p, 0xffffffff;
    @!p not.b32 %r1282, %r1282;
}

	// end inline asm
	and.b32  	%r1298, %r1282, %r1297;
	mov.b32 	%r1287, 64;
	// begin inline asm
	{
    .reg .pred p;
    and.b32 %r1285, %r1289, %r1287;    setp.ne.u32 p, %r1285, 0;
    vote.ballot.sync.b32 %r1285, p, 0xffffffff;
    @!p not.b32 %r1285, %r1285;
}

	// end inline asm
	and.b32  	%r1299, %r1285, %r1298;
	mov.b32 	%r1290, 128;
	// begin inline asm
	{
    .reg .pred p;
    and.b32 %r1288, %r1289, %r1290;    setp.ne.u32 p, %r1288, 0;
    vote.ballot.sync.b32 %r1288, p, 0xffffffff;
    @!p not.b32 %r1288, %r1288;
}

	// end inline asm
	and.b32  	%r1300, %r1288, %r1299;
	clz.b32 	%r1301, %r1300;
	sub.s32 	%r283, 31, %r1301;
	and.b32  	%r1302, %r878, %r1300;
	popc.b32 	%r284, %r1302;
	setp.ne.s32 	%p125, %r443, %r283;
	mov.b32 	%r2239, 0;
	@%p125 bra 	$L__BB7_201;
	shl.b32 	%r1307, %r1289, 2;
	add.s32 	%r1308, %r219, %r1307;
	atom.shared.add.u32 	%r2239, [%r1308], %r284;
$L__BB7_201:
	ld.param.u32 	%r2106, [_ZN3cub18CUB_300001_SM_10006detail10radix_sort29DeviceRadixSortOnesweepKernelINS1_5radix10policy_hubIiiyE10Policy1000ELNS0_9SortOrderE0EiiyiiNS1_21identity_decomposer_tEEEvPT5_SB_PT3_PKSC_PT1_PKSG_PT2_PKSK_T4_iiT6__param_9];
	shfl.sync.idx.b32	%r1334|%p126, %r2239, %r283, 31, -1;
	add.s32 	%r287, %r284, %r1334;
	shr.u32 	%r1335, %r2217, %r2106;
	and.b32  	%r1331, %r1335, %r221;
	mov.b32 	%r1311, 1;
	// begin inline asm
	{
    .reg .pred p;
    and.b32 %r1309, %r1331, %r1311;    setp.ne.u32 p, %r1309, 0;
    vote.ballot.sync.b32 %r1309, p, 0xffffffff;
    @!p not.b32 %r1309, %r1309;
}

	// end inline asm
	mov.b32 	%r1314, 2;
	// begin inline asm
	{
    .reg .pred p;
    and.b32 %r1312, %r1331, %r1314;    setp.ne.u32 p, %r1312, 0;
    vote.ballot.sync.b32 %r1312, p, 0xffffffff;
    @!p not.b32 %r1312, %r1312;
}

	// end inline asm
	and.b32  	%r1336, %r1312, %r1309;
	mov.b32 	%r1317, 4;
	// begin inline asm
	{
    .reg .pred p;
    and.b32 %r1315, %r1331, %r1317;    setp.ne.u32 p, %r1315, 0;
    vote.ballot.sync.b32 %r1315, p, 0xffffffff;
    @!p not.b32 %r1315, %r1315;
}

	// end inline asm
	and.b32  	%r1337, %r1315, %r1336;
	mov.b32 	%r1320, 8;
	// begin inline asm
	{
    .reg .pred p;
    and.b32 %r1318, %r1331, %r1320;    setp.ne.u32 p, %r1318, 0;
    vote.ballot.sync.b32 %r1318, p, 0xffffffff;
    @!p not.b32 %r1318, %r1318;
}

	// end inline asm
	and.b32  	%r1338, %r1318, %r1337;
	mov.b32 	%r1323, 16;
	// begin inline asm
	{
    .reg .pred p;
    and.b32 %r1321, %r1331, %r1323;    setp.ne.u32 p, %r1321, 0;
    vote.ballot.sync.b32 %r1321, p, 0xffffffff;
    @!p not.b32 %r1321, %r1321;
}

	// end inline asm
	and.b32  	%r1339, %r1321, %r1338;
	mov.b32 	%r1326, 32;
	// begin inline asm
	{
    .reg .pred p;
    and.b32 %r1324, %r1331, %r1326;    setp.ne.u32 p, %r1324, 0;
    vote.ballot.sync.b32 %r1324, p, 0xffffffff;
    @!p not.b32 %r1324, %r1324;
}

	// end inline asm
	and.b32  	%r1340, %r1324, %r1339;
	mov.b32 	%r1329, 64;
	// begin inline asm
	{
    .reg .pred p;
    and.b32 %r1327, %r1331, %r1329;    setp.ne.u32 p, %r1327, 0;
    vote.ballot.sync.b32 %r1327, p, 0xffffffff;
    @!p not.b32 %r1327, %r1327;
}

	// end inline asm
	and.b32  	%r1341, %r1327, %r1340;
	mov.b32 	%r1332, 128;
	// begin inline asm
	{
    .reg .pred p;
    and.b32 %r1330, %r1331, %r1332;    setp.ne.u32 p, %r1330, 0;
    vote.ballot.sync.b32 %r1330, p, 0xffffffff;
    @!p not.b32 %r1330, %r1330;
}

	// end inline asm
	and.b32  	%r1342, %r1330, %r1341;
	clz.b32 	%r1343, %r1342;
	sub.s32 	%r289, 31, %r1343;
	and.b32  	%r1344, %r878, %r1342;
	popc.b32 	%r290, %r1344;
	setp.ne.s32 	%p127, %r443, %r289;
	mov.b32 	%r2240, 0;
	@%p127 bra 	$L__BB7_203;
	shl.b32 	%r1349, %r1331, 2;
	add.s32 	%r1350, %r219, %r1349;
	atom.shared.add.u32 	%r2240, [%r1350], %r290;
$L__BB7_203:
	ld.param.u32 	%r2107, [_ZN3cub18CUB_300001_SM_10006detail10radix_sort29DeviceRadixSortOnesweepKernelINS1_5radix10policy_hubIiiyE10Policy1000ELNS0_9SortOrderE0EiiyiiNS1_21identity_decomposer_tEEEvPT5_SB_PT3_PKSC_PT1_PKSG_PT2_PKSK_T4_iiT6__param_9];
	shfl.sync.idx.b32	%r1376|%p128, %r2240, %r289, 31, -1;
	add.s32 	%r293, %r290, %r1376;
	shr.u32 	%r1377, %r2216, %r2107;
	and.b32  	%r1373, %r1377, %r221;
	mov.b32 	%r1353, 1;
	// begin inline asm
	{
    .reg .pred p;
    and.b32 %r1351, %r1373, %r1353;    setp.ne.u32 p, %r1351, 0;
    vote.ballot.sync.b32 %r1351, p, 0xffffffff;
    @!p not.b32 %r1351, %r1351;
}

	// end inline asm
	mov.b32 	%r1356, 2;
	// begin inline asm
	{
    .reg .pred p;
    and.b32 %r1354, %r1373, %r1356;    setp.ne.u32 p, %r1354, 0;
    vote.ballot.sync.b32 %r1354, p, 0xffffffff;
    @!p not.b32 %r1354, %r1354;
}

	// end inline asm
	and.b32  	%r1378, %r1354, %r1351;
	mov.b32 	%r1359, 4;
	// begin inline asm
	{
    .reg .pred p;
    and.b32 %r1357, %r1373, %r1359;    setp.ne.u32 p, %r1357, 0;
    vote.ballot.sync.b32 %r1357, p, 0xffffffff;
    @!p not.b32 %r1357, %r1357;
}

	// end inline asm
	and.b32  	%r1379, %r1357, %r1378;
	mov.b32 	%r1362, 8;
	// begin inline asm
	{
    .reg .pred p;
    and.b32 %r1360, %r1373, %r1362;    setp.ne.u32 p, %r1360, 0;
    vote.ballot.sync.b32 %r1360, p, 0xffffffff;
    @!p not.b32 %r1360, %r1360;
}

	// end inline asm
	and.b32  	%r1380, %r1360, %r1379;
	mov.b32 	%r1365, 16;
	// begin inline asm
	{
    .reg .pred p;
    and.b32 %r1363, %r1373, %r1365;    setp.ne.u32 p, %r1363, 0;
    vote.ballot.sync.b32 %r1363, p, 0xffffffff;
    @!p not.b32 %r1363, %r1363;
}

	// end inline asm
	and.b32  	%r1381, %r1363, %r1380;
	mov.b32 	%r1368, 32;
	// begin inline asm
	{
    .reg .pred p;
    and.b32 %r1366, %r1373, %r1368;    setp.ne.u32 p, %r1366, 0;
    vote.ballot.sync.b32 %r1366, p, 0xffffffff;
    @!p not.b32 %r1366, %r1366;
}

	// end inline asm
	and.b32  	%r1382, %r1366, %r1381;
	mov.b32 	%r1371, 64;
	// begin inline asm
	{
    .reg .pred p;
    and.b32 %r1369, %r1373, %r1371;    setp.ne.u32 p, %r1369, 0;
    vote.ballot.sync.b32 %r1369, p, 0xffffffff;
    @!p not.b32 %r1369, %r1369;
}

	// end inline asm
	and.b32  	%r1383, %r1369, %r1382;
	mov.b32 	%r1374, 128;
	// begin inline asm
	{
    .reg .pred p;
    and.b32 %r1372, %r1373, %r1374;    setp.ne.u32 p, %r1372, 0;
    vote.ballot.sync.b32 %r1372, p, 0xffffffff;
    @!p not.b32 %r1372, %r1372;
}

	// end inline asm
	and.b32  	%r1384, %r1372, %r1383;
	clz.b32 	%r1385, %r1384;
	sub.s32 	%r295, 31, %r1385;
	and.b32  	%r1386, %r878, %r1384;
	popc.b32 	%r296, %r1386;
	setp.ne.s32 	%p129, %r443, %r295;
	mov.b32 	%r2241, 0;
	@%p129 bra 	$L__BB7_205;
	shl.b32 	%r1391, %r1373, 2;
	add.s32 	%r1392, %r219, %r1391;
	atom.shared.add.u32 	%r2241, [%r1392], %r296;
$L__BB7_205:
	ld.param.u32 	%r2108, [_ZN3cub18CUB_300001_SM_10006detail10radix_sort29DeviceRadixSortOnesweepKernelINS1_5radix10policy_hubIiiyE10Policy1000ELNS0_9SortOrderE0EiiyiiNS1_21identity_decomposer_tEEEvPT5_SB_PT3_PKSC_PT1_PKSG_PT2_PKSK_T4_iiT6__param_9];
	shfl.sync.idx.b32	%r1418|%p130, %r2241, %r295, 31, -1;
	add.s32 	%r299, %r296, %r1418;
	shr.u32 	%r1419, %r2215, %r2108;
	and.b32  	%r1415, %r1419, %r221;
	mov.b32 	%r1395, 1;
	// begin inline asm
	{
    .reg .pred p;
    and.b32 %r1393, %r1415, %r1395;    setp.ne.u32 p, %r1393, 0;
    vote.ballot.sync.b32 %r1393, p, 0xffffffff;
    @!p not.b32 %r1393, %r1393;
}

	// end inline asm
	mov.b32 	%r1398, 2;
	// begin inline asm
	{
    .reg .pred p;
    and.b32 %r1396, %r1415, %r1398;    setp.ne.u32 p, %r1396, 0;
    vote.ballot.sync.b32 %r1396, p, 0xffffffff;
    @!p not.b32 %r1396, %r1396;
}

	// end inline asm
	and.b32  	%r1420, %r1396, %r1393;
	mov.b32 	%r1401, 4;
	// begin inline asm
	{
    .reg .pred p;
    and.b32 %r1399, %r1415, %r1401;    setp.ne.u32 p, %r1399, 0;
    vote.ballot.sync.b32 %r1399, p, 0xffffffff;
    @!p not.b32 %r1399, %r1399;
}

	// end inline asm
	and.b32  	%r1421, %r1399, %r1420;
	mov.b32 	%r1404, 8;
	// begin inline asm
	{
    .reg .pred p;
    and.b32 %r1402, %r1415, %r1404;    setp.ne.u32 p, %r1402, 0;
    vote.ballot.sync.b32 %r1402, p, 0xffffffff;
    @!p not.b32 %r1402, %r1402;
}

	// end inline asm
	and.b32  	%r1422, %r1402, %r1421;
	mov.b32 	%r1407, 16;
	// begin inline asm
	{
    .reg .pred p;
    and.b32 %r1405, %r1415, %r1407;    setp.ne.u32 p, %r1405, 0;
    vote.ballot.sync.b32 %r1405, p, 0xffffffff;
    @!p not.b32 %r1405, %r1405;
}

	// end inline asm
	and.b32  	%r1423, %r1405, %r1422;
	mov.b32 	%r1410, 32;
	// begin inline asm
	{
    .reg .pred p;
    and.b32 %r1408, %r1415, %r1410;    setp.ne.u32 p, %r1408, 0;
    vote.ballot.sync.b32 %r1408, p, 0xffffffff;
    @!p not.b32 %r1408, %r1408;
}

	// end inline asm
	and.b32  	%r1424, %r1408, %r1423;
	mov.b32 	%r1413, 64;
	// begin inline asm
	{
    .reg .pred p;
    and.b32 %r1411, %r1415, %r1413;    setp.ne.u32 p, %r1411, 0;
    vote.ballot.sync.b32 %r1411, p, 0xffffffff;
    @!p not.b32 %r1411, %r1411;
}

	// end inline asm
	and.b32  	%r1425, %r1411, %r1424;
	mov.b32 	%r1416, 128;
	// begin inline asm
	{
    .reg .pred p;
    and.b32 %r1414, %r1415, %r1416;    setp.ne.u32 p, %r1414, 0;
    vote.ballot.sync.b32 %r1414, p, 0xffffffff;
    @!p not.b32 %r1414, %r1414;
}

	// end inline asm
	and.b32  	%r1426, %r1414, %r1425;
	clz.b32 	%r1427, %r1426;
	sub.s32 	%r301, 31, %r1427;
	and.b32  	%r1428, %r878, %r1426;
	popc.b32 	%r302, %r1428;
	setp.ne.s32 	%p131, %r443, %r301;
	mov.b32 	%r2242, 0;
	@%p131 bra 	$L__BB7_207;
	shl.b32 	%r1433, %r1415, 2;
	add.s32 	%r1434, %r219, %r1433;
	atom.shared.add.u32 	%r2242, [%r1434], %r302;
$L__BB7_207:
	ld.param.u32 	%r2109, [_ZN3cub18CUB_300001_SM_10006detail10radix_sort29DeviceRadixSortOnesweepKernelINS1_5radix10policy_hubIiiyE10Policy1000ELNS0_9SortOrderE0EiiyiiNS1_21identity_decomposer_tEEEvPT5_SB_PT3_PKSC_PT1_PKSG_PT2_PKSK_T4_iiT6__param_9];
	shfl.sync.idx.b32	%r1460|%p132, %r2242, %r301, 31, -1;
	add.s32 	%r305, %r302, %r1460;
	shr.u32 	%r1461, %r2214, %r2109;
	and.b32  	%r1457, %r1461, %r221;
	mov.b32 	%r1437, 1;
	// begin inline asm
	{
    .reg .pred p;
    and.b32 %r1435, %r1457, %r1437;    setp.ne.u32 p, %r1435, 0;
    vote.ballot.sync.b32 %r1435, p, 0xffffffff;
    @!p not.b32 %r1435, %r1435;
}

	// end inline asm
	mov.b32 	%r1440, 2;
	// begin inline asm
	{
    .reg .pred p;
    and.b32 %r1438, %r1457, %r1440;    setp.ne.u32 p, %r1438, 0;
    vote.ballot.sync.b32 %r1438, p, 0xffffffff;
    @!p not.b32 %r1438, %r1438;
}

	// end inline asm
	and.b32  	%r1462, %r1438, %r1435;
	mov.b32 	%r1443, 4;
	// begin inline asm
	{
    .reg .pred p;
    and.b32 %r1441, %r1457, %r1443;    setp.ne.u32 p, %r1441, 0;
    vote.ballot.sync.b32 %r1441, p, 0xffffffff;
    @!p not.b32 %r1441, %r1441;
}

	// end inline asm
	and.b32  	%r1463, %r1441, %r1462;
	mov.b32 	%r1446, 8;
	// begin inline asm
	{
    .reg .pred p;
    and.b32 %r1444, %r1457, %r1446;    setp.ne.u32 p, %r1444, 0;
    vote.ballot.sync.b32 %r1444, p, 0xffffffff;
    @!p not.b32 %r1444, %r1444;
}

	// end inline asm
	and.b32  	%r1464, %r1444, %r1463;
	mov.b32 	%r1449, 16;
	// begin inline asm
	{
    .reg .pred p;
    and.b32 %r1447, %r1457, %r1449;    setp.ne.u32 p, %r1447, 0;
    vote.ballot.sync.b32 %r1447, p, 0xffffffff;
    @!p not.b32 %r1447, %r1447;
}

	// end inline asm
	and.b32  	%r1465, %r1447, %r1464;
	mov.b32 	%r1452, 32;
	// begin inline asm
	{
    .reg .pred p;
    and.b32 %r1450, %r1457, %r1452;    setp.ne.u32 p, %r1450, 0;
    vote.ballot.sync.b32 %r1450, p, 0xffffffff;
    @!p not.b32 %r1450, %r1450;
}

	// end inline asm
	and.b32  	%r1466, %r1450, %r1465;
	mov.b32 	%r1455, 64;
	// begin inline asm
	{
    .reg .pred p;
    and.b32 %r1453, %r1457, %r1455;    setp.ne.u32 p, %r1453, 0;
    vote.ballot.sync.b32 %r1453, p, 0xffffffff;
    @!p not.b32 %r1453, %r1453;
}

	// end inline asm
	and.b32  	%r1467, %r1453, %r1466;
	mov.b32 	%r1458, 128;
	// begin inline asm
	{
    .reg .pred p;
    and.b32 %r1456, %r1457, %r1458;    setp.ne.u32 p, %r1456, 0;
    vote.ballot.sync.b32 %r1456, p, 0xffffffff;
    @!p not.b32 %r1456, %r1456;
}

	// end inline asm
	and.b32  	%r1468, %r1456, %r1467;
	clz.b32 	%r1469, %r1468;
	sub.s32 	%r307, 31, %r1469;
	and.b32  	%r1470, %r878, %r1468;
	popc.b32 	%r308, %r1470;
	setp.ne.s32 	%p133, %r443, %r307;
	mov.b32 	%r2243, 0;
	@%p133 bra 	$L__BB7_209;
	shl.b32 	%r1475, %r1457, 2;
	add.s32 	%r1476, %r219, %r1475;
	atom.shared.add.u32 	%r2243, [%r1476], %r308;
$L__BB7_209:
	ld.param.u32 	%r2110, [_ZN3cub18CUB_300001_SM_10006detail10radix_sort29DeviceRadixSortOnesweepKernelINS1_5radix10policy_hubIiiyE10Policy1000ELNS0_9SortOrderE0EiiyiiNS1_21identity_decomposer_tEEEvPT5_SB_PT3_PKSC_PT1_PKSG_PT2_PKSK_T4_iiT6__param_9];
	shfl.sync.idx.b32	%r1502|%p134, %r2243, %r307, 31, -1;
	add.s32 	%r311, %r308, %r1502;
	shr.u32 	%r1503, %r2213, %r2110;
	and.b32  	%r1499, %r1503, %r221;
	mov.b32 	%r1479, 1;
	// begin inline asm
	{
    .reg .pred p;
    and.b32 %r1477, %r1499, %r1479;    setp.ne.u32 p, %r1477, 0;
    vote.ballot.sync.b32 %r1477, p, 0xffffffff;
    @!p not.b32 %r1477, %r1477;
}

	// end inline asm
	mov.b32 	%r1482, 2;
	// begin inline asm
	{
    .reg .pred p;
    and.b32 %r1480, %r1499, %r1482;    setp.ne.u32 p, %r1480, 0;
    vote.ballot.sync.b32 %r1480, p, 0xffffffff;
    @!p not.b32 %r1480, %r1480;
}

	// end inline asm
	and.b32  	%r1504, %r1480, %r1477;
	mov.b32 	%r1485, 4;
	// begin inline asm
	{
    .reg .pred p;
    and.b32 %r1483, %r1499, %r1485;    setp.ne.u32 p, %r1483, 0;
    vote.ballot.sync.b32 %r1483, p, 0xffffffff;
    @!p not.b32 %r1483, %r1483;
}

	// end inline asm
	and.b32  	%r1505, %r1483, %r1504;
	mov.b32 	%r1488, 8;
	// begin inline asm
	{
    .reg .pred p;
    and.b32 %r1486, %r1499, %r1488;    setp.ne.u32 p, %r1486, 0;
    vote.ballot.sync.b32 %r1486, p, 0xffffffff;
    @!p not.b32 %r1486, %r1486;
}

	// end inline asm
	and.b32  	%r1506, %r1486, %r1505;
	mov.b32 	%r1491, 16;
	// begin inline asm
	{
    .reg .pred p;
    and.b32 %r1489, %r1499, %r1491;    setp.ne.u32 p, %r1489, 0;
    vote.ballot.sync.b32 %r1489, p, 0xffffffff;
    @!p not.b32 %r1489, %r1489;
}

	// end inline asm
	and.b32  	%r1507, %r1489, %r1506;
	mov.b32 	%r1494, 32;
	// begin inline asm
	{
    .reg .pred p;
    and.b32 %r1492, %r1499, %r1494;    setp.ne.u32 p, %r1492, 0;
    vote.ballot.sync.b32 %r1492, p, 0xffffffff;
    @!p not.b32 %r1492, %r1492;
}

	// end inline asm
	and.b32  	%r1508, %r1492, %r1507;
	mov.b32 	%r1497, 64;
	// begin inline asm
	{
    .reg .pred p;
    and.b32 %r1495, %r1499, %r1497;    setp.ne.u32 p, %r1495, 0;
    vote.ballot.sync.b32 %r1495, p, 0xffffffff;
    @!p not.b32 %r1495, %r1495;
}

	// end inline asm
	and.b32  	%r1509, %r1495, %r1508;
	mov.b32 	%r1500, 128;
	// begin inline asm
	{
    .reg .pred p;
    and.b32 %r1498, %r1499, %r1500;    setp.ne.u32 p, %r1498, 0;
    vote.ballot.sync.b32 %r1498, p, 0xffffffff;
    @!p not.b32 %r1498, %r1498;
}

	// end inline asm
	and.b32  	%r1510, %r1498, %r1509;
	clz.b32 	%r1511, %r1510;
	sub.s32 	%r313, 31, %r1511;
	and.b32  	%r1512, %r878, %r1510;
	popc.b32 	%r314, %r1512;
	setp.ne.s32 	%p135, %r443, %r313;
	mov.b32 	%r2244, 0;
	@%p135 bra 	$L__BB7_211;
	shl.b32 	%r1517, %r1499, 2;
	add.s32 	%r1518, %r219, %r1517;
	atom.shared.add.u32 	%r2244, [%r1518], %r314;
$L__BB7_211:
	ld.param.u32 	%r2111, [_ZN3cub18CUB_300001_SM_10006detail10radix_sort29DeviceRadixSortOnesweepKernelINS1_5radix10policy_hubIiiyE10Policy1000ELNS0_9SortOrderE0EiiyiiNS1_21identity_decomposer_tEEEvPT5_SB_PT3_PKSC_PT1_PKSG_PT2_PKSK_T4_iiT6__param_9];
	shfl.sync.idx.b32	%r1544|%p136, %r2244, %r313, 31, -1;
	add.s32 	%r317, %r314, %r1544;
	shr.u32 	%r1545, %r2212, %r2111;
	and.b32  	%r1541, %r1545, %r221;
	mov.b32 	%r1521, 1;
	// begin inline asm
	{
    .reg .pred p;
    and.b32 %r1519, %r1541, %r1521;    setp.ne.u32 p, %r1519, 0;
    vote.ballot.sync.b32 %r1519, p, 0xffffffff;
    @!p not.b32 %r1519, %r1519;
}

	// end inline asm
	mov.b32 	%r1524, 2;
	// begin inline asm
	{
    .reg .pred p;
    and.b32 %r1522, %r1541, %r1524;    setp.ne.u32 p, %r1522, 0;
    vote.ballot.sync.b32 %r1522, p, 0xffffffff;
    @!p not.b32 %r1522, %r1522;
}

	// end inline asm
	and.b32  	%r1546, %r1522, %r1519;
	mov.b32 	%r1527, 4;
	// begin inline asm
	{
    .reg .pred p;
    and.b32 %r1525, %r1541, %r1527;    setp.ne.u32 p, %r1525, 0;
    vote.ballot.sync.b32 %r1525, p, 0xffffffff;
    @!p not.b32 %r1525, %r1525;
}

	// end inline asm
	and.b32  	%r1547, %r1525, %r1546;
	mov.b32 	%r1530, 8;
	// begin inline asm
	{
    .reg .pred p;
    and.b32 %r1528, %r1541, %r1530;    setp.ne.u32 p, %r1528, 0;
    vote.ballot.sync.b32 %r1528, p, 0xffffffff;
    @!p not.b32 %r1528, %r1528;
}

	// end inline asm
	and.b32  	%r1548, %r1528, %r1547;
	mov.b32 	%r1533, 16;
	// begin inline asm
	{
    .reg .pred p;
    and.b32 %r1531, %r1541, %r1533;    setp.ne.u32 p, %r1531, 0;
    vote.ballot.sync.b32 %r1531, p, 0xffffffff;
    @!p not.b32 %r1531, %r1531;
}

	// end inline asm
	and.b32  	%r1549, %r1531, %r1548;
	mov.b32 	%r1536, 32;
	// begin inline asm
	{
    .reg .pred p;
    and.b32 %r1534, %r1541, %r1536;    setp.ne.u32 p, %r1534, 0;
    vote.ballot.sync.b32 %r1534, p, 0xffffffff;
    @!p not.b32 %r1534, %r1534;
}

	// end inline asm
	and.b32  	%r1550, %r1534, %r1549;
	mov.b32 	%r1539, 64;
	// begin inline asm
	{
    .reg .pred p;
    and.b32 %r1537, %r1541, %r1539;    setp.ne.u32 p, %r1537, 0;
    vote.ballot.sync.b32 %r1537, p, 0xffffffff;
    @!p not.b32 %r1537, %r1537;
}

	// end inline asm
	and.b32  	%r1551, %r1537, %r1550;
	mov.b32 	%r1542, 128;
	// begin inline asm
	{
    .reg .pred p;
    and.b32 %r1540, %r1541, %r1542;    setp.ne.u32 p, %r1540, 0;
    vote.ballot.sync.b32 %r1540, p, 0xffffffff;
    @!p not.b32 %r1540, %r1540;
}

	// end inline asm
	and.b32  	%r1552, %r1540, %r1551;
	clz.b32 	%r1553, %r1552;
	sub.s32 	%r319, 31, %r1553;
	and.b32  	%r1554, %r878, %r1552;
	popc.b32 	%r320, %r1554;
	setp.ne.s32 	%p137, %r443, %r319;
	mov.b32 	%r2245, 0;
	@%p137 bra 	$L__BB7_213;
	shl.b32 	%r1559, %r1541, 2;
	add.s32 	%r1560, %r219, %r1559;
	atom.shared.add.u32 	%r2245, [%r1560], %r320;
$L__BB7_213:
	setp.gt.u32 	%p138, %r1, 255;
	shfl.sync.idx.b32	%r1561|%p139, %r2245, %r319, 31, -1;
	add.s32 	%r1562, %r320, %r1561;
	bar.sync 	0;
	shl.b32 	%r1563, %r227, 2;
	add.s32 	%r323, %r783, %r1563;
	st.shared.u32 	[%r323+-4], %r2228;
	shl.b32 	%r1565, %r233, 2;
	add.s32 	%r324, %r783, %r1565;
	st.shared.u32 	[%r324+-4], %r2227;
	shl.b32 	%r1566, %r239, 2;
	add.s32 	%r325, %r783, %r1566;
	st.shared.u32 	[%r325+-4], %r2226;
	shl.b32 	%r1567, %r245, 2;
	add.s32 	%r326, %r783, %r1567;
	st.shared.u32 	[%r326+-4], %r2225;
	shl.b32 	%r1568, %r251, 2;
	add.s32 	%r327, %r783, %r1568;
	st.shared.u32 	[%r327+-4], %r2224;
	shl.b32 	%r1569, %r257, 2;
	add.s32 	%r328, %r783, %r1569;
	st.shared.u32 	[%r328+-4], %r2223;
	shl.b32 	%r1570, %r263, 2;
	add.s32 	%r329, %r783, %r1570;
	st.shared.u32 	[%r329+-4], %r2222;
	shl.b32 	%r1571, %r269, 2;
	add.s32 	%r330, %r783, %r1571;
	st.shared.u32 	[%r330+-4], %r2221;
	shl.b32 	%r1572, %r275, 2;
	add.s32 	%r331, %r783, %r1572;
	st.shared.u32 	[%r331+-4], %r2220;
	shl.b32 	%r1573, %r281, 2;
	add.s32 	%r332, %r783, %r1573;
	st.shared.u32 	[%r332+-4], %r2219;
	shl.b32 	%r1574, %r287, 2;
	add.s32 	%r333, %r783, %r1574;
	st.shared.u32 	[%r333+-4], %r2218;
	shl.b32 	%r1575, %r293, 2;
	add.s32 	%r334, %r783, %r1575;
	st.shared.u32 	[%r334+-4], %r2217;
	shl.b32 	%r1576, %r299, 2;
	add.s32 	%r335, %r783, %r1576;
	st.shared.u32 	[%r335+-4], %r2216;
	shl.b32 	%r1577, %r305, 2;
	add.s32 	%r336, %r783, %r1577;
	st.shared.u32 	[%r336+-4], %r2215;
	shl.b32 	%r1578, %r311, 2;
	add.s32 	%r337, %r783, %r1578;
	st.shared.u32 	[%r337+-4], %r2214;
	shl.b32 	%r1579, %r317, 2;
	add.s32 	%r338, %r783, %r1579;
	st.shared.u32 	[%r338+-4], %r2213;
	shl.b32 	%r1580, %r1562, 2;
	add.s32 	%r339, %r783, %r1580;
	st.shared.u32 	[%r339+-4], %r2212;
	shl.b32 	%r1581, %r1, 3;
	add.s32 	%r1582, %r783, %r1581;
	add.s32 	%r340, %r1582, 26112;
	@%p138 bra 	$L__BB7_221;
	ld.param.u64 	%rd437, [_ZN3cub18CUB_300001_SM_10006detail10radix_sort29DeviceRadixSortOnesweepKernelINS1_5radix10policy_hubIiiyE10Policy1000ELNS0_9SortOrderE0EiiyiiNS1_21identity_decomposer_tEEEvPT5_SB_PT3_PKSC_PT1_PKSG_PT2_PKSK_T4_iiT6__param_3];
	cvta.to.global.u64 	%rd93, %rd437;
	shl.b64 	%rd94, %rd9, 3;
	add.s64 	%rd95, %rd93, %rd94;
	ld.global.u64 	%rd96, [%rd95];
	cvt.s64.s32 	%rd97, %r218;
	sub.s64 	%rd456, %rd96, %rd97;
	st.shared.u64 	[%r340], %rd456;
	setp.lt.s32 	%p140, %r3, 1;
	mov.u32 	%r2249, %r2174;
	@%p140 bra 	$L__BB7_220;
	mov.b32 	%r2247, -1;
	mov.u32 	%r2246, %r3;
	mov.u32 	%r2249, %r2174;
$L__BB7_216:
	ld.param.u64 	%rd430, [_ZN3cub18CUB_300001_SM_10006detail10radix_sort29DeviceRadixSortOnesweepKernelINS1_5radix10policy_hubIiiyE10Policy1000ELNS0_9SortOrderE0EiiyiiNS1_21identity_decomposer_tEEEvPT5_SB_PT3_PKSC_PT1_PKSG_PT2_PKSK_T4_iiT6__param_0];
	add.s32 	%r344, %r2246, -1;
	shl.b32 	%r1584, %r344, 8;
	add.s32 	%r1585, %r1584, %r1;
	cvta.to.global.u64 	%rd98, %rd430;
	mul.wide.s32 	%rd99, %r1585, 4;
	add.s64 	%rd19, %rd98, %rd99;
$L__BB7_217:
	membar.cta;
	ld.volatile.global.u32 	%r345, [%rd19];
	setp.eq.s32 	%p141, %r345, 0;
	@%p141 bra 	$L__BB7_217;
	and.b32  	%r1586, %r345, 1073741823;
	add.s32 	%r2249, %r1586, %r2249;
	setp.gt.s32 	%p142, %r345, -1;
	vote.sync.ballot.b32 	%r2247, %p142, %r2247;
	setp.gt.u32 	%p144, %r2246, 1;
	and.pred  	%p145, %p142, %p144;
	mov.u32 	%r2246, %r344;
	@%p145 bra 	$L__BB7_216;
	ld.shared.u64 	%rd456, [%r340];
$L__BB7_220:
	ld.param.u64 	%rd431, [_ZN3cub18CUB_300001_SM_10006detail10radix_sort29DeviceRadixSortOnesweepKernelINS1_5radix10policy_hubIiiyE10Policy1000ELNS0_9SortOrderE0EiiyiiNS1_21identity_decomposer_tEEEvPT5_SB_PT3_PKSC_PT1_PKSG_PT2_PKSK_T4_iiT6__param_0];
	or.b32  	%r1587, %r2249, -2147483648;
	cvta.to.global.u64 	%rd100, %rd431;
	shl.b32 	%r1588, %r3, 8;
	add.s32 	%r1589, %r1588, %r1;
	mul.wide.s32 	%rd101, %r1589, 4;
	add.s64 	%rd102, %rd100, %rd101;
	st.volatile.global.u32 	[%rd102], %r1587;
	sub.s32 	%r1590, %r2249, %r2174;
	cvt.s64.s32 	%rd103, %r1590;
	add.s64 	%rd104, %rd456, %rd103;
	st.shared.u64 	[%r340], %rd104;
$L__BB7_221:
	ld.param.u32 	%r2087, [_ZN3cub18CUB_300001_SM_10006detail10radix_sort29DeviceRadixSortOnesweepKernelINS1_5radix10policy_hubIiiyE10Policy1000ELNS0_9SortOrderE0EiiyiiNS1_21identity_decomposer_tEEEvPT5_SB_PT3_PKSC_PT1_PKSG_PT2_PKSK_T4_iiT6__param_8];
	ld.param.u64 	%rd434, [_ZN3cub18CUB_300001_SM_10006detail10radix_sort29DeviceRadixSortOnesweepKernelINS1_5radix10policy_hubIiiyE10Policy1000ELNS0_9SortOrderE0EiiyiiNS1_21identity_decomposer_tEEEvPT5_SB_PT3_PKSC_PT1_PKSG_PT2_PKSK_T4_iiT6__param_2];
	setp.gt.u32 	%p146, %r1, 255;
	mad.lo.s32 	%r349, %r3, 6528, 6528;
	setp.lt.s32 	%p147, %r349, %r2087;
	setp.eq.s64 	%p148, %rd434, 0;
	or.pred  	%p149, %p148, %p147;
	or.pred  	%p150, %p146, %p149;
	@%p150 bra 	$L__BB7_223;
	ld.param.u64 	%rd435, [_ZN3cub18CUB_300001_SM_10006detail10radix_sort29DeviceRadixSortOnesweepKernelINS1_5radix10policy_hubIiiyE10Policy1000ELNS0_9SortOrderE0EiiyiiNS1_21identity_decomposer_tEEEvPT5_SB_PT3_PKSC_PT1_PKSG_PT2_PKSK_T4_iiT6__param_2];
	ld.shared.u64 	%rd105, [%r340];
	cvt.s64.s32 	%rd106, %r2174;
	cvt.s64.s32 	%rd107, %r218;
	add.s64 	%rd108, %rd107, %rd106;
	add.s64 	%rd109, %rd108, %rd105;
	cvta.to.global.u64 	%rd110, %rd435;
	shl.b64 	%rd111, %rd9, 3;
	add.s64 	%rd112, %rd110, %rd111;
	st.global.u64 	[%rd112], %rd109;
$L__BB7_223:
	ld.param.u32 	%r2088, [_ZN3cub18CUB_300001_SM_10006detail10radix_sort29DeviceRadixSortOnesweepKernelINS1_5radix10policy_hubIiiyE10Policy1000ELNS0_9SortOrderE0EiiyiiNS1_21identity_decomposer_tEEEvPT5_SB_PT3_PKSC_PT1_PKSG_PT2_PKSK_T4_iiT6__param_8];
	ld.param.u64 	%rd438, [_ZN3cub18CUB_300001_SM_10006detail10radix_sort29DeviceRadixSortOnesweepKernelINS1_5radix10policy_hubIiiyE10Policy1000ELNS0_9SortOrderE0EiiyiiNS1_21identity_decomposer_tEEEvPT5_SB_PT3_PKSC_PT1_PKSG_PT2_PKSK_T4_iiT6__param_4];
	cvta.to.global.u64 	%rd22, %rd438;
	shl.b32 	%r1591, %r1, 2;
	add.s32 	%r350, %r783, %r1591;
	setp.gt.s32 	%p151, %r349, %r2088;
	bar.sync 	0;
	@%p151 bra 	$L__BB7_225;
	ld.param.u32 	%r2112, [_ZN3cub18CUB_300001_SM_10006detail10radix_sort29DeviceRadixSortOnesweepKernelINS1_5radix10policy_hubIiiyE10Policy1000ELNS0_9SortOrderE0EiiyiiNS1_21identity_decomposer_tEEEvPT5_SB_PT3_PKSC_PT1_PKSG_PT2_PKSK_T4_iiT6__param_9];
	ld.shared.u32 	%r1593, [%r350];
	shr.u32 	%r1594, %r1593, %r2112;
	and.b32  	%r1595, %r1594, %r221;
	shl.b32 	%r1596, %r1595, 3;
	add.s32 	%r1598, %r783, 26112;
	add.s32 	%r1599, %r1598, %r1596;
	ld.shared.u64 	%rd113, [%r1599];
	add.s64 	%rd114, %rd113, %rd9;
	xor.b32  	%r1600, %r1593, -2147483648;
	shl.b64 	%rd115, %rd114, 2;
	add.s64 	%rd116, %rd22, %rd115;
	st.global.u32 	[%rd116], %r1600;
	bar.warp.sync 	-1;
	ld.shared.u32 	%r1601, [%r350+1536];
	shr.u32 	%r1602, %r1601, %r2112;
	and.b32  	%r1603, %r1602, %r221;
	shl.b32 	%r1604, %r1603, 3;
	add.s32 	%r1605, %r1598, %r1604;
	ld.shared.u64 	%rd117, [%r1605];
	add.s64 	%rd118, %rd117, %rd9;
	xor.b32  	%r1606, %r1601, -2147483648;
	shl.b64 	%rd119, %rd118, 2;
	add.s64 	%rd120, %rd22, %rd119;
	st.global.u32 	[%rd120+1536], %r1606;
	bar.warp.sync 	-1;
	ld.shared.u32 	%r1607, [%r350+3072];
	shr.u32 	%r1608, %r1607, %r2112;
	and.b32  	%r1609, %r1608, %r221;
	shl.b32 	%r1610, %r1609, 3;
	add.s32 	%r1611, %r1598, %r1610;
	ld.shared.u64 	%rd121, [%r1611];
	add.s64 	%rd122, %rd121, %rd9;
	xor.b32  	%r1612, %r1607, -2147483648;
	shl.b64 	%rd123, %rd122, 2;
	add.s64 	%rd124, %rd22, %rd123;
	st.global.u32 	[%rd124+3072], %r1612;
	bar.warp.sync 	-1;
	ld.shared.u32 	%r1613, [%r350+4608];
	shr.u32 	%r1614, %r1613, %r2112;
	and.b32  	%r1615, %r1614, %r221;
	shl.b32 	%r1616, %r1615, 3;
	add.s32 	%r1617, %r1598, %r1616;
	ld.shared.u64 	%rd125, [%r1617];
	add.s64 	%rd126, %rd125, %rd9;
	xor.b32  	%r1618, %r1613, -2147483648;
	shl.b64 	%rd127, %rd126, 2;
	add.s64 	%rd128, %rd22, %rd127;
	st.global.u32 	[%rd128+4608], %r1618;
	bar.warp.sync 	-1;
	ld.shared.u32 	%r1619, [%r350+6144];
	shr.u32 	%r1620, %r1619, %r2112;
	and.b32  	%r1621, %r1620, %r221;
	shl.b32 	%r1622, %r1621, 3;
	add.s32 	%r1623, %r1598, %r1622;
	ld.shared.u64 	%rd129, [%r1623];
	add.s64 	%rd130, %rd129, %rd9;
	xor.b32  	%r1624, %r1619, -2147483648;
	shl.b64 	%rd131, %rd130, 2;
	add.s64 	%rd132, %rd22, %rd131;
	st.global.u32 	[%rd132+6144], %r1624;
	bar.warp.sync 	-1;
	ld.shared.u32 	%r1625, [%r350+7680];
	shr.u32 	%r1626, %r1625, %r2112;
	and.b32  	%r1627, %r1626, %r221;
	shl.b32 	%r1628, %r1627, 3;
	add.s32 	%r1629, %r1598, %r1628;
	ld.shared.u64 	%rd133, [%r1629];
	add.s64 	%rd134, %rd133, %rd9;
	xor.b32  	%r1630, %r1625, -2147483648;
	shl.b64 	%rd135, %rd134, 2;
	add.s64 	%rd136, %rd22, %rd135;
	st.global.u32 	[%rd136+7680], %r1630;
	bar.warp.sync 	-1;
	ld.shared.u32 	%r1631, [%r350+9216];
	shr.u32 	%r1632, %r1631, %r2112;
	and.b32  	%r1633, %r1632, %r221;
	shl.b32 	%r1634, %r1633, 3;
	add.s32 	%r1635, %r1598, %r1634;
	ld.shared.u64 	%rd137, [%r1635];
	add.s64 	%rd138, %rd137, %rd9;
	xor.b32  	%r1636, %r1631, -2147483648;
	shl.b64 	%rd139, %rd138, 2;
	add.s64 	%rd140, %rd22, %rd139;
	st.global.u32 	[%rd140+9216], %r1636;
	bar.warp.sync 	-1;
	ld.shared.u32 	%r1637, [%r350+10752];
	shr.u32 	%r1638, %r1637, %r2112;
	and.b32  	%r1639, %r1638, %r221;
	shl.b32 	%r1640, %r1639, 3;
	add.s32 	%r1641, %r1598, %r1640;
	ld.shared.u64 	%rd141, [%r1641];
	add.s64 	%rd142, %rd141, %rd9;
	xor.b32  	%r1642, %r1637, -2147483648;
	shl.b64 	%rd143, %rd142, 2;
	add.s64 	%rd144, %rd22, %rd143;
	st.global.u32 	[%rd144+10752], %r1642;
	bar.warp.sync 	-1;
	ld.shared.u32 	%r1643, [%r350+12288];
	shr.u32 	%r1644, %r1643, %r2112;
	and.b32  	%r1645, %r1644, %r221;
	shl.b32 	%r1646, %r1645, 3;
	add.s32 	%r1647, %r1598, %r1646;
	ld.shared.u64 	%rd145, [%r1647];
	add.s64 	%rd146, %rd145, %rd9;
	xor.b32  	%r1648, %r1643, -2147483648;
	shl.b64 	%rd147, %rd146, 2;
	add.s64 	%rd148, %rd22, %rd147;
	st.global.u32 	[%rd148+12288], %r1648;
	bar.warp.sync 	-1;
	ld.shared.u32 	%r1649, [%r350+13824];
	shr.u32 	%r1650, %r1649, %r2112;
	and.b32  	%r1651, %r1650, %r221;
	shl.b32 	%r1652, %r1651, 3;
	add.s32 	%r1653, %r1598, %r1652;
	ld.shared.u64 	%rd149, [%r1653];
	add.s64 	%rd150, %rd149, %rd9;
	xor.b32  	%r1654, %r1649, -2147483648;
	shl.b64 	%rd151, %rd150, 2;
	add.s64 	%rd152, %rd22, %rd151;
	st.global.u32 	[%rd152+13824], %r1654;
	bar.warp.sync 	-1;
	ld.shared.u32 	%r1655, [%r350+15360];
	shr.u32 	%r1656, %r1655, %r2112;
	and.b32  	%r1657, %r1656, %r221;
	shl.b32 	%r1658, %r1657, 3;
	add.s32 	%r1659, %r1598, %r1658;
	ld.shared.u64 	%rd153, [%r1659];
	add.s64 	%rd154, %rd153, %rd9;
	xor.b32  	%r1660, %r1655, -2147483648;
	shl.b64 	%rd155, %rd154, 2;
	add.s64 	%rd156, %rd22, %rd155;
	st.global.u32 	[%rd156+15360], %r1660;
	bar.warp.sync 	-1;
	ld.shared.u32 	%r1661, [%r350+16896];
	shr.u32 	%r1662, %r1661, %r2112;
	and.b32  	%r1663, %r1662, %r221;
	shl.b32 	%r1664, %r1663, 3;
	add.s32 	%r1665, %r1598, %r1664;
	ld.shared.u64 	%rd157, [%r1665];
	add.s64 	%rd158, %rd157, %rd9;
	xor.b32  	%r1666, %r1661, -2147483648;
	shl.b64 	%rd159, %rd158, 2;
	add.s64 	%rd160, %rd22, %rd159;
	st.global.u32 	[%rd160+16896], %r1666;
	bar.warp.sync 	-1;
	ld.shared.u32 	%r1667, [%r350+18432];
	shr.u32 	%r1668, %r1667, %r2112;
	and.b32  	%r1669, %r1668, %r221;
	shl.b32 	%r1670, %r1669, 3;
	add.s32 	%r1671, %r1598, %r1670;
	ld.shared.u64 	%rd161, [%r1671];
	add.s64 	%rd162, %rd161, %rd9;
	xor.b32  	%r1672, %r1667, -2147483648;
	shl.b64 	%rd163, %rd162, 2;
	add.s64 	%rd164, %rd22, %rd163;
	st.global.u32 	[%rd164+18432], %r1672;
	bar.warp.sync 	-1;
	ld.shared.u32 	%r1673, [%r350+19968];
	shr.u32 	%r1674, %r1673, %r2112;
	and.b32  	%r1675, %r1674, %r221;
	shl.b32 	%r1676, %r1675, 3;
	add.s32 	%r1677, %r1598, %r1676;
	ld.shared.u64 	%rd165, [%r1677];
	add.s64 	%rd166, %rd165, %rd9;
	xor.b32  	%r1678, %r1673, -2147483648;
	shl.b64 	%rd167, %rd166, 2;
	add.s64 	%rd168, %rd22, %rd167;
	st.global.u32 	[%rd168+19968], %r1678;
	bar.warp.sync 	-1;
	ld.shared.u32 	%r1679, [%r350+21504];
	shr.u32 	%r1680, %r1679, %r2112;
	and.b32  	%r1681, %r1680, %r221;
	shl.b32 	%r1682, %r1681, 3;
	add.s32 	%r1683, %r1598, %r1682;
	ld.shared.u64 	%rd169, [%r1683];
	add.s64 	%rd170, %rd169, %rd9;
	xor.b32  	%r1684, %r1679, -2147483648;
	shl.b64 	%rd171, %rd170, 2;
	add.s64 	%rd172, %rd22, %rd171;
	st.global.u32 	[%rd172+21504], %r1684;
	bar.warp.sync 	-1;
	ld.shared.u32 	%r1685, [%r350+23040];
	shr.u32 	%r1686, %r1685, %r2112;
	and.b32  	%r1687, %r1686, %r221;
	shl.b32 	%r1688, %r1687, 3;
	add.s32 	%r1689, %r1598, %r1688;
	ld.shared.u64 	%rd173, [%r1689];
	add.s64 	%rd174, %rd173, %rd9;
	xor.b32  	%r1690, %r1685, -2147483648;
	shl.b64 	%rd175, %rd174, 2;
	add.s64 	%rd176, %rd22, %rd175;
	st.global.u32 	[%rd176+23040], %r1690;
	bar.warp.sync 	-1;
	ld.shared.u32 	%r1691, [%r350+24576];
	shr.u32 	%r1692, %r1691, %r2112;
	and.b32  	%r1693, %r1692, %r221;
	shl.b32 	%r1694, %r1693, 3;
	add.s32 	%r1695, %r1598, %r1694;
	ld.shared.u64 	%rd177, [%r1695];
	add.s64 	%rd178, %rd177, %rd9;
	xor.b32  	%r1696, %r1691, -2147483648;
	shl.b64 	%rd179, %rd178, 2;
	add.s64 	%rd180, %rd22, %rd179;
	st.global.u32 	[%rd180+24576], %r1696;
	bar.warp.sync 	-1;
	bra.uni 	$L__BB7_260;
$L__BB7_225:
	ld.param.u32 	%r2089, [_ZN3cub18CUB_300001_SM_10006detail10radix_sort29DeviceRadixSortOnesweepKernelINS1_5radix10policy_hubIiiyE10Policy1000ELNS0_9SortOrderE0EiiyiiNS1_21identity_decomposer_tEEEvPT5_SB_PT3_PKSC_PT1_PKSG_PT2_PKSK_T4_iiT6__param_8];
	mad.lo.s32 	%r351, %r3, -6528, %r2089;
	setp.ge.s32 	%p152, %r1, %r351;
	@%p152 bra 	$L__BB7_227;
	ld.param.u32 	%r2113, [_ZN3cub18CUB_300001_SM_10006detail10radix_sort29DeviceRadixSortOnesweepKernelINS1_5radix10policy_hubIiiyE10Policy1000ELNS0_9SortOrderE0EiiyiiNS1_21identity_decomposer_tEEEvPT5_SB_PT3_PKSC_PT1_PKSG_PT2_PKSK_T4_iiT6__param_9];
	ld.shared.u32 	%r1697, [%r350];
	shr.u32 	%r1698, %r1697, %r2113;
	and.b32  	%r1699, %r1698, %r221;
	shl.b32 	%r1700, %r1699, 3;
	add.s32 	%r1702, %r783, %r1700;
	ld.shared.u64 	%rd181, [%r1702+26112];
	xor.b32  	%r1703, %r1697, -2147483648;
	add.s64 	%rd182, %rd181, %rd9;
	shl.b64 	%rd183, %rd182, 2;
	add.s64 	%rd184, %rd22, %rd183;
	st.global.u32 	[%rd184], %r1703;
$L__BB7_227:
	bar.warp.sync 	-1;
	add.s32 	%r1704, %r1, 384;
	setp.ge.s32 	%p153, %r1704, %r351;
	@%p153 bra 	$L__BB7_229;
	ld.param.u32 	%r2114, [_ZN3cub18CUB_300001_SM_10006detail10radix_sort29DeviceRadixSortOnesweepKernelINS1_5radix10policy_hubIiiyE10Policy1000ELNS0_9SortOrderE0EiiyiiNS1_21identity_decomposer_tEEEvPT5_SB_PT3_PKSC_PT1_PKSG_PT2_PKSK_T4_iiT6__param_9];
	ld.shared.u32 	%r1705, [%r350+1536];
	shr.u32 	%r1706, %r1705, %r2114;
	and.b32  	%r1707, %r1706, %r221;
	shl.b32 	%r1708, %r1707, 3;
	add.s32 	%r1710, %r783, %r1708;
	ld.shared.u64 	%rd185, [%r1710+26112];
	xor.b32  	%r1711, %r1705, -2147483648;
	add.s64 	%rd186, %rd185, %rd9;
	shl.b64 	%rd187, %rd186, 2;
	add.s64 	%rd188, %rd22, %rd187;
	st.global.u32 	[%rd188+1536], %r1711;
$L__BB7_229:
	bar.warp.sync 	-1;
	add.s32 	%r1712, %r1, 768;
	setp.ge.s32 	%p154, %r1712, %r351;
	@%p154 bra 	$L__BB7_231;
	ld.param.u32 	%r2115, [_ZN3cub18CUB_300001_SM_10006detail10radix_sort29DeviceRadixSortOnesweepKernelINS1_5radix10policy_hubIiiyE10Policy1000ELNS0_9SortOrderE0EiiyiiNS1_21identity_decomposer_tEEEvPT5_SB_PT3_PKSC_PT1_PKSG_PT2_PKSK_T4_iiT6__param_9];
	ld.shared.u32 	%r1713, [%r350+3072];
	shr.u32 	%r1714, %r1713, %r2115;
	and.b32  	%r1715, %r1714, %r221;
	shl.b32 	%r1716, %r1715, 3;
	add.s32 	%r1718, %r783, %r1716;
	ld.shared.u64 	%rd189, [%r1718+26112];
	xor.b32  	%r1719, %r1713, -2147483648;
	add.s64 	%rd190, %rd189, %rd9;
	shl.b64 	%rd191, %rd190, 2;
	add.s64 	%rd192, %rd22, %rd191;
	st.global.u32 	[%rd192+3072], %r1719;
$L__BB7_231:
	bar.warp.sync 	-1;
	add.s32 	%r1720, %r1, 1152;
	setp.ge.s32 	%p155, %r1720, %r351;
	@%p155 bra 	$L__BB7_233;
	ld.param.u32 	%r2116, [_ZN3cub18CUB_300001_SM_10006detail10radix_sort29DeviceRadixSortOnesweepKernelINS1_5radix10policy_hubIiiyE10Policy1000ELNS0_9SortOrderE0EiiyiiNS1_21identity_decomposer_tEEEvPT5_SB_PT3_PKSC_PT1_PKSG_PT2_PKSK_T4_iiT6__param_9];
	ld.shared.u32 	%r1721, [%r350+4608];
	shr.u32 	%r1722, %r1721, %r2116;
	and.b32  	%r1723, %r1722, %r221;
	shl.b32 	%r1724, %r1723, 3;
	add.s32 	%r1726, %r783, %r1724;
	ld.shared.u64 	%rd193, [%r1726+26112];
	xor.b32  	%r1727, %r1721, -2147483648;
	add.s64 	%rd194, %rd193, %rd9;
	shl.b64 	%rd195, %rd194, 2;
	add.s64 	%rd196, %rd22, %rd195;
	st.global.u32 	[%rd196+4608], %r1727;
$L__BB7_233:
	bar.warp.sync 	-1;
	add.s32 	%r1728, %r1, 1536;
	setp.ge.s32 	%p156, %r1728, %r351;
	@%p156 bra 	$L__BB7_235;
	ld.param.u32 	%r2117, [_ZN3cub18CUB_300001_SM_10006detail10radix_sort29DeviceRadixSortOnesweepKernelINS1_5radix10policy_hubIiiyE10Policy1000ELNS0_9SortOrderE0EiiyiiNS1_21identity_decomposer_tEEEvPT5_SB_PT3_PKSC_PT1_PKSG_PT2_PKSK_T4_iiT6__param_9];
	ld.shared.u32 	%r1729, [%r350+6144];
	shr.u32 	%r1730, %r1729, %r2117;
	and.b32  	%r1731, %r1730, %r221;
	shl.b32 	%r1732, %r1731, 3;
	add.s32 	%r1734, %r783, %r1732;
	ld.shared.u64 	%rd197, [%r1734+26112];
	xor.b32  	%r1735, %r1729, -2147483648;
	add.s64 	%rd198, %rd197, %rd9;
	shl.b64 	%rd199, %rd198, 2;
	add.s64 	%rd200, %rd22, %rd199;
	st.global.u32 	[%rd200+6144], %r1735;
$L__BB7_235:
	bar.warp.sync 	-1;
	add.s32 	%r1736, %r1, 1920;
	setp.ge.s32 	%p157, %r1736, %r351;
	@%p157 bra 	$L__BB7_237;
	ld.param.u32 	%r2118, [_ZN3cub18CUB_300001_SM_10006detail10radix_sort29DeviceRadixSortOnesweepKernelINS1_5radix10policy_hubIiiyE10Policy1000ELNS0_9SortOrderE0EiiyiiNS1_21identity_decomposer_tEEEvPT5_SB_PT3_PKSC_PT1_PKSG_PT2_PKSK_T4_iiT6__param_9];
	ld.shared.u32 	%r1737, [%r350+7680];
	shr.u32 	%r1738, %r1737, %r2118;
	and.b32  	%r1739, %r1738, %r221;
	shl.b32 	%r1740, %r1739, 3;
	add.s32 	%r1742, %r783, %r1740;
	ld.shared.u64 	%rd201, [%r1742+26112];
	xor.b32  	%r1743, %r1737, -2147483648;
	add.s64 	%rd202, %rd201, %rd9;
	shl.b64 	%rd203, %rd202, 2;
	add.s64 	%rd204, %rd22, %rd203;
	st.global.u32 	[%rd204+7680], %r1743;
$L__BB7_237:
	bar.warp.sync 	-1;
	add.s32 	%r1744, %r1, 2304;
	setp.ge.s32 	%p158, %r1744, %r351;
	@%p158 bra 	$L__BB7_239;
	ld.param.u32 	%r2119, [_ZN3cub18CUB_300001_SM_10006detail10radix_sort29DeviceRadixSortOnesweepKernelINS1_5radix10policy_hubIiiyE10Policy1000ELNS0_9SortOrderE0EiiyiiNS1_21identity_decomposer_tEEEvPT5_SB_PT3_PKSC_PT1_PKSG_PT2_PKSK_T4_iiT6__param_9];
	ld.shared.u32 	%r1745, [%r350+9216];
	shr.u32 	%r1746, %r1745, %r2119;
	and.b32  	%r1747, %r1746, %r221;
	shl.b32 	%r1748, %r1747, 3;
	add.s32 	%r1750, %r783, %r1748;
	ld.shared.u64 	%rd205, [%r1750+26112];
	xor.b32  	%r1751, %r1745, -2147483648;
	add.s64 	%rd206, %rd205, %rd9;
	shl.b64 	%rd207, %rd206, 2;
	add.s64 	%rd208, %rd22, %rd207;
	st.global.u32 	[%rd208+9216], %r1751;
$L__BB7_239:
	bar.warp.sync 	-1;
	add.s32 	%r1752, %r1, 2688;
	setp.ge.s32 	%p159, %r1752, %r351;
	@%p159 bra 	$L__BB7_241;
	ld.param.u32 	%r2120, [_ZN3cub18CUB_300001_SM_10006detail10radix_sort29DeviceRadixSortOnesweepKernelINS1_5radix10policy_hubIiiyE10Policy1000ELNS0_9SortOrderE0EiiyiiNS1_21identity_decomposer_tEEEvPT5_SB_PT3_PKSC_PT1_PKSG_PT2_PKSK_T4_iiT6__param_9];
	ld.shared.u32 	%r1753, [%r350+10752];
	shr.u32 	%r1754, %r1753, %r2120;
	and.b32  	%r1755, %r1754, %r221;
	shl.b32 	%r1756, %r1755, 3;
	add.s32 	%r1758, %r783, %r1756;
	ld.shared.u64 	%rd209, [%r1758+26112];
	xor.b32  	%r1759, %r1753, -2147483648;
	add.s64 	%rd210, %rd209, %rd9;
	shl.b64 	%rd211, %rd210, 2;
	add.s64 	%rd212, %rd22, %rd211;
	st.global.u32 	[%rd212+10752], %r1759;
$L__BB7_241:
	bar.warp.sync 	-1;
	or.b32  	%r1760, %r1, 3072;
	setp.ge.s32 	%p160, %r1760, %r351;
	@%p160 bra 	$L__BB7_243;
	ld.param.u32 	%r2121, [_ZN3cub18CUB_300001_SM_10006detail10radix_sort29DeviceRadixSortOnesweepKernelINS1_5radix10policy_hubIiiyE10Policy1000ELNS0_9SortOrderE0EiiyiiNS1_21identity_decomposer_tEEEvPT5_SB_PT3_PKSC_PT1_PKSG_PT2_PKSK_T4_iiT6__param_9];
	ld.shared.u32 	%r1761, [%r350+12288];
	shr.u32 	%r1762, %r1761, %r2121;
	and.b32  	%r1763, %r1762, %r221;
	shl.b32 	%r1764, %r1763, 3;
	add.s32 	%r1766, %r783, %r1764;
	ld.shared.u64 	%rd213, [%r1766+26112];
	xor.b32  	%r1767, %r1761, -2147483648;
	add.s64 	%rd214, %rd213, %rd9;
	shl.b64 	%rd215, %rd214, 2;
	add.s64 	%rd216, %rd22, %rd215;
	st.global.u32 	[%rd216+12288], %r1767;
$L__BB7_243:
	bar.warp.sync 	-1;
	add.s32 	%r1768, %r1, 3456;
	setp.ge.s32 	%p161, %r1768, %r351;
	@%p161 bra 	$L__BB7_245;
	ld.param.u32 	%r2122, [_ZN3cub18CUB_300001_SM_10006detail10radix_sort29DeviceRadixSortOnesweepKernelINS1_5radix10policy_hubIiiyE10Policy1000ELNS0_9SortOrderE0EiiyiiNS1_21identity_decomposer_tEEEvPT5_SB_PT3_PKSC_PT1_PKSG_PT2_PKSK_T4_iiT6__param_9];
	ld.shared.u32 	%r1769, [%r350+13824];
	shr.u32 	%r1770, %r1769, %r2122;
	and.b32  	%r1771, %r1770, %r221;
	shl.b32 	%r1772, %r1771, 3;
	add.s32 	%r1774, %r783, %r1772;
	ld.shared.u64 	%rd217, [%r1774+26112];
	xor.b32  	%r1775, %r1769, -2147483648;
	add.s64 	%rd218, %rd217, %rd9;
	shl.b64 	%rd219, %rd218, 2;
	add.s64 	%rd220, %rd22, %rd219;
	st.global.u32 	[%rd220+13824], %r1775;
$L__BB7_245:
	bar.warp.sync 	-1;
	add.s32 	%r1776, %r1, 3840;
	setp.ge.s32 	%p162, %r1776, %r351;
	@%p162 bra 	$L__BB7_247;
	ld.param.u32 	%r2123, [_ZN3cub18CUB_300001_SM_10006detail10radix_sort29DeviceRadixSortOnesweepKernelINS1_5radix10policy_hubIiiyE10Policy1000ELNS0_9SortOrderE0EiiyiiNS1_21identity_decomposer_tEEEvPT5_SB_PT3_PKSC_PT1_PKSG_PT2_PKSK_T4_iiT6__param_9];
	ld.shared.u32 	%r1777, [%r350+15360];
	shr.u32 	%r1778, %r1777, %r2123;
	and.b32  	%r1779, %r1778, %r221;
	shl.b32 	%r1780, %r1779, 3;
	add.s32 	%r1782, %r783, %r1780;
	ld.shared.u64 	%rd221, [%r1782+26112];
	xor.b32  	%r1783, %r1777, -2147483648;
	add.s64 	%rd222, %rd221, %rd9;
	shl.b64 	%rd223, %rd222, 2;
	add.s64 	%rd224, %rd22, %rd223;
	st.global.u32 	[%rd224+15360], %r1783;
$L__BB7_247:
	bar.warp.sync 	-1;
	add.s32 	%r1784, %r1, 4224;
	setp.ge.s32 	%p163, %r1784, %r351;
	@%p163 bra 	$L__BB7_249;
	ld.param.u32 	%r2124, [_ZN3cub18CUB_300001_SM_10006detail10radix_sort29DeviceRadixSortOnesweepKernelINS1_5radix10policy_hubIiiyE10Policy1000ELNS0_9SortOrderE0EiiyiiNS1_21identity_decomposer_tEEEvPT5_SB_PT3_PKSC_PT1_PKSG_PT2_PKSK_T4_iiT6__param_9];
	ld.shared.u32 	%r1785, [%r350+16896];
	shr.u32 	%r1786, %r1785, %r2124;
	and.b32  	%r1787, %r1786, %r221;
	shl.b32 	%r1788, %r1787, 3;
	add.s32 	%r1790, %r783, %r1788;
	ld.shared.u64 	%rd225, [%r1790+26112];
	xor.b32  	%r1791, %r1785, -2147483648;
	add.s64 	%rd226, %rd225, %rd9;
	shl.b64 	%rd227, %rd226, 2;
	add.s64 	%rd228, %rd22, %rd227;
	st.global.u32 	[%rd228+16896], %r1791;
$L__BB7_249:
	bar.warp.sync 	-1;
	add.s32 	%r1792, %r1, 4608;
	setp.ge.s32 	%p164, %r1792, %r351;
	@%p164 bra 	$L__BB7_251;
	ld.param.u32 	%r2125, [_ZN3cub18CUB_300001_SM_10006detail10radix_sort29DeviceRadixSortOnesweepKernelINS1_5radix10policy_hubIiiyE10Policy1000ELNS0_9SortOrderE0EiiyiiNS1_21identity_decomposer_tEEEvPT5_SB_PT3_PKSC_PT1_PKSG_PT2_PKSK_T4_iiT6__param_9];
	ld.shared.u32 	%r1793, [%r350+18432];
	shr.u32 	%r1794, %r1793, %r2125;
	and.b32  	%r1795, %r1794, %r221;
	shl.b32 	%r1796, %r1795, 3;
	add.s32 	%r1798, %r783, %r1796;
	ld.shared.u64 	%rd229, [%r1798+26112];
	xor.b32  	%r1799, %r1793, -2147483648;
	add.s64 	%rd230, %rd229, %rd9;
	shl.b64 	%rd231, %rd230, 2;
	add.s64 	%rd232, %rd22, %rd231;
	st.global.u32 	[%rd232+18432], %r1799;
$L__BB7_251:
	bar.warp.sync 	-1;
	add.s32 	%r1800, %r1, 4992;
	setp.ge.s32 	%p165, %r1800, %r351;
	@%p165 bra 	$L__BB7_253;
	ld.param.u32 	%r2126, [_ZN3cub18CUB_300001_SM_10006detail10radix_sort29DeviceRadixSortOnesweepKernelINS1_5radix10policy_hubIiiyE10Policy1000ELNS0_9SortOrderE0EiiyiiNS1_21identity_decomposer_tEEEvPT5_SB_PT3_PKSC_PT1_PKSG_PT2_PKSK_T4_iiT6__param_9];
	ld.shared.u32 	%r1801, [%r350+19968];
	shr.u32 	%r1802, %r1801, %r2126;
	and.b32  	%r1803, %r1802, %r221;
	shl.b32 	%r1804, %r1803, 3;
	add.s32 	%r1806, %r783, %r1804;
	ld.shared.u64 	%rd233, [%r1806+26112];
	xor.b32  	%r1807, %r1801, -2147483648;
	add.s64 	%rd234, %rd233, %rd9;
	shl.b64 	%rd235, %rd234, 2;
	add.s64 	%rd236, %rd22, %rd235;
	st.global.u32 	[%rd236+19968], %r1807;
$L__BB7_253:
	bar.warp.sync 	-1;
	add.s32 	%r1808, %r1, 5376;
	setp.ge.s32 	%p166, %r1808, %r351;
	@%p166 bra 	$L__BB7_255;
	ld.param.u32 	%r2127, [_ZN3cub18CUB_300001_SM_10006detail10radix_sort29DeviceRadixSortOnesweepKernelINS1_5radix10policy_hubIiiyE10Policy1000ELNS0_9SortOrderE0EiiyiiNS1_21identity_decomposer_tEEEvPT5_SB_PT3_PKSC_PT1_PKSG_PT2_PKSK_T4_iiT6__param_9];
	ld.shared.u32 	%r1809, [%r350+21504];
	shr.u32 	%r1810, %r1809, %r2127;
	and.b32  	%r1811, %r1810, %r221;
	shl.b32 	%r1812, %r1811, 3;
	add.s32 	%r1814, %r783, %r1812;
	ld.shared.u64 	%rd237, [%r1814+26112];
	xor.b32  	%r1815, %r1809, -2147483648;
	add.s64 	%rd238, %rd237, %rd9;
	shl.b64 	%rd239, %rd238, 2;
	add.s64 	%rd240, %rd22, %rd239;
	st.global.u32 	[%rd240+21504], %r1815;
$L__BB7_255:
	bar.warp.sync 	-1;
	add.s32 	%r1816, %r1, 5760;
	setp.ge.s32 	%p167, %r1816, %r351;
	@%p167 bra 	$L__BB7_257;
	ld.param.u32 	%r2128, [_ZN3cub18CUB_300001_SM_10006detail10radix_sort29DeviceRadixSortOnesweepKernelINS1_5radix10policy_hubIiiyE10Policy1000ELNS0_9SortOrderE0EiiyiiNS1_21identity_decomposer_tEEEvPT5_SB_PT3_PKSC_PT1_PKSG_PT2_PKSK_T4_iiT6__param_9];
	ld.shared.u32 	%r1817, [%r350+23040];
	shr.u32 	%r1818, %r1817, %r2128;
	and.b32  	%r1819, %r1818, %r221;
	shl.b32 	%r1820, %r1819, 3;
	add.s32 	%r1822, %r783, %r1820;
	ld.shared.u64 	%rd241, [%r1822+26112];
	xor.b32  	%r1823, %r1817, -2147483648;
	add.s64 	%rd242, %rd241, %rd9;
	shl.b64 	%rd243, %rd242, 2;
	add.s64 	%rd244, %rd22, %rd243;
	st.global.u32 	[%rd244+23040], %r1823;
$L__BB7_257:
	bar.warp.sync 	-1;
	or.b32  	%r1824, %r1, 6144;
	setp.ge.s32 	%p168, %r1824, %r351;
	@%p168 bra 	$L__BB7_259;
	ld.param.u32 	%r2129, [_ZN3cub18CUB_300001_SM_10006detail10radix_sort29DeviceRadixSortOnesweepKernelINS1_5radix10policy_hubIiiyE10Policy1000ELNS0_9SortOrderE0EiiyiiNS1_21identity_decomposer_tEEEvPT5_SB_PT3_PKSC_PT1_PKSG_PT2_PKSK_T4_iiT6__param_9];
	ld.shared.u32 	%r1825, [%r350+24576];
	shr.u32 	%r1826, %r1825, %r2129;
	and.b32  	%r1827, %r1826, %r221;
	shl.b32 	%r1828, %r1827, 3;
	add.s32 	%r1830, %r783, %r1828;
	ld.shared.u64 	%rd245, [%r1830+26112];
	xor.b32  	%r1831, %r1825, -2147483648;
	add.s64 	%rd246, %rd245, %rd9;
	shl.b64 	%rd247, %rd246, 2;
	add.s64 	%rd248, %rd22, %rd247;
	st.global.u32 	[%rd248+24576], %r1831;
$L__BB7_259:
	bar.warp.sync 	-1;
$L__BB7_260:
	ld.param.u32 	%r2130, [_ZN3cub18CUB_300001_SM_10006detail10radix_sort29DeviceRadixSortOnesweepKernelINS1_5radix10policy_hubIiiyE10Policy1000ELNS0_9SortOrderE0EiiyiiNS1_21identity_decomposer_tEEEvPT5_SB_PT3_PKSC_PT1_PKSG_PT2_PKSK_T4_iiT6__param_9];
	ld.param.u32 	%r2090, [_ZN3cub18CUB_300001_SM_10006detail10radix_sort29DeviceRadixSortOnesweepKernelINS1_5radix10policy_hubIiiyE10Policy1000ELNS0_9SortOrderE0EiiyiiNS1_21identity_decomposer_tEEEvPT5_SB_PT3_PKSC_PT1_PKSG_PT2_PKSK_T4_iiT6__param_8];
	setp.gt.s32 	%p169, %r349, %r2090;
	ld.shared.u32 	%r1832, [%r350];
	shr.u32 	%r1833, %r1832, %r2130;
	and.b32  	%r352, %r1833, %r221;
	ld.shared.u32 	%r1834, [%r350+1536];
	shr.u32 	%r1835, %r1834, %r2130;
	and.b32  	%r353, %r1835, %r221;
	ld.shared.u32 	%r1836, [%r350+3072];
	shr.u32 	%r1837, %r1836, %r2130;
	and.b32  	%r354, %r1837, %r221;
	ld.shared.u32 	%r1838, [%r350+4608];
	shr.u32 	%r1839, %r1838, %r2130;
	and.b32  	%r355, %r1839, %r221;
	ld.shared.u32 	%r1840, [%r350+6144];
	shr.u32 	%r1841, %r1840, %r2130;
	and.b32  	%r356, %r1841, %r221;
	ld.shared.u32 	%r1842, [%r350+7680];
	shr.u32 	%r1843, %r1842, %r2130;
	and.b32  	%r357, %r1843, %r221;
	ld.shared.u32 	%r1844, [%r350+9216];
	shr.u32 	%r1845, %r1844, %r2130;
	and.b32  	%r358, %r1845, %r221;
	ld.shared.u32 	%r1846, [%r350+10752];
	shr.u32 	%r1847, %r1846, %r2130;
	and.b32  	%r359, %r1847, %r221;
	ld.shared.u32 	%r1848, [%r350+12288];
	shr.u32 	%r1849, %r1848, %r2130;
	and.b32  	%r360, %r1849, %r221;
	ld.shared.u32 	%r1850, [%r350+13824];
	shr.u32 	%r1851, %r1850, %r2130;
	and.b32  	%r361, %r1851, %r221;
	ld.shared.u32 	%r1852, [%r350+15360];
	shr.u32 	%r1853, %r1852, %r2130;
	and.b32  	%r362, %r1853, %r221;
	ld.shared.u32 	%r1854, [%r350+16896];
	shr.u32 	%r1855, %r1854, %r2130;
	and.b32  	%r363, %r1855, %r221;
	ld.shared.u32 	%r1856, [%r350+18432];
	shr.u32 	%r1857, %r1856, %r2130;
	and.b32  	%r364, %r1857, %r221;
	ld.shared.u32 	%r1858, [%r350+19968];
	shr.u32 	%r1859, %r1858, %r2130;
	and.b32  	%r365, %r1859, %r221;
	ld.shared.u32 	%r1860, [%r350+21504];
	shr.u32 	%r1861, %r1860, %r2130;
	and.b32  	%r366, %r1861, %r221;
	ld.shared.u32 	%r1862, [%r350+23040];
	shr.u32 	%r1863, %r1862, %r2130;
	and.b32  	%r367, %r1863, %r221;
	ld.shared.u32 	%r1864, [%r350+24576];
	shr.u32 	%r1865, %r1864, %r2130;
	and.b32  	%r368, %r1865, %r221;
	@%p169 bra 	$L__BB7_262;
	ld.param.u64 	%rd443, [_ZN3cub18CUB_300001_SM_10006detail10radix_sort29DeviceRadixSortOnesweepKernelINS1_5radix10policy_hubIiiyE10Policy1000ELNS0_9SortOrderE0EiiyiiNS1_21identity_decomposer_tEEEvPT5_SB_PT3_PKSC_PT1_PKSG_PT2_PKSK_T4_iiT6__param_7];
	cvta.to.global.u64 	%rd249, %rd443;
	and.b32  	%r1869, %r1, 31;
	or.b32  	%r1870, %r647, %r1869;
	cvt.u64.u32 	%rd250, %r1870;
	mul.lo.s32 	%r1871, %r3, 6528;
	cvt.s64.s32 	%rd251, %r1871;
	add.s64 	%rd252, %rd250, %rd251;
	shl.b64 	%rd253, %rd252, 2;
	add.s64 	%rd254, %rd249, %rd253;
	ld.global.u32 	%r2266, [%rd254];
	ld.global.u32 	%r2267, [%rd254+128];
	ld.global.u32 	%r2268, [%rd254+256];
	ld.global.u32 	%r2269, [%rd254+384];
	ld.global.u32 	%r2270, [%rd254+512];
	ld.global.u32 	%r2271, [%rd254+640];
	ld.global.u32 	%r2272, [%rd254+768];
	ld.global.u32 	%r2273, [%rd254+896];
	ld.global.u32 	%r2274, [%rd254+1024];
	ld.global.u32 	%r2275, [%rd254+1152];
	ld.global.u32 	%r2276, [%rd254+1280];
	ld.global.u32 	%r2277, [%rd254+1408];
	ld.global.u32 	%r2278, [%rd254+1536];
	ld.global.u32 	%r2279, [%rd254+1664];
	ld.global.u32 	%r2280, [%rd254+1792];
	ld.global.u32 	%r2281, [%rd254+1920];
	ld.global.u32 	%r2282, [%rd254+2048];
	bra.uni 	$L__BB7_296;
$L__BB7_262:
	ld.param.u32 	%r2091, [_ZN3cub18CUB_300001_SM_10006detail10radix_sort29DeviceRadixSortOnesweepKernelINS1_5radix10policy_hubIiiyE10Policy1000ELNS0_9SortOrderE0EiiyiiNS1_21identity_decomposer_tEEEvPT5_SB_PT3_PKSC_PT1_PKSG_PT2_PKSK_T4_iiT6__param_8];
	ld.param.u64 	%rd444, [_ZN3cub18CUB_300001_SM_10006detail10radix_sort29DeviceRadixSortOnesweepKernelINS1_5radix10policy_hubIiiyE10Policy1000ELNS0_9SortOrderE0EiiyiiNS1_21identity_decomposer_tEEEvPT5_SB_PT3_PKSC_PT1_PKSG_PT2_PKSK_T4_iiT6__param_7];
	cvta.to.global.u64 	%rd255, %rd444;
	add.s64 	%rd23, %rd255, %rd63;
	cvt.u32.u64 	%r1874, %rd7;
	sub.s32 	%r386, %r2091, %r649;
	setp.ge.s32 	%p170, %r1874, %r386;
	@%p170 bra 	$L__BB7_264;
	ld.global.u32 	%r2266, [%rd23];
$L__BB7_264:
	add.s32 	%r1877, %r1874, 32;
	setp.ge.s32 	%p171, %r1877, %r386;
	@%p171 bra 	$L__BB7_266;
	ld.global.u32 	%r2267, [%rd23+128];
$L__BB7_266:
	add.s32 	%r1880, %r1874, 64;
	setp.ge.s32 	%p172, %r1880, %r386;
	@%p172 bra 	$L__BB7_268;
	ld.global.u32 	%r2268, [%rd23+256];
$L__BB7_268:
	add.s32 	%r1883, %r1874, 96;
	setp.ge.s32 	%p173, %r1883, %r386;
	@%p173 bra 	$L__BB7_270;
	ld.global.u32 	%r2269, [%rd23+384];
$L__BB7_270:
	add.s32 	%r1886, %r1874, 128;
	setp.ge.s32 	%p174, %r1886, %r386;
	@%p174 bra 	$L__BB7_272;
	ld.global.u32 	%r2270, [%rd23+512];
$L__BB7_272:
	add.s32 	%r1889, %r1874, 160;
	setp.ge.s32 	%p175, %r1889, %r386;
	@%p175 bra 	$L__BB7_274;
	ld.global.u32 	%r2271, [%rd23+640];
$L__BB7_274:
	add.s32 	%r1892, %r1874, 192;
	setp.ge.s32 	%p176, %r1892, %r386;
	@%p176 bra 	$L__BB7_276;
	ld.global.u32 	%r2272, [%rd23+768];
$L__BB7_276:
	add.s32 	%r1895, %r1874, 224;
	setp.ge.s32 	%p177, %r1895, %r386;
	@%p177 bra 	$L__BB7_278;
	ld.param.u64 	%rd445, [_ZN3cub18CUB_300001_SM_10006detail10radix_sort29DeviceRadixSortOnesweepKernelINS1_5radix10policy_hubIiiyE10Policy1000ELNS0_9SortOrderE0EiiyiiNS1_21identity_decomposer_tEEEvPT5_SB_PT3_PKSC_PT1_PKSG_PT2_PKSK_T4_iiT6__param_7];
	cvta.to.global.u64 	%rd259, %rd445;
	cvt.s64.s32 	%rd260, %r649;
	add.s64 	%rd261, %rd7, %rd260;
	shl.b64 	%rd262, %rd261, 2;
	add.s64 	%rd263, %rd259, %rd262;
	ld.global.u32 	%r2273, [%rd263+896];
$L__BB7_278:
	add.s32 	%r1899, %r1874, 256;
	setp.ge.s32 	%p178, %r1899, %r386;
	@%p178 bra 	$L__BB7_280;
	ld.param.u64 	%rd446, [_ZN3cub18CUB_300001_SM_10006detail10radix_sort29DeviceRadixSortOnesweepKernelINS1_5radix10policy_hubIiiyE10Policy1000ELNS0_9SortOrderE0EiiyiiNS1_21identity_decomposer_tEEEvPT5_SB_PT3_PKSC_PT1_PKSG_PT2_PKSK_T4_iiT6__param_7];
	cvta.to.global.u64 	%rd264, %rd446;
	cvt.s64.s32 	%rd265, %r649;
	add.s64 	%rd266, %rd7, %rd265;
	shl.b64 	%rd267, %rd266, 2;
	add.s64 	%rd268, %rd264, %rd267;
	ld.global.u32 	%r2274, [%rd268+1024];
$L__BB7_280:
	add.s32 	%r1903, %r1874, 288;
	setp.ge.s32 	%p179, %r1903, %r386;
	@%p179 bra 	$L__BB7_282;
	ld.param.u64 	%rd447, [_ZN3cub18CUB_300001_SM_10006detail10radix_sort29DeviceRadixSortOnesweepKernelINS1_5radix10policy_hubIiiyE10Policy1000ELNS0_9SortOrderE0EiiyiiNS1_21identity_decomposer_tEEEvPT5_SB_PT3_PKSC_PT1_PKSG_PT2_PKSK_T4_iiT6__param_7];
	cvta.to.global.u64 	%rd269, %rd447;
	cvt.s64.s32 	%rd270, %r649;
	add.s64 	%rd271, %rd7, %rd270;
	shl.b64 	%rd272, %rd271, 2;
	add.s64 	%rd273, %rd269, %rd272;
	ld.global.u32 	%r2275, [%rd273+1152];
$L__BB7_282:
	add.s32 	%r1907, %r1874, 320;
	setp.ge.s32 	%p180, %r1907, %r386;
	@%p180 bra 	$L__BB7_284;
	ld.param.u64 	%rd448, [_ZN3cub18CUB_300001_SM_10006detail10radix_sort29DeviceRadixSortOnesweepKernelINS1_5radix10policy_hubIiiyE10Policy1000ELNS0_9SortOrderE0EiiyiiNS1_21identity_decomposer_tEEEvPT5_SB_PT3_PKSC_PT1_PKSG_PT2_PKSK_T4_iiT6__param_7];
	cvta.to.global.u64 	%rd274, %rd448;
	cvt.s64.s32 	%rd275, %r649;
	add.s64 	%rd276, %rd7, %rd275;
	shl.b64 	%rd277, %rd276, 2;
	add.s64 	%rd278, %rd274, %rd277;
	ld.global.u32 	%r2276, [%rd278+1280];
$L__BB7_284:
	add.s32 	%r1911, %r1874, 352;
	setp.ge.s32 	%p181, %r1911, %r386;
	@%p181 bra 	$L__BB7_286;
	ld.param.u64 	%rd449, [_ZN3cub18CUB_300001_SM_10006detail10radix_sort29DeviceRadixSortOnesweepKernelINS1_5radix10policy_hubIiiyE10Policy1000ELNS0_9SortOrderE0EiiyiiNS1_21identity_decomposer_tEEEvPT5_SB_PT3_PKSC_PT1_PKSG_PT2_PKSK_T4_iiT6__param_7];
	cvta.to.global.u64 	%rd279, %rd449;
	mul.lo.s32 	%r1912, %r3, 6528;
	cvt.s64.s32 	%rd280, %r1912;
	add.s64 	%rd281, %rd7, %rd280;
	shl.b64 	%rd282, %rd281, 2;
	add.s64 	%rd283, %rd279, %rd282;
	ld.global.u32 	%r2277, [%rd283+1408];
$L__BB7_286:
	add.s32 	%r1915, %r1874, 384;
	setp.ge.s32 	%p182, %r1915, %r386;
	@%p182 bra 	$L__BB7_288;
	ld.param.u64 	%rd450, [_ZN3cub18CUB_300001_SM_10006detail10radix_sort29DeviceRadixSortOnesweepKernelINS1_5radix10policy_hubIiiyE10Policy1000ELNS0_9SortOrderE0EiiyiiNS1_21identity_decomposer_tEEEvPT5_SB_PT3_PKSC_PT1_PKSG_PT2_PKSK_T4_iiT6__param_7];
	cvta.to.global.u64 	%rd284, %rd450;
	mul.lo.s32 	%r1916, %r3, 6528;
	cvt.s64.s32 	%rd285, %r1916;
	add.s64 	%rd286, %rd7, %rd285;
	shl.b64 	%rd287, %rd286, 2;
	add.s64 	%rd288, %rd284, %rd287;
	ld.global.u32 	%r2278, [%rd288+1536];
$L__BB7_288:
	cvt.u32.u64 	%r1918, %rd7;
	add.s32 	%r1919, %r1918, 416;
	setp.ge.s32 	%p183, %r1919, %r386;
	@%p183 bra 	$L__BB7_290;
	ld.param.u64 	%rd451, [_ZN3cub18CUB_300001_SM_10006detail10radix_sort29DeviceRadixSortOnesweepKernelINS1_5radix10policy_hubIiiyE10Policy1000ELNS0_9SortOrderE0EiiyiiNS1_21identity_decomposer_tEEEvPT5_SB_PT3_PKSC_PT1_PKSG_PT2_PKSK_T4_iiT6__param_7];
	cvta.to.global.u64 	%rd289, %rd451;
	mul.lo.s32 	%r1920, %r3, 6528;
	cvt.s64.s32 	%rd290, %r1920;
	add.s64 	%rd291, %rd7, %rd290;
	shl.b64 	%rd292, %rd291, 2;
	add.s64 	%rd293, %rd289, %rd292;
	ld.global.u32 	%r2279, [%rd293+1664];
$L__BB7_290:
	cvt.u32.u64 	%r1922, %rd7;
	add.s32 	%r1923, %r1922, 448;
	setp.ge.s32 	%p184, %r1923, %r386;
	@%p184 bra 	$L__BB7_292;
	ld.param.u64 	%rd452, [_ZN3cub18CUB_300001_SM_10006detail10radix_sort29DeviceRadixSortOnesweepKernelINS1_5radix10policy_hubIiiyE10Policy1000ELNS0_9SortOrderE0EiiyiiNS1_21identity_decomposer_tEEEvPT5_SB_PT3_PKSC_PT1_PKSG_PT2_PKSK_T4_iiT6__param_7];
	cvta.to.global.u64 	%rd294, %rd452;
	mul.lo.s32 	%r1924, %r3, 6528;
	cvt.s64.s32 	%rd295, %r1924;
	add.s64 	%rd296, %rd7, %rd295;
	shl.b64 	%rd297, %rd296, 2;
	add.s64 	%rd298, %rd294, %rd297;
	ld.global.u32 	%r2280, [%rd298+1792];
$L__BB7_292:
	cvt.u32.u64 	%r1926, %rd7;
	add.s32 	%r1927, %r1926, 480;
	setp.ge.s32 	%p185, %r1927, %r386;
	@%p185 bra 	$L__BB7_294;
	ld.param.u64 	%rd453, [_ZN3cub18CUB_300001_SM_10006detail10radix_sort29DeviceRadixSortOnesweepKernelINS1_5radix10policy_hubIiiyE10Policy1000ELNS0_9SortOrderE0EiiyiiNS1_21identity_decomposer_tEEEvPT5_SB_PT3_PKSC_PT1_PKSG_PT2_PKSK_T4_iiT6__param_7];
	cvta.to.global.u64 	%rd299, %rd453;
	mul.lo.s32 	%r1928, %r3, 6528;
	cvt.s64.s32 	%rd300, %r1928;
	add.s64 	%rd301, %rd7, %rd300;
	shl.b64 	%rd302, %rd301, 2;
	add.s64 	%rd303, %rd299, %rd302;
	ld.global.u32 	%r2281, [%rd303+1920];
$L__BB7_294:
	cvt.u32.u64 	%r1930, %rd7;
	add.s32 	%r1931, %r1930, 512;
	setp.ge.s32 	%p186, %r1931, %r386;
	@%p186 bra 	$L__BB7_296;
	ld.param.u64 	%rd454, [_ZN3cub18CUB_300001_SM_10006detail10radix_sort29DeviceRadixSortOnesweepKernelINS1_5radix10policy_hubIiiyE10Policy1000ELNS0_9SortOrderE0EiiyiiNS1_21identity_decomposer_tEEEvPT5_SB_PT3_PKSC_PT1_PKSG_PT2_PKSK_T4_iiT6__param_7];
	cvta.to.global.u64 	%rd304, %rd454;
	mov.u32 	%r1932, %tid.x;
	and.b32  	%r1933, %r1932, 992;
	mul.lo.s32 	%r1934, %r1933, 17;
	and.b32  	%r1935, %r1932, 31;
	or.b32  	%r1936, %r1934, %r1935;
	cvt.u64.u32 	%rd305, %r1936;
	mul.lo.s32 	%r1937, %r3, 6528;
	cvt.s64.s32 	%rd306, %r1937;
	add.s64 	%rd307, %rd305, %rd306;
	shl.b64 	%rd308, %rd307, 2;
	add.s64 	%rd309, %rd304, %rd308;
	ld.global.u32 	%r2282, [%rd309+2048];
$L__BB7_296:
	ld.param.u32 	%r2092, [_ZN3cub18CUB_300001_SM_10006detail10radix_sort29DeviceRadixSortOnesweepKernelINS1_5radix10policy_hubIiiyE10Policy1000ELNS0_9SortOrderE0EiiyiiNS1_21identity_decomposer_tEEEvPT5_SB_PT3_PKSC_PT1_PKSG_PT2_PKSK_T4_iiT6__param_8];
	ld.param.u64 	%rd441, [_ZN3cub18CUB_300001_SM_10006detail10radix_sort29DeviceRadixSortOnesweepKernelINS1_5radix10policy_hubIiiyE10Policy1000ELNS0_9SortOrderE0EiiyiiNS1_21identity_decomposer_tEEEvPT5_SB_PT3_PKSC_PT1_PKSG_PT2_PKSK_T4_iiT6__param_6];
	cvta.to.global.u64 	%rd24, %rd441;
	mov.u32 	%r437, %tid.x;
	cvt.u64.u32 	%rd25, %r437;
	shl.b32 	%r1938, %r437, 2;
	mov.u32 	%r1939, _ZZN3cub18CUB_300001_SM_10006detail10radix_sort29DeviceRadixSortOnesweepKernelINS1_5radix10policy_hubIiiyE10Policy1000ELNS0_9SortOrderE0EiiyiiNS1_21identity_decomposer_tEEEvPT5_SB_PT3_PKSC_PT1_PKSG_PT2_PKSK_T4_iiT6_E1s;
	add.s32 	%r438, %r1939, %r1938;
	mad.lo.s32 	%r1940, %r3, 6528, 6528;
	setp.gt.s32 	%p187, %r1940, %r2092;
	bar.sync 	0;
	st.shared.u32 	[%r323+-4], %r2266;
	st.shared.u32 	[%r324+-4], %r2267;
	st.shared.u32 	[%r325+-4], %r2268;
	st.shared.u32 	[%r326+-4], %r2269;
	st.shared.u32 	[%r327+-4], %r2270;
	st.shared.u32 	[%r328+-4], %r2271;
	st.shared.u32 	[%r329+-4], %r2272;
	st.shared.u32 	[%r330+-4], %r2273;
	st.shared.u32 	[%r331+-4], %r2274;
	st.shared.u32 	[%r332+-4], %r2275;
	st.shared.u32 	[%r333+-4], %r2276;
	st.shared.u32 	[%r334+-4], %r2277;
	st.shared.u32 	[%r335+-4], %r2278;
	st.shared.u32 	[%r336+-4], %r2279;
	st.shared.u32 	[%r337+-4], %r2280;
	st.shared.u32 	[%r338+-4], %r2281;
	st.shared.u32 	[%r339+-4], %r2282;
	bar.sync 	0;
	@%p187 bra 	$L__BB7_298;
	ld.shared.u32 	%r1941, [%r438];
	shl.b32 	%r1942, %r352, 3;
	add.s32 	%r1944, %r1939, 26112;
	add.s32 	%r1945, %r1944, %r1942;
	ld.shared.u64 	%rd310, [%r1945];
	add.s64 	%rd311, %rd310, %rd25;
	shl.b64 	%rd312, %rd311, 2;
	add.s64 	%rd313, %rd24, %rd312;
	st.global.u32 	[%rd313], %r1941;
	bar.warp.sync 	-1;
	ld.shared.u32 	%r1946, [%r438+1536];
	shl.b32 	%r1947, %r353, 3;
	add.s32 	%r1948, %r1944, %r1947;
	ld.shared.u64 	%rd314, [%r1948];
	add.s64 	%rd315, %rd314, %rd25;
	shl.b64 	%rd316, %rd315, 2;
	add.s64 	%rd317, %rd24, %rd316;
	st.global.u32 	[%rd317+1536], %r1946;
	bar.warp.sync 	-1;
	ld.shared.u32 	%r1949, [%r438+3072];
	shl.b32 	%r1950, %r354, 3;
	add.s32 	%r1951, %r1944, %r1950;
	ld.shared.u64 	%rd318, [%r1951];
	add.s64 	%rd319, %rd318, %rd25;
	shl.b64 	%rd320, %rd319, 2;
	add.s64 	%rd321, %rd24, %rd320;
	st.global.u32 	[%rd321+3072], %r1949;
	bar.warp.sync 	-1;
	ld.shared.u32 	%r1952, [%r438+4608];
	shl.b32 	%r1953, %r355, 3;
	add.s32 	%r1954, %r1944, %r1953;
	ld.shared.u64 	%rd322, [%r1954];
	add.s64 	%rd323, %rd322, %rd25;
	shl.b64 	%rd324, %rd323, 2;
	add.s64 	%rd325, %rd24, %rd324;
	st.global.u32 	[%rd325+4608], %r1952;
	bar.warp.sync 	-1;
	ld.shared.u32 	%r1955, [%r438+6144];
	shl.b32 	%r1956, %r356, 3;
	add.s32 	%r1957, %r1944, %r1956;
	ld.shared.u64 	%rd326, [%r1957];
	add.s64 	%rd327, %rd326, %rd25;
	shl.b64 	%rd328, %rd327, 2;
	add.s64 	%rd329, %rd24, %rd328;
	st.global.u32 	[%rd329+6144], %r1955;
	bar.warp.sync 	-1;
	ld.shared.u32 	%r1958, [%r438+7680];
	shl.b32 	%r1959, %r357, 3;
	add.s32 	%r1960, %r1944, %r1959;
	ld.shared.u64 	%rd330, [%r1960];
	add.s64 	%rd331, %rd330, %rd25;
	shl.b64 	%rd332, %rd331, 2;
	add.s64 	%rd333, %rd24, %rd332;
	st.global.u32 	[%rd333+7680], %r1958;
	bar.warp.sync 	-1;
	ld.shared.u32 	%r1961, [%r438+9216];
	shl.b32 	%r1962, %r358, 3;
	add.s32 	%r1963, %r1944, %r1962;
	ld.shared.u64 	%rd334, [%r1963];
	add.s64 	%rd335, %rd334, %rd25;
	shl.b64 	%rd336, %rd335, 2;
	add.s64 	%rd337, %rd24, %rd336;
	st.global.u32 	[%rd337+9216], %r1961;
	bar.warp.sync 	-1;
	ld.shared.u32 	%r1964, [%r438+10752];
	shl.b32 	%r1965, %r359, 3;
	add.s32 	%r1966, %r1944, %r1965;
	ld.shared.u64 	%rd338, [%r1966];
	add.s64 	%rd339, %rd338, %rd25;
	shl.b64 	%rd340, %rd339, 2;
	add.s64 	%rd341, %rd24, %rd340;
	st.global.u32 	[%rd341+10752], %r1964;
	bar.warp.sync 	-1;
	ld.shared.u32 	%r1967, [%r438+12288];
	shl.b32 	%r1968, %r360, 3;
	add.s32 	%r1969, %r1944, %r1968;
	ld.shared.u64 	%rd342, [%r1969];
	add.s64 	%rd343, %rd342, %rd25;
	shl.b64 	%rd344, %rd343, 2;
	add.s64 	%rd345, %rd24, %rd344;
	st.global.u32 	[%rd345+12288], %r1967;
	bar.warp.sync 	-1;
	ld.shared.u32 	%r1970, [%r438+13824];
	shl.b32 	%r1971, %r361, 3;
	add.s32 	%r1972, %r1944, %r1971;
	ld.shared.u64 	%rd346, [%r1972];
	add.s64 	%rd347, %rd346, %rd25;
	shl.b64 	%rd348, %rd347, 2;
	add.s64 	%rd349, %rd24, %rd348;
	st.global.u32 	[%rd349+13824], %r1970;
	bar.warp.sync 	-1;
	ld.shared.u32 	%r1973, [%r438+15360];
	shl.b32 	%r1974, %r362, 3;
	add.s32 	%r1975, %r1944, %r1974;
	ld.shared.u64 	%rd350, [%r1975];
	add.s64 	%rd351, %rd350, %rd25;
	shl.b64 	%rd352, %rd351, 2;
	add.s64 	%rd353, %rd24, %rd352;
	st.global.u32 	[%rd353+15360], %r1973;
	bar.warp.sync 	-1;
	ld.shared.u32 	%r1976, [%r438+16896];
	shl.b32 	%r1977, %r363, 3;
	add.s32 	%r1978, %r1944, %r1977;
	ld.shared.u64 	%rd354, [%r1978];
	add.s64 	%rd355, %rd354, %rd25;
	shl.b64 	%rd356, %rd355, 2;
	add.s64 	%rd357, %rd24, %rd356;
	st.global.u32 	[%rd357+16896], %r1976;
	bar.warp.sync 	-1;
	ld.shared.u32 	%r1979, [%r438+18432];
	shl.b32 	%r1980, %r364, 3;
	add.s32 	%r1981, %r1944, %r1980;
	ld.shared.u64 	%rd358, [%r1981];
	add.s64 	%rd359, %rd358, %rd25;
	shl.b64 	%rd360, %rd359, 2;
	add.s64 	%rd361, %rd24, %rd360;
	st.global.u32 	[%rd361+18432], %r1979;
	bar.warp.sync 	-1;
	ld.shared.u32 	%r1982, [%r438+19968];
	shl.b32 	%r1983, %r365, 3;
	add.s32 	%r1984, %r1944, %r1983;
	ld.shared.u64 	%rd362, [%r1984];
	add.s64 	%rd363, %rd362, %rd25;
	shl.b64 	%rd364, %rd363, 2;
	add.s64 	%rd365, %rd24, %rd364;
	st.global.u32 	[%rd365+19968], %r1982;
	bar.warp.sync 	-1;
	ld.shared.u32 	%r1985, [%r438+21504];
	shl.b32 	%r1986, %r366, 3;
	add.s32 	%r1987, %r1944, %r1986;
	ld.shared.u64 	%rd366, [%r1987];
	add.s64 	%rd367, %rd366, %rd25;
	shl.b64 	%rd368, %rd367, 2;
	add.s64 	%rd369, %rd24, %rd368;
	st.global.u32 	[%rd369+21504], %r1985;
	bar.warp.sync 	-1;
	ld.shared.u32 	%r1988, [%r438+23040];
	shl.b32 	%r1989, %r367, 3;
	add.s32 	%r1990, %r1944, %r1989;
	ld.shared.u64 	%rd370, [%r1990];
	add.s64 	%rd371, %rd370, %rd25;
	shl.b64 	%rd372, %rd371, 2;
	add.s64 	%rd373, %rd24, %rd372;
	st.global.u32 	[%rd373+23040], %r1988;
	bar.warp.sync 	-1;
	ld.shared.u32 	%r1991, [%r438+24576];
	shl.b32 	%r1992, %r368, 3;
	add.s32 	%r1993, %r1944, %r1992;
	ld.shared.u64 	%rd374, [%r1993];
	add.s64 	%rd375, %rd374, %rd25;
	shl.b64 	%rd376, %rd375, 2;
	add.s64 	%rd377, %rd24, %rd376;
	st.global.u32 	[%rd377+24576], %r1991;
	bar.warp.sync 	-1;
	bra.uni 	$L__BB7_333;
$L__BB7_298:
	ld.param.u32 	%r2093, [_ZN3cub18CUB_300001_SM_10006detail10radix_sort29DeviceRadixSortOnesweepKernelINS1_5radix10policy_hubIiiyE10Policy1000ELNS0_9SortOrderE0EiiyiiNS1_21identity_decomposer_tEEEvPT5_SB_PT3_PKSC_PT1_PKSG_PT2_PKSK_T4_iiT6__param_8];
	mad.lo.s32 	%r439, %r3, -6528, %r2093;
	shl.b32 	%r1994, %r352, 3;
	add.s32 	%r1996, %r1939, %r1994;
	ld.shared.u64 	%rd26, [%r1996+26112];
	setp.ge.s32 	%p188, %r437, %r439;
	@%p188 bra 	$L__BB7_300;
	ld.shared.u32 	%r1997, [%r438];
	add.s64 	%rd378, %rd26, %rd25;
	shl.b64 	%rd379, %rd378, 2;
	add.s64 	%rd380, %rd24, %rd379;
	st.global.u32 	[%rd380], %r1997;
$L__BB7_300:
	bar.warp.sync 	-1;
	shl.b32 	%r1998, %r353, 3;
	add.s32 	%r2000, %r1939, %r1998;
	ld.shared.u64 	%rd27, [%r2000+26112];
	add.s32 	%r2001, %r437, 384;
	setp.ge.s32 	%p189, %r2001, %r439;
	@%p189 bra 	$L__BB7_302;
	ld.shared.u32 	%r2002, [%r438+1536];
	add.s64 	%rd381, %rd27, %rd25;
	shl.b64 	%rd382, %rd381, 2;
	add.s64 	%rd383, %rd24, %rd382;
	st.global.u32 	[%rd383+1536], %r2002;
$L__BB7_302:
	bar.warp.sync 	-1;
	shl.b32 	%r2003, %r354, 3;
	add.s32 	%r2005, %r1939, %r2003;
	ld.shared.u64 	%rd28, [%r2005+26112];
	add.s32 	%r2006, %r437, 768;
	setp.ge.s32 	%p190, %r2006, %r439;
	@%p190 bra 	$L__BB7_304;
	ld.shared.u32 	%r2007, [%r438+3072];
	add.s64 	%rd384, %rd28, %rd25;
	shl.b64 	%rd385, %rd384, 2;
	add.s64 	%rd386, %rd24, %rd385;
	st.global.u32 	[%rd386+3072], %r2007;
$L__BB7_304:
	bar.warp.sync 	-1;
	shl.b32 	%r2008, %r355, 3;
	add.s32 	%r2010, %r1939, %r2008;
	ld.shared.u64 	%rd29, [%r2010+26112];
	add.s32 	%r2011, %r437, 1152;
	setp.ge.s32 	%p191, %r2011, %r439;
	@%p191 bra 	$L__BB7_306;
	ld.shared.u32 	%r2012, [%r438+4608];
	add.s64 	%rd387, %rd29, %rd25;
	shl.b64 	%rd388, %rd387, 2;
	add.s64 	%rd389, %rd24, %rd388;
	st.global.u32 	[%rd389+4608], %r2012;
$L__BB7_306:
	bar.warp.sync 	-1;
	shl.b32 	%r2013, %r356, 3;
	add.s32 	%r2015, %r1939, %r2013;
	ld.shared.u64 	%rd30, [%r2015+26112];
	add.s32 	%r2016, %r437, 1536;
	setp.ge.s32 	%p192, %r2016, %r439;
	@%p192 bra 	$L__BB7_308;
	ld.shared.u32 	%r2017, [%r438+6144];
	add.s64 	%rd390, %rd30, %rd25;
	shl.b64 	%rd391, %rd390, 2;
	add.s64 	%rd392, %rd24, %rd391;
	st.global.u32 	[%rd392+6144], %r2017;
$L__BB7_308:
	bar.warp.sync 	-1;
	shl.b32 	%r2018, %r357, 3;
	add.s32 	%r2020, %r1939, %r2018;
	ld.shared.u64 	%rd31, [%r2020+26112];
	add.s32 	%r2021, %r437, 1920;
	setp.ge.s32 	%p193, %r2021, %r439;
	@%p193 bra 	$L__BB7_310;
	ld.shared.u32 	%r2022, [%r438+7680];
	add.s64 	%rd393, %rd31, %rd25;
	shl.b64 	%rd394, %rd393, 2;
	add.s64 	%rd395, %rd24, %rd394;
	st.global.u32 	[%rd395+7680], %r2022;
$L__BB7_310:
	bar.warp.sync 	-1;
	shl.b32 	%r2023, %r358, 3;
	add.s32 	%r2025, %r1939, %r2023;
	ld.shared.u64 	%rd32, [%r2025+26112];
	add.s32 	%r2026, %r437, 2304;
	setp.ge.s32 	%p194, %r2026, %r439;
	@%p194 bra 	$L__BB7_312;
	ld.shared.u32 	%r2027, [%r438+9216];
	add.s64 	%rd396, %rd32, %rd25;
	shl.b64 	%rd397, %rd396, 2;
	add.s64 	%rd398, %rd24, %rd397;
	st.global.u32 	[%rd398+9216], %r2027;
$L__BB7_312:
	bar.warp.sync 	-1;
	shl.b32 	%r2028, %r359, 3;
	add.s32 	%r2030, %r1939, %r2028;
	ld.shared.u64 	%rd33, [%r2030+26112];
	add.s32 	%r2031, %r437, 2688;
	setp.ge.s32 	%p195, %r2031, %r439;
	@%p195 bra 	$L__BB7_314;
	ld.shared.u32 	%r2032, [%r438+10752];
	add.s64 	%rd399, %rd33, %rd25;
	shl.b64 	%rd400, %rd399, 2;
	add.s64 	%rd401, %rd24, %rd400;
	st.global.u32 	[%rd401+10752], %r2032;
$L__BB7_314:
	bar.warp.sync 	-1;
	shl.b32 	%r2033, %r360, 3;
	add.s32 	%r2035, %r1939, %r2033;
	ld.shared.u64 	%rd34, [%r2035+26112];
	or.b32  	%r2036, %r437, 3072;
	setp.ge.s32 	%p196, %r2036, %r439;
	@%p196 bra 	$L__BB7_316;
	ld.shared.u32 	%r2037, [%r438+12288];
	add.s64 	%rd402, %rd34, %rd25;
	shl.b64 	%rd403, %rd402, 2;
	add.s64 	%rd404, %rd24, %rd403;
	st.global.u32 	[%rd404+12288], %r2037;
$L__BB7_316:
	bar.warp.sync 	-1;
	shl.b32 	%r2038, %r361, 3;
	add.s32 	%r2040, %r1939, %r2038;
	ld.shared.u64 	%rd35, [%r2040+26112];
	add.s32 	%r2041, %r437, 3456;
	setp.ge.s32 	%p197, %r2041, %r439;
	@%p197 bra 	$L__BB7_318;
	ld.shared.u32 	%r2042, [%r438+13824];
	add.s64 	%rd405, %rd35, %rd25;
	shl.b64 	%rd406, %rd405, 2;
	add.s64 	%rd407, %rd24, %rd406;
	st.global.u32 	[%rd407+13824], %r2042;
$L__BB7_318:
	bar.warp.sync 	-1;
	shl.b32 	%r2043, %r362, 3;
	add.s32 	%r2045, %r1939, %r2043;
	ld.shared.u64 	%rd36, [%r2045+26112];
	add.s32 	%r2046, %r437, 3840;
	setp.ge.s32 	%p198, %r2046, %r439;
	@%p198 bra 	$L__BB7_320;
	ld.shared.u32 	%r2047, [%r438+15360];
	add.s64 	%rd408, %rd36, %rd25;
	shl.b64 	%rd409, %rd408, 2;
	add.s64 	%rd410, %rd24, %rd409;
	st.global.u32 	[%rd410+15360], %r2047;
$L__BB7_320:
	bar.warp.sync 	-1;
	shl.b32 	%r2048, %r363, 3;
	add.s32 	%r2050, %r1939, %r2048;
	ld.shared.u64 	%rd37, [%r2050+26112];
	add.s32 	%r2051, %r437, 4224;
	setp.ge.s32 	%p199, %r2051, %r439;
	@%p199 bra 	$L__BB7_322;
	ld.shared.u32 	%r2052, [%r438+16896];
	add.s64 	%rd411, %rd37, %rd25;
	shl.b64 	%rd412, %rd411, 2;
	add.s64 	%rd413, %rd24, %rd412;
	st.global.u32 	[%rd413+16896], %r2052;
$L__BB7_322:
	bar.warp.sync 	-1;
	shl.b32 	%r2053, %r364, 3;
	add.s32 	%r2055, %r1939, %r2053;
	ld.shared.u64 	%rd38, [%r2055+26112];
	add.s32 	%r2056, %r437, 4608;
	setp.ge.s32 	%p200, %r2056, %r439;
	@%p200 bra 	$L__BB7_324;
	ld.shared.u32 	%r2057, [%r438+18432];
	add.s64 	%rd414, %rd38, %rd25;
	shl.b64 	%rd415, %rd414, 2;
	add.s64 	%rd416, %rd24, %rd415;
	st.global.u32 	[%rd416+18432], %r2057;
$L__BB7_324:
	bar.warp.sync 	-1;
	shl.b32 	%r2058, %r365, 3;
	add.s32 	%r2060, %r1939, %r2058;
	ld.shared.u64 	%rd39, [%r2060+26112];
	add.s32 	%r2061, %r437, 4992;
	setp.ge.s32 	%p201, %r2061, %r439;
	@%p201 bra 	$L__BB7_326;
	ld.shared.u32 	%r2062, [%r438+19968];
	add.s64 	%rd417, %rd39, %rd25;
	shl.b64 	%rd418, %rd417, 2;
	add.s64 	%rd419, %rd24, %rd418;
	st.global.u32 	[%rd419+19968], %r2062;
$L__BB7_326:
	bar.warp.sync 	-1;
	shl.b32 	%r2063, %r366, 3;
	add.s32 	%r2065, %r1939, %r2063;
	ld.shared.u64 	%rd40, [%r2065+26112];
	add.s32 	%r2066, %r437, 5376;
	setp.ge.s32 	%p202, %r2066, %r439;
	@%p202 bra 	$L__BB7_328;
	ld.shared.u32 	%r2067, [%r438+21504];
	add.s64 	%rd420, %rd40, %rd25;
	shl.b64 	%rd421, %rd420, 2;
	add.s64 	%rd422, %rd24, %rd421;
	st.global.u32 	[%rd422+21504], %r2067;
$L__BB7_328:
	bar.warp.sync 	-1;
	shl.b32 	%r2068, %r367, 3;
	add.s32 	%r2070, %r1939, %r2068;
	ld.shared.u64 	%rd41, [%r2070+26112];
	add.s32 	%r2071, %r437, 5760;
	setp.ge.s32 	%p203, %r2071, %r439;
	@%p203 bra 	$L__BB7_330;
	ld.shared.u32 	%r2072, [%r438+23040];
	add.s64 	%rd423, %rd41, %rd25;
	shl.b64 	%rd424, %rd423, 2;
	add.s64 	%rd425, %rd24, %rd424;
	st.global.u32 	[%rd425+23040], %r2072;
$L__BB7_330:
	bar.warp.sync 	-1;
	shl.b32 	%r2073, %r368, 3;
	add.s32 	%r2075, %r1939, %r2073;
	ld.shared.u64 	%rd426, [%r2075+26112];
	add.s64 	%rd42, %rd426, %rd25;
	or.b32  	%r2076, %r437, 6144;
	setp.ge.s32 	%p204, %r2076, %r439;
	@%p204 bra 	$L__BB7_332;
	ld.shared.u32 	%r2077, [%r438+24576];
	shl.b64 	%rd427, %rd42, 2;
	add.s64 	%rd428, %rd24, %rd427;
	st.global.u32 	[%rd428+24576], %r2077;
$L__BB7_332:
	bar.warp.sync 	-1;
$L__BB7_333:
	ret;

}


// ===== COMPILED SASS (sm_100) =====

	.target	sm_100

	.elftype	@"ET_EXEC"


//--------------------- .note.nv.tkinfo           --------------------------
	.section	.note.nv.tkinfo,"",@"SHT_NOTE"
	.sectionflags	@"SHF_NOTE_NV_TKINFO"
	.tkinfo
        /*0018*/ 	.word	0x00000002
        /*0030*/ 	.string	""
        /*0030*/ 	.string	"ptxas"
        /*0030*/ 	.string	"Cuda compilation tools, release 13.0, V13.0.88"
        /*0030*/ 	.string	"Build cuda_13.0.r13.0/compiler.36424714_0"
        /*0030*/ 	.string	"-arch sm_100 -m 64 "



//--------------------- .note.nv.cuinfo           --------------------------
	.section	.note.nv.cuinfo,"",@"SHT_NOTE"
	.sectionflags	@"SHF_NOTE_NV_CUINFO"
        /*0018*/ 	.short	0x0002
        /*001a*/ 	.short	0x0064
        /*001c*/ 	.short	0x0082
	.zero		2


//--------------------- .nv.info                  --------------------------
	.section	.nv.info,"",@"SHT_CUDA_INFO"
	.align	4


	//----- nvinfo : EIATTR_REGCOUNT
	.align		4
        /*0000*/ 	.byte	0x04, 0x2f
        /*0002*/ 	.short	(.L_46 - .L_45)
	.align		4
.L_45:
        /*0004*/ 	.word	index@(_Z16aggregateIndicesPiS_P17AggregatedElementi)
        /*0008*/ 	.word	0x00000010


	//----- nvinfo : EIATTR_FRAME_SIZE
	.align		4
.L_46:
        /*000c*/ 	.byte	0x04, 0x11
        /*000e*/ 	.short	(.L_48 - .L_47)
	.align		4
.L_47:
        /*0010*/ 	.word	index@(_Z16aggregateIndicesPiS_P17AggregatedElementi)
        /*0014*/ 	.word	0x00000000


	//----- nvinfo : EIATTR_REGCOUNT
	.align		4
.L_48:
        /*0018*/ 	.byte	0x04, 0x2f
        /*001a*/ 	.short	(.L_50 - .L_49)
	.align		4
.L_49:
        /*001c*/ 	.word	index@(_ZN3cub18CUB_300001_SM_10006detail11EmptyKernelIvEEvv)
        /*0020*/ 	.word	0x00000004


	//----- nvinfo : EIATTR_FRAME_SIZE
	.align		4
.L_50:
        /*0024*/ 	.byte	0x04, 0x11
        /*0026*/ 	.short	(.L_52 - .L_51)
	.align		4
.L_51:
        /*0028*/ 	.word	index@(_ZN3cub18CUB_300001_SM_10006detail11EmptyKernelIvEEvv)
        /*002c*/ 	.word	0x00000000


	//----- nvinfo : EIATTR_REGCOUNT
	.align		4
.L_52:
        /*0030*/ 	.byte	0x04, 0x2f
        /*0032*/ 	.short	(.L_54 - .L_53)
	.align		4
.L_53:
        /*0034*/ 	.word	index@(_ZN3cub18CUB_300001_SM_10006detail8for_each13static_kernelINS2_12policy_hub_t12policy_500_tEmN6thrust24THRUST_300001_SM_1000_NS8cuda_cub20__uninitialized_fill7functorINS7_10device_ptrI17AggregatedElementEESC_EEEEvT0_T1_)
        /*0038*/ 	.word	0x00000020


	//----- nvinfo : EIATTR_FRAME_SIZE
	.align		4
.L_54:
        /*003c*/ 	.byte	0x04, 0x11
        /*003e*/ 	.short	(.L_56 - .L_55)
	.align		4
.L_55:
        /*0040*/ 	.word	index@(_ZN3cub18CUB_300001_SM_10006detail8for_each13static_kernelINS2_12policy_hub_t12policy_500_tEmN6thrust24THRUST_300001_SM_1000_NS8cuda_cub20__uninitialized_fill7functorINS7_10device_ptrI17AggregatedElementEESC_EEEEvT0_T1_)
        /*0044*/ 	.word	0x00000000


	//----- nvinfo : EIATTR_REGCOUNT
	.align		4
.L_56:
        /*0048*/ 	.byte	0x04, 0x2f
        /*004a*/ 	.short	(.L_58 - .L_57)
	.align		4
.L_57:
        /*004c*/ 	.word	index@(_ZN3cub18CUB_300001_SM_10006detail8for_each13static_kernelINS2_12policy_hub_t12policy_500_tElN6thrust24THRUST_300001_SM_1000_NS8cuda_cub6__fill7functorINS7_6detail15normal_iteratorINS7_10device_ptrI17AggregatedElementEEEESE_EEEEvT0_T1_)
        /*0050*/ 	.word	0x00000020


	//----- nvinfo : EIATTR_FRAME_SIZE
	.align		4
.L_58:
        /*0054*/ 	.byte	0x04, 0x11
        /*0056*/ 	.short	(.L_60 - .L_59)
	.align		4
.L_59:
        /*0058*/ 	.word	index@(_ZN3cub18CUB_300001_SM_10006detail8for_each13static_kernelINS2_12policy_hub_t12policy_500_tElN6thrust24THRUST_300001_SM_1000_NS8cuda_cub6__fill7functorINS7_6detail15normal_iteratorINS7_10device_ptrI17AggregatedElementEEEESE_EEEEvT0_T1_)
        /*005c*/ 	.word	0x00000000


	//----- nvinfo : EIATTR_REGCOUNT
	.align		4
.L_60:
        /*0060*/ 	.byte	0x04, 0x2f
        /*0062*/ 	.short	(.L_62 - .L_61)
	.align		4
.L_61:
        /*0064*/ 	.word	index@(_ZN3cub18CUB_300001_SM_10006detail10radix_sort31DeviceRadixSortSingleTileKernelINS1_5radix10policy_hubIiiyE10Policy1000ELNS0_9SortOrderE0EiiyNS1_21identity_decomposer_tEEEvPKT1_PSA_PKT2_PSE_T3_iiT4_)
        /*0068*/ 	.word	0x00000099


	//----- nvinfo : EIATTR_FRAME_SIZE
	.align		4
.L_62:
        /*006c*/ 	.byte	0x04, 0x11
        /*006e*/ 	.short	(.L_64 - .L_63)
	.align		4
.L_63:
        /*0070*/ 	.word	index@(_ZN3cub18CUB_300001_SM_10006detail10radix_sort31DeviceRadixSortSingleTileKernelINS1_5radix10policy_hubIiiyE10Policy1000ELNS0_9SortOrderE0EiiyNS1_21identity_decomposer_tEEEvPKT1_PSA_PKT2_PSE_T3_iiT4_)
        /*0074*/ 	.word	0x00000000


	//----- nvinfo : EIATTR_REGCOUNT
	.align		4
.L_64:
        /*0078*/ 	.byte	0x04, 0x2f
        /*007a*/ 	.short	(.L_66 - .L_65)
	.align		4
.L_65:
        /*007c*/ 	.word	index@(_ZN3cub18CUB_300001_SM_10006detail10radix_sort30DeviceRadixSortHistogramKernelINS1_5radix10policy_hubIiiyE10Policy1000ELNS0_9SortOrderE0EiyNS1_21identity_decomposer_tEEEvPT2_PKT1_SA_iiT3_)
        /*0080*/ 	.word	0x00000020


	//----- nvinfo : EIATTR_FRAME_SIZE
	.align		4
.L_66:
        /*0084*/ 	.byte	0x04, 0x11
        /*0086*/ 	.short	(.L_68 - .L_67)
	.align		4
.L_67:
        /*0088*/ 	.word	index@(_ZN3cub18CUB_300001_SM_10006detail10radix_sort30DeviceRadixSortHistogramKernelINS1_5radix10policy_hubIiiyE10Policy1000ELNS0_9SortOrderE0EiyNS1_21identity_decomposer_tEEEvPT2_PKT1_SA_iiT3_)
        /*008c*/ 	.word	0x00000000


	//----- nvinfo : EIATTR_REGCOUNT
	.align		4
.L_68:
        /*0090*/ 	.byte	0x04, 0x2f
        /*0092*/ 	.short	(.L_70 - .L_69)
	.align		4
.L_69:
        /*0094*/ 	.word	index@(_ZN3cub18CUB_300001_SM_10006detail10radix_sort33DeviceRadixSortExclusiveSumKernelINS1_5radix10policy_hubIiiyE10Policy1000EyEEvPT0_)
        /*0098*/ 	.word	0x00000020


	//----- nvinfo : EIATTR_FRAME_SIZE
	.align		4
.L_70:
        /*009c*/ 	.byte	0x04, 0x11
        /*009e*/ 	.short	(.L_72 - .L_71)
	.align		4
.L_71:
        /*00a0*/ 	.word	index@(_ZN3cub18CUB_300001_SM_10006detail10radix_sort33DeviceRadixSortExclusiveSumKernelINS1_5radix10policy_hubIiiyE10Policy1000EyEEvPT0_)
        /*00a4*/ 	.word	0x00000000


	//----- nvinfo : EIATTR_REGCOUNT
	.align		4
.L_72:
        /*00a8*/ 	.byte	0x04, 0x2f
        /*00aa*/ 	.short	(.L_74 - .L_73)
	.align		4
.L_73:
        /*00ac*/ 	.word	index@(_ZN3cub18CUB_300001_SM_10006detail10radix_sort29DeviceRadixSortOnesweepKernelINS1_5radix10policy_hubIiiyE10Policy1000ELNS0_9SortOrderE0EiiyiiNS1_21identity_decomposer_tEEEvPT5_SB_PT3_PKSC_PT1_PKSG_PT2_PKSK_T4_iiT6_)
        /*00b0*/ 	.word	0x00000049


	//----- nvinfo : EIATTR_FRAME_SIZE
	.align		4
.L_74:
        /*00b4*/ 	.byte	0x04, 0x11
        /*00b6*/ 	.short	(.L_76 - .L_75)
	.align		4
.L_75:
        /*00b8*/ 	.word	index@(_ZN3cub18CUB_300001_SM_10006detail10radix_sort29DeviceRadixSortOnesweepKernelINS1_5radix10policy_hubIiiyE10Policy1000ELNS0_9SortOrderE0EiiyiiNS1_21identity_decomposer_tEEEvPT5_SB_PT3_PKSC_PT1_PKSG_PT2_PKSK_T4_iiT6_)
        /*00bc*/ 	.word	0x00000000


	//----- nvinfo : EIATTR_MIN_STACK_SIZE
	.align		4
.L_76:
        /*00c0*/ 	.byte	0x04, 0x12
        /*00c2*/ 	.short	(.L_78 - .L_77)
	.align		4
.L_77:
        /*00c4*/ 	.word	index@(_ZN3cub18CUB_300001_SM_10006detail10radix_sort29DeviceRadixSortOnesweepKernelINS1_5radix10policy_hubIiiyE10Policy1000ELNS0_9SortOrderE0EiiyiiNS1_21identity_decomposer_tEEEvPT5_SB_PT3_PKSC_PT1_PKSG_PT2_PKSK_T4_iiT6_)
        /*00c8*/ 	.word	0x00000000


	//----- nvinfo : EIATTR_MIN_STACK_SIZE
	.align		4
.L_78:
        /*00cc*/ 	.byte	0x04, 0x12
        /*00ce*/ 	.short	(.L_80 - .L_79)
	.align		4
.L_79:
        /*00d0*/ 	.word	index@(_ZN3cub18CUB_300001_SM_10006detail10radix_sort33DeviceRadixSortExclusiveSumKernelINS1_5radix10policy_hubIiiyE10Policy1000EyEEvPT0_)
        /*00d4*/ 	.word	0x00000000


	//----- nvinfo : EIATTR_MIN_STACK_SIZE
	.align		4
.L_80:
        /*00d8*/ 	.byte	0x04, 0x12
        /*00da*/ 	.short	(.L_82 - .L_81)
	.align		4
.L_81:
        /*00dc*/ 	.word	index@(_ZN3cub18CUB_300001_SM_10006detail10radix_sort30DeviceRadixSortHistogramKernelINS1_5radix10policy_hubIiiyE10Policy1000ELNS0_9SortOrderE0EiyNS1_21identity_decomposer_tEEEvPT2_PKT1_SA_iiT3_)
        /*00e0*/ 	.word	0x00000000


	//----- nvinfo : EIATTR_MIN_STACK_SIZE
	.align		4
.L_82:
        /*00e4*/ 	.byte	0x04, 0x12
        /*00e6*/ 	.short	(.L_84 - .L_83)
	.align		4
.L_83:
        /*00e8*/ 	.word	index@(_ZN3cub18CUB_300001_SM_10006detail10radix_sort31DeviceRadixSortSingleTileKernelINS1_5radix10policy_hubIiiyE10Policy1000ELNS0_9SortOrderE0EiiyNS1_21identity_decomposer_tEEEvPKT1_PSA_PKT2_PSE_T3_iiT4_)
        /*00ec*/ 	.word	0x00000000


	//----- nvinfo : EIATTR_MIN_STACK_SIZE
	.align		4
.L_84:
        /*00f0*/ 	.byte	0x04, 0x12
        /*00f2*/ 	.short	(.L_86 - .L_85)
	.align		4
.L_85:
        /*00f4*/ 	.word	index@(_ZN3cub18CUB_300001_SM_10006detail8for_each13static_kernelINS2_12policy_hub_t12policy_500_tElN6thrust24THRUST_300001_SM_1000_NS8cuda_cub6__fill7functorINS7_6detail15normal_iteratorINS7_10device_ptrI17AggregatedElementEEEESE_EEEEvT0_T1_)
        /*00f8*/ 	.word	0x00000000


	//----- nvinfo : EIATTR_MIN_STACK_SIZE
	.align		4
.L_86:
        /*00fc*/ 	.byte	0x04, 0x12
        /*00fe*/ 	.short	(.L_88 - .L_87)
	.align		4
.L_87:
        /*0100*/ 	.word	index@(_ZN3cub18CUB_300001_SM_10006detail8for_each13static_kernelINS2_12policy_hub_t12policy_500_tEmN6thrust24THRUST_300001_SM_1000_NS8cuda_cub20__uninitialized_fill7functorINS7_10device_ptrI17AggregatedElementEESC_EEEEvT0_T1_)
        /*0104*/ 	.word	0x00000000


	//----- nvinfo : EIATTR_MIN_STACK_SIZE
	.align		4
.L_88:
        /*0108*/ 	.byte	0x04, 0x12
        /*010a*/ 	.short	(.L_90 - .L_89)
	.align		4
.L_89:
        /*010c*/ 	.word	index@(_ZN3cub18CUB_300001_SM_10006detail11EmptyKernelIvEEvv)
        /*0110*/ 	.word	0x00000000


	//----- nvinfo : EIATTR_MIN_STACK_SIZE
	.align		4
.L_90:
        /*0114*/ 	.byte	0x04, 0x12
        /*0116*/ 	.short	(.L_92 - .L_91)
	.align		4
.L_91:
        /*0118*/ 	.word	index@(_Z16aggregateIndicesPiS_P17AggregatedElementi)
        /*011c*/ 	.word	0x00000000
.L_92:


//--------------------- .nv.compat                --------------------------
	.section	.nv.compat,"",@"SHT_CUDA_COMPAT_INFO"
	.align	4
        /*0000*/ 	.byte	0x02, 0x09, 0x00, 0x00, 0x02, 0x02, 0x01, 0x00, 0x02, 0x05, 0x05, 0x00, 0x03, 0x07, 0x01, 0x01
        /*0010*/ 	.byte	0x02, 0x03, 0x00, 0x00, 0x02, 0x06, 0x01, 0x00, 0x04, 0x0b, 0x08, 0x00, 0x09, 0x00, 0x00, 0x00
        /*0020*/ 	.byte	0x00, 0x00, 0x00, 0x00


//--------------------- .nv.info._ZN3cub18CUB_300001_SM_10006detail10radix_sort29DeviceRadixSortOnesweepKernelINS1_5radix10policy_hubIiiyE10Policy1000ELNS0_9SortOrderE0EiiyiiNS1_21identity_decomposer_tEEEvPT5_SB_PT3_PKSC_PT1_PKSG_PT2_PKSK_T4_iiT6_ --------------------------
	.section	.nv.info._ZN3cub18CUB_300001_SM_10006detail10radix_sort29DeviceRadixSortOnesweepKernelINS1_5radix10policy_hubIiiyE10Policy1000ELNS0_9SortOrderE0EiiyiiNS1_21identity_decomposer_tEEEvPT5_SB_PT3_PKSC_PT1_PKSG_PT2_PKSK_T4_iiT6_,"",@"SHT_CUDA_INFO"
	.sectionflags	@""
	.align	4


	//----- nvinfo : EIATTR_CUDA_API_VERSION
	.align		4
        /*0000*/ 	.byte	0x04, 0x37
        /*0002*/ 	.short	(.L_94 - .L_93)
.L_93:
        /*0004*/ 	.word	0x00000082


	//----- nvinfo : EIATTR_KPARAM_INFO
	.align		4
.L_94:
        /*0008*/ 	.byte	0x04, 0x17
        /*000a*/ 	.short	(.L_96 - .L_95)
.L_95:
        /*000c*/ 	.word	0x00000000
        /*0010*/ 	.short	0x000b
        /*0012*/ 	.short	0x004c
        /*0014*/ 	.byte	0x00, 0xf0, 0x05, 0x00


	//----- nvinfo : EIATTR_KPARAM_INFO
	.align		4
.L_96:
        /*0018*/ 	.byte	0x04, 0x17
        /*001a*/ 	.short	(.L_98 - .L_97)
.L_97:
        /*001c*/ 	.word	0x00000000
        /*0020*/ 	.short	0x000a
        /*0022*/ 	.short	0x0048
        /*0024*/ 	.byte	0x00, 0xf0, 0x11, 0x00


	//----- nvinfo : EIATTR_KPARAM_INFO
	.align		4
.L_98:
        /*0028*/ 	.byte	0x04, 0x17
        /*002a*/ 	.short	(.L_100 - .L_99)
.L_99:
        /*002c*/ 	.word	0x00000000
        /*0030*/ 	.short	0x0009
        /*0032*/ 	.short	0x0044
        /*0034*/ 	.byte	0x00, 0xf0, 0x11, 0x00


	//----- nvinfo : EIATTR_KPARAM_INFO
	.align		4
.L_100:
        /*0038*/ 	.byte	0x04, 0x17
        /*003a*/ 	.short	(.L_102 - .L_101)
.L_101:
        /*003c*/ 	.word	0x00000000
        /*0040*/ 	.short	0x0008
        /*0042*/ 	.short	0x0040
        /*0044*/ 	.byte	0x00, 0xf0, 0x11, 0x00


	//----- nvinfo : EIATTR_KPARAM_INFO
	.align		4
.L_102:
        /*0048*/ 	.byte	0x04, 0x17
        /*004a*/ 	.short	(.L_104 - .L_103)
.L_103:
        /*004c*/ 	.word	0x00000000
        /*0050*/ 	.short	0x0007
        /*0052*/ 	.short	0x0038
        /*0054*/ 	.byte	0x00, 0xf5, 0x21, 0x00


	//----- nvinfo : EIATTR_KPARAM_INFO
	.align		4
.L_104:
        /*0058*/ 	.byte	0x04, 0x17
        /*005a*/ 	.short	(.L_106 - .L_105)
.L_105:
        /*005c*/ 	.word	0x00000000
        /*0060*/ 	.short	0x0006
        /*0062*/ 	.short	0x0030
        /*0064*/ 	.byte	0x00, 0xf5, 0x21, 0x00


	//----- nvinfo : EIATTR_KPARAM_INFO
	.align		4
.L_106:
        /*0068*/ 	.byte	0x04, 0x17
        /*006a*/ 	.short	(.L_108 - .L_107)
.L_107:
        /*006c*/ 	.word	0x00000000
        /*0070*/ 	.short	0x0005
        /*0072*/ 	.short	0x0028
        /*0074*/ 	.byte	0x00, 0xf5, 0x21, 0x00


	//----- nvinfo : EIATTR_KPARAM_INFO
	.align		4
.L_108:
        /*0078*/ 	.byte	0x04, 0x17
        /*007a*/ 	.short	(.L_110 - .L_109)
.L_109:
        /*007c*/ 	.word	0x00000000
        /*0080*/ 	.short	0x0004
        /*0082*/ 	.short	0x0020
        /*0084*/ 	.byte	0x00, 0xf5, 0x21, 0x00


	//----- nvinfo : EIATTR_KPARAM_INFO
	.align		4
.L_110:
        /*0088*/ 	.byte	0x04, 0x17
        /*008a*/ 	.short	(.L_112 - .L_111)
.L_111:
        /*008c*/ 	.word	0x00000000
        /*0090*/ 	.short	0x0003
        /*0092*/ 	.short	0x0018
        /*0094*/ 	.byte	0x00, 0xf5, 0x21, 0x00


	//----- nvinfo : EIATTR_KPARAM_INFO
	.align		4
.L_112:
        /*0098*/ 	.byte	0x04, 0x17
        /*009a*/ 	.short	(.L_114 - .L_113)
.L_113:
        /*009c*/ 	.word	0x00000000
        /*00a0*/ 	.short	0x0002
        /*00a2*/ 	.short	0x0010
        /*00a4*/ 	.byte	0x00, 0xf5, 0x21, 0x00


	//----- nvinfo : EIATTR_KPARAM_INFO
	.align		4
.L_114:
        /*00a8*/ 	.byte	0x04, 0x17
        /*00aa*/ 	.short	(.L_116 - .L_115)
.L_115:
        /*00ac*/ 	.word	0x00000000
        /*00b0*/ 	.short	0x0001
        /*00b2*/ 	.short	0x0008
        /*00b4*/ 	.byte	0x00, 0xf5, 0x21, 0x00


	//----- nvinfo : EIATTR_KPARAM_INFO
	.align		4
.L_116:
        /*00b8*/ 	.byte	0x04, 0x17
        /*00ba*/ 	.short	(.L_118 - .L_117)
.L_117:
        /*00bc*/ 	.word	0x00000000
        /*00c0*/ 	.short	0x0000
        /*00c2*/ 	.short	0x0000
        /*00c4*/ 	.byte	0x00, 0xf5, 0x21, 0x00


	//----- nvinfo : EIATTR_SPARSE_MMA_MASK
	.align		4
.L_118:
        /*00c8*/ 	.byte	0x03, 0x50
        /*00ca*/ 	.short	0x0000


	//----- nvinfo : EIATTR_MAXREG_COUNT
	.align		4
        /*00cc*/ 	.byte	0x03, 0x1b
        /*00ce*/ 	.short	0x00a8


	//----- nvinfo : EIATTR_NUM_BARRIERS
	.align		4
        /*00d0*/ 	.byte	0x02, 0x4c
        /*00d2*/ 	.byte	0x01
	.zero		1


	//----- nvinfo : EIATTR_MERCURY_ISA_VERSION
	.align		4
        /*00d4*/ 	.byte	0x03, 0x5f
        /*00d6*/ 	.short	0x0101


	//----- nvinfo : EIATTR_COOP_GROUP_MASK_REGIDS
	.align		4
        /*00d8*/ 	.byte	0x04, 0x29
        /*00da*/ 	.short	(.L_120 - .L_119)


	//   ....[0]....
.L_119:
        /*00dc*/ 	.word	0xffffffff


	//   ....[1]....
        /*00e0*/ 	.word	0x05000006


	//   ....[2]....
        /*00e4*/ 	.word	0xffffffff


	//   ....[3]....
        /*00e8*/ 	.word	0xffffffff


	//   ....[4]....
        /*00ec*/ 	.word	0xffffffff


	//   ....[5]....
        /*00f0*/ 	.word	0xffffffff


	//   ....[6]....
        /*00f4*/ 	.word	0xffffffff


	//   ....[7]....
        /*00f8*/ 	.word	0xffffffff


	//   ....[8]....
        /*00fc*/ 	.word	0xffffffff


	//   ....[9]....
        /*0100*/ 	.word	0xffffffff


	//   ....[10]....
        /*0104*/ 	.word	0xffffffff


	//   ....[11]....
        /*0108*/ 	.word	0xffffffff


	//   ....[12]....
        /*010c*/ 	.word	0xffffffff


	//   ....[13]....
        /*0110*/ 	.word	0xffffffff


	//   ....[14]....
        /*0114*/ 	.word	0xffffffff


	//   ....[15]....
        /*0118*/ 	.word	0xffffffff


	//   ....[16]....
        /*011c*/ 	.word	0xffffffff


	//   ....[17]....
        /*0120*/ 	.word	0xffffffff


	//   ....[18]....
        /*0124*/ 	.word	0xffffffff


	//   ....[19]....
        /*0128*/ 	.word	0xffffffff


	//   ....[20]....
        /*012c*/ 	.word	0xffffffff


	//   ....[21]....
        /*0130*/ 	.word	0xffffffff


	//   ....[22]....
        /*0134*/ 	.word	0xffffffff


	//   ....[23]....
        /*0138*/ 	.word	0xffffffff


	//   ....[24]....
        /*013c*/ 	.word	0xffffffff


	//   ....[25]....
        /*0140*/ 	.word	0xffffffff


	//   ....[26]....
        /*0144*/ 	.word	0xffffffff


	//   ....[27]....
        /*0148*/ 	.word	0xffffffff


	//   ....[28]....
        /*014c*/ 	.word	0xffffffff


	//   ....[29]....
        /*0150*/ 	.word	0xffffffff


	//   ....[30]....
        /*0154*/ 	.word	0xffffffff


	//   ....[31]....
        /*0158*/ 	.word	0xffffffff


	//   ....[32]....
        /*015c*/ 	.word	0xffffffff


	//   ....[33]....
        /*0160*/ 	.word	0xffffffff


	//   ....[34]....
        /*0164*/ 	.word	0xffffffff


	//   ....[35]....
        /*0168*/ 	.word	0xffffffff


	//   ....[36]....
        /*016c*/ 	.word	0xffffffff


	//   ....[37]....
        /*0170*/ 	.word	0xffffffff


	//   ....[38]....
        /*0174*/ 	.word	0xffffffff


	//   ....[39]....
        /*0178*/ 	.word	0xffffffff


	//   ....[40]....
        /*017c*/ 	.word	0xffffffff


	//   ....[41]....
        /*0180*/ 	.word	0xffffffff


	//   ....[42]....
        /*0184*/ 	.word	0xffffffff


	//   ....[43]....
        /*0188*/ 	.word	0xffffffff


	//   ....[44]....
        /*018c*/ 	.word	0xffffffff


	//   ....[45]....
        /*0190*/ 	.word	0xffffffff


	//   ....[46]....
        /*0194*/ 	.word	0xffffffff


	//   ....[47]....
        /*0198*/ 	.word	0xffffffff


	//   ....[48]....
        /*019c*/ 	.word	0xffffffff


	//   ....[49]....
        /*01a0*/ 	.word	0xffffffff


	//   ....[50]....
        /*01a4*/ 	.word	0xffffffff


	//   ....[51]....
        /*01a8*/ 	.word	0xffffffff


	//   ....[52]....
        /*01ac*/ 	.word	0xffffffff


	//   ....[53]....
        /*01b0*/ 	.word	0xffffffff


	//   ....[54]....
        /*01b4*/ 	.word	0xffffffff


	//   ....[55]....
        /*01b8*/ 	.word	0xffffffff


	//   ....[56]....
        /*01bc*/ 	.word	0xffffffff


	//   ....[57]....
        /*01c0*/ 	.word	0xffffffff


	//   ....[58]....
        /*01c4*/ 	.word	0xffffffff


	//   ....[59]....
        /*01c8*/ 	.word	0xffffffff


	//   ....[60]....
        /*01cc*/ 	.word	0xffffffff


	//   ....[61]....
        /*01d0*/ 	.word	0xffffffff


	//   ....[62]....
        /*01d4*/ 	.word	0xffffffff


	//   ....[63]....
        /*01d8*/ 	.word	0xffffffff


	//   ....[64]....
        /*01dc*/ 	.word	0xffffffff


	//   ....[65]....
        /*01e0*/ 	.word	0xffffffff


	//   ....[66]....
        /*01e4*/ 	.word	0xffffffff


	//   ....[67]....
        /*01e8*/ 	.word	0xffffffff


	//   ....[68]....
        /*01ec*/ 	.word	0xffffffff


	//   ....[69]....
        /*01f0*/ 	.word	0xffffffff


	//   ....[70]....
        /*01f4*/ 	.word	0xffffffff


	//   ....[71]....
        /*01f8*/ 	.word	0xffffffff


	//   ....[72]....
        /*01fc*/ 	.word	0xffffffff


	//   ....[73]....
        /*0200*/ 	.word	0xffffffff


	//   ....[74]....
        /*0204*/ 	.word	0xffffffff


	//   ....[75]....
        /*0208*/ 	.word	0xffffffff


	//   ....[76]....
        /*020c*/ 	.word	0xffffffff


	//   ....[77]....
        /*0210*/ 	.word	0xffffffff


	//   ....[78]....
        /*0214*/ 	.word	0xffffffff


	//   ....[79]....
        /*0218*/ 	.word	0xffffffff


	//   ....[80]....
        /*021c*/ 	.word	0xffffffff


	//   ....[81]....
        /*0220*/ 	.word	0xffffffff


	//   ....[82]....
        /*0224*/ 	.word	0xffffffff


	//   ....[83]....
        /*0228*/ 	.word	0xffffffff


	//   ....[84]....
        /*022c*/ 	.word	0xffffffff


	//   ....[85]....
        /*0230*/ 	.word	0xffffffff


	//   ....[86]....
        /*0234*/ 	.word	0xffffffff


	//   ....[87]....
        /*0238*/ 	.word	0xffffffff


	//   ....[88]....
        /*023c*/ 	.word	0xffffffff


	//   ....[89]....
        /*0240*/ 	.word	0xffffffff


	//   ....[90]....
        /*0244*/ 	.word	0xffffffff


	//   ....[91]....
        /*0248*/ 	.word	0xffffffff


	//   ....[92]....
        /*024c*/ 	.word	0xffffffff


	//   ....[93]....
        /*0250*/ 	.word	0xffffffff


	//   ....[94]....
        /*0254*/ 	.word	0xffffffff


	//   ....[95]....
        /*0258*/ 	.word	0xffffffff


	//   ....[96]....
        /*025c*/ 	.word	0xffffffff


	//   ....[97]....
        /*0260*/ 	.word	0xffffffff


	//   ....[98]....
        /*0264*/ 	.word	0xffffffff


	//   ....[99]....
        /*0268*/ 	.word	0xffffffff


	//   ....[100]....
        /*026c*/ 	.word	0xffffffff


	//   ....[101]....
        /*0270*/ 	.word	0xffffffff


	//   ....[102]....
        /*0274*/ 	.word	0xffffffff


	//   ....[103]....
        /*0278*/ 	.word	0xffffffff


	//   ....[104]....
        /*027c*/ 	.word	0xffffffff


	//   ....[105]....
        /*0280*/ 	.word	0xffffffff


	//   ....[106]....
        /*0284*/ 	.word	0xffffffff


	//   ....[107]....
        /*0288*/ 	.word	0xffffffff


	//   ....[108]....
        /*028c*/ 	.word	0xffffffff


	//   ....[109]....
        /*0290*/ 	.word	0xffffffff


	//   ....[110]....
        /*0294*/ 	.word	0xffffffff


	//   ....[111]....
        /*0298*/ 	.word	0xffffffff


	//   ....[112]....
        /*029c*/ 	.word	0xffffffff


	//   ....[113]....
        /*02a0*/ 	.word	0xffffffff


	//   ....[114]....
        /*02a4*/ 	.word	0xffffffff


	//   ....[115]....
        /*02a8*/ 	.word	0xffffffff


	//   ....[116]....
        /*02ac*/ 	.word	0xffffffff


	//   ....[117]....
        /*02b0*/ 	.word	0xffffffff


	//   ....[118]....
        /*02b4*/ 	.word	0xffffffff


	//   ....[119]....
        /*02b8*/ 	.word	0xffffffff


	//   ....[120]....
        /*02bc*/ 	.word	0xffffffff


	//   ....[121]....
        /*02c0*/ 	.word	0xffffffff


	//   ....[122]....
        /*02c4*/ 	.word	0xffffffff


	//   ....[123]....
        /*02c8*/ 	.word	0xffffffff


	//   ....[124]....
        /*02cc*/ 	.word	0xffffffff


	//   ....[125]....
        /*02d0*/ 	.word	0xffffffff


	//   ....[126]....
        /*02d4*/ 	.word	0xffffffff


	//   ....[127]....
        /*02d8*/ 	.word	0xffffffff


	//   ....[128]....
        /*02dc*/ 	.word	0xffffffff


	//   ....[129]....
        /*02e0*/ 	.word	0xffffffff


	//   ....[130]....
        /*02e4*/ 	.word	0xffffffff


	//   ....[131]....
        /*02e8*/ 	.word	0xffffffff


	//   ....[132]....
        /*02ec*/ 	.word	0xffffffff


	//   ....[133]....
        /*02f0*/ 	.word	0xffffffff


	//   ....[134]....
        /*02f4*/ 	.word	0xffffffff


	//   ....[135]....
        /*02f8*/ 	.word	0xffffffff


	//   ....[136]....
        /*02fc*/ 	.word	0xffffffff


	//   ....[137]....
        /*0300*/ 	.word	0xffffffff


	//   ....[138]....
        /*0304*/ 	.word	0xffffffff


	//   ....[139]....
        /*0308*/ 	.word	0xffffffff


	//   ....[140]....
        /*030c*/ 	.word	0xffffffff


	//   ....[141]....
        /*0310*/ 	.word	0xffffffff


	//   ....[142]....
        /*0314*/ 	.word	0xffffffff


	//   ....[143]....
        /*0318*/ 	.word	0xffffffff


	//   ....[144]....
        /*031c*/ 	.word	0xffffffff


	//   ....[145]....
        /*0320*/ 	.word	0xffffffff


	//   ....[146]....
        /*0324*/ 	.word	0xffffffff


	//   ....[147]....
        /*0328*/ 	.word	0xffffffff


	//   ....[148]....
        /*032c*/ 	.word	0xffffffff


	//   ....[149]....
        /*0330*/ 	.word	0xffffffff


	//   ....[150]....
        /*0334*/ 	.word	0xffffffff


	//   ....[151]....
        /*0338*/ 	.word	0xffffffff


	//   ....[152]....
        /*033c*/ 	.word	0xffffffff


	//   ....[153]....
        /*0340*/ 	.word	0xffffffff


	//   ....[154]....
        /*0344*/ 	.word	0xffffffff


	//   ....[155]....
        /*0348*/ 	.word	0xffffffff


	//   ....[156]....
        /*034c*/ 	.word	0xffffffff


	//   ....[157]....
        /*0350*/ 	.word	0xffffffff


	//   ....[158]....
        /*0354*/ 	.word	0xffffffff


	//   ....[159]....
        /*0358*/ 	.word	0xffffffff


	//   ....[160]....
        /*035c*/ 	.word	0x05000006


	//   ....[161]....
        /*0360*/ 	.word	0xffffffff


	//   ....[162]....
        /*0364*/ 	.word	0xffffffff


	//   ....[163]....
        /*0368*/ 	.word	0xffffffff


	//   ....[164]....
        /*036c*/ 	.word	0xffffffff


	//   ....[165]....
        /*0370*/ 	.word	0xffffffff


	//   ....[166]....
        /*0374*/ 	.word	0xffffffff


	//   ....[167]....
        /*0378*/ 	.word	0xffffffff


	//   ....[168]....
        /*037c*/ 	.word	0xffffffff


	//   ....[169]....
        /*0380*/ 	.word	0xffffffff


	//   ....[170]....
        /*0384*/ 	.word	0xffffffff


	//   ....[171]....
        /*0388*/ 	.word	0xffffffff


	//   ....[172]....
        /*038c*/ 	.word	0xffffffff


	//   ....[173]....
        /*0390*/ 	.word	0xffffffff


	//   ....[174]....
        /*0394*/ 	.word	0xffffffff


	//   ....[175]....
        /*0398*/ 	.word	0xffffffff


	//   ....[176]....
        /*039c*/ 	.word	0xffffffff


	//   ....[177]....
        /*03a0*/ 	.word	0xffffffff


	//   ....[178]....
        /*03a4*/ 	.word	0xffffffff


	//   ....[179]....
        /*03a8*/ 	.word	0xffffffff


	//   ....[180]....
        /*03ac*/ 	.word	0xffffffff


	//   ....[181]....
        /*03b0*/ 	.word	0xffffffff


	//   ....[182]....
        /*03b4*/ 	.word	0xffffffff


	//   ....[183]....
        /*03b8*/ 	.word	0xffffffff


	//   ....[184]....
        /*03bc*/ 	.word	0xffffffff


	//   ....[185]....
        /*03c0*/ 	.word	0xffffffff


	//   ....[186]....
        /*03c4*/ 	.word	0xffffffff


	//   ....[187]....
        /*03c8*/ 	.word	0xffffffff


	//   ....[188]....
        /*03cc*/ 	.word	0xffffffff


	//   ....[189]....
        /*03d0*/ 	.word	0xffffffff


	//   ....[190]....
        /*03d4*/ 	.word	0xffffffff


	//   ....[191]....
        /*03d8*/ 	.word	0xffffffff


	//   ....[192]....
        /*03dc*/ 	.word	0xffffffff


	//   ....[193]....
        /*03e0*/ 	.word	0xffffffff


	//   ....[194]....
        /*03e4*/ 	.word	0xffffffff


	//   ....[195]....
        /*03e8*/ 	.word	0xffffffff


	//   ....[196]....
        /*03ec*/ 	.word	0xffffffff


	//   ....[197]....
        /*03f0*/ 	.word	0xffffffff


	//   ....[198]....
        /*03f4*/ 	.word	0xffffffff


	//   ....[199]....
        /*03f8*/ 	.word	0xffffffff


	//   ....[200]....
        /*03fc*/ 	.word	0xffffffff


	//   ....[201]....
        /*0400*/ 	.word	0xffffffff


	//   ....[202]....
        /*0404*/ 	.word	0xffffffff


	//   ....[203]....
        /*0408*/ 	.word	0xffffffff


	//   ....[204]....
        /*040c*/ 	.word	0xffffffff


	//   ....[205]....
        /*0410*/ 	.word	0xffffffff


	//   ....[206]....
        /*0414*/ 	.word	0xffffffff


	//   ....[207]....
        /*0418*/ 	.word	0xffffffff


	//   ....[208]....
        /*041c*/ 	.word	0xffffffff


	//   ....[209]....
        /*0420*/ 	.word	0xffffffff


	//   ....[210]....
        /*0424*/ 	.word	0xffffffff


	//   ....[211]....
        /*0428*/ 	.word	0xffffffff


	//   ....[212]....
        /*042c*/ 	.word	0xffffffff


	//   ....[213]....
        /*0430*/ 	.word	0xffffffff


	//   ....[214]....
        /*0434*/ 	.word	0xffffffff


	//   ....[215]....
        /*0438*/ 	.word	0xffffffff


	//   ....[216]....
        /*043c*/ 	.word	0xffffffff


	//   ....[217]....
        /*0440*/ 	.word	0xffffffff


	//   ....[218]....
        /*0444*/ 	.word	0xffffffff


	//   ....[219]....
        /*0448*/ 	.word	0xffffffff


	//   ....[220]....
        /*044c*/ 	.word	0xffffffff


	//   ....[221]....
        /*0450*/ 	.word	0xffffffff


	//   ....[222]....
        /*0454*/ 	.word	0xffffffff


	//   ....[223]....
        /*0458*/ 	.word	0xffffffff


	//   ....[224]....
        /*045c*/ 	.word	0xffffffff


	//   ....[225]....
        /*0460*/ 	.word	0xffffffff


	//   ....[226]....
        /*0464*/ 	.word	0xffffffff


	//   ....[227]....
        /*0468*/ 	.word	0xffffffff


	//   ....[228]....
        /*046c*/ 	.word	0xffffffff


	//   ....[229]....
        /*0470*/ 	.word	0x0500002f


	//   ....[230]....
        /*0474*/ 	.word	0x0500002f


	//   ....[231]....
        /*0478*/ 	.word	0x0500002f


	//   ....[232]....
        /*047c*/ 	.word	0x0500002f


	//   ....[233]....
        /*0480*/ 	.word	0x0500002f


	//----- nvinfo : EIATTR_COOP_GROUP_INSTR_OFFSETS
	.align		4
.L_120:
        /*0484*/ 	.byte	0x04, 0x28
        /*0486*/ 	.short	(.L_122 - .L_121)


	//   ....[0]....
.L_121:
        /*0488*/ 	.word	0x00000e40


	//   ....[1]....
        /*048c*/ 	.word	0x00001890


	//   ....[2]....
        /*0490*/ 	.word	0x00002ad0


	//   ....[3]....
        /*0494*/ 	.word	0x00002af0


	//   ....[4]....
        /*0498*/ 	.word	0x00002b10


	//   ....[5]....
        /*049c*/ 	.word	0x00002b30


	//   ....[6]....
        /*04a0*/ 	.word	0x00002b50


	//   ....[7]....
        /*04a4*/ 	.word	0x00003000


	//   ....[8]....
        /*04a8*/ 	.word	0x00003010


	//   ....[9]....
        /*04ac*/ 	.word	0x00003030


	//   ....[10]....
        /*04b0*/ 	.word	0x00003050


	//   ....[11]....
        /*04b4*/ 	.word	0x000030a0


	//   ....[12]....
        /*04b8*/ 	.word	0x000030d0


	//   ....[13]....
        /*04bc*/ 	.word	0x00003120


	//   ....[14]....
        /*04c0*/ 	.word	0x00003160


	//   ....[15]....
        /*04c4*/ 	.word	0x00003250


	//   ....[16]....
        /*04c8*/ 	.word	0x00003280


	//   ....[17]....
        /*04cc*/ 	.word	0x00003290


	//   ....[18]....
        /*04d0*/ 	.word	0x000032b0


	//   ....[19]....
        /*04d4*/ 	.word	0x000032f0


	//   ....[20]....
        /*04d8*/ 	.word	0x00003320


	//   ....[21]....
        /*04dc*/ 	.word	0x00003360


	//   ....[22]....
        /*04e0*/ 	.word	0x00003380


	//   ....[23]....
        /*04e4*/ 	.word	0x000033a0


	//   ....[24]....
        /*04e8*/ 	.word	0x00003490


	//   ....[25]....
        /*04ec*/ 	.word	0x000034c0


	//   ....[26]....
        /*04f0*/ 	.word	0x000034d0


	//   ....[27]....
        /*04f4*/ 	.word	0x000034f0


	//   ....[28]....
        /*04f8*/ 	.word	0x00003530


	//   ....[29]....
        /*04fc*/ 	.word	0x00003560


	//   ....[30]....
        /*0500*/ 	.word	0x000035a0


	//   ....[31]....
        /*0504*/ 	.word	0x000035c0


	//   ....[32]....
        /*0508*/ 	.word	0x000035e0


	//   ....[33]....
        /*050c*/ 	.word	0x000036d0


	//   ....[34]....
        /*0510*/ 	.word	0x00003700


	//   ....[35]....
        /*0514*/ 	.word	0x00003710


	//   ....[36]....
        /*0518*/ 	.word	0x00003730


	//   ....[37]....
        /*051c*/ 	.word	0x00003770


	//   ....[38]....
        /*0520*/ 	.word	0x000037a0


	//   ....[39]....
        /*0524*/ 	.word	0x000037e0


	//   ....[40]....
        /*0528*/ 	.word	0x00003800


	//   ....[41]....
        /*052c*/ 	.word	0x00003820


	//   ....[42]....
        /*0530*/ 	.word	0x00003930


	//   ....[43]....
        /*0534*/ 	.word	0x00003960


	//   ....[44]....
        /*0538*/ 	.word	0x00003970


	//   ....[45]....
        /*053c*/ 	.word	0x00003990


	//   ....[46]....
        /*0540*/ 	.word	0x000039d0


	//   ....[47]....
        /*0544*/ 	.word	0x00003a00


	//   ....[48]....
        /*0548*/ 	.word	0x00003a40


	//   ....[49]....
        /*054c*/ 	.word	0x00003a60


	//   ....[50]....
        /*0550*/ 	.word	0x00003a80


	//   ....[51]....
        /*0554*/ 	.word	0x00003b90


	//   ....[52]....
        /*0558*/ 	.word	0x00003bc0


	//   ....[53]....
        /*055c*/ 	.word	0x00003bd0


	//   ....[54]....
        /*0560*/ 	.word	0x00003bf0


	//   ....[55]....
        /*0564*/ 	.word	0x00003c30


	//   ....[56]....
        /*0568*/ 	.word	0x00003c60


	//   ....[57]....
        /*056c*/ 	.word	0x00003ca0


	//   ....[58]....
        /*0570*/ 	.word	0x00003cc0


	//   ....[59]....
        /*0574*/ 	.word	0x00003ce0


	//   ....[60]....
        /*0578*/ 	.word	0x00003df0


	//   ....[61]....
        /*057c*/ 	.word	0x00003e20


	//   ....[62]....
        /*0580*/ 	.word	0x00003e30


	//   ....[63]....
        /*0584*/ 	.word	0x00003e50


	//   ....[64]....
        /*0588*/ 	.word	0x00003e90


	//   ....[65]....
        /*058c*/ 	.word	0x00003ec0


	//   ....[66]....
        /*0590*/ 	.word	0x00003f00


	//   ....[67]....
        /*0594*/ 	.word	0x00003f20


	//   ....[68]....
        /*0598*/ 	.word	0x00003f40


	//   ....[69]....
        /*059c*/ 	.word	0x00004050


	//   ....[70]....
        /*05a0*/ 	.word	0x00004080


	//   ....[71]....
        /*05a4*/ 	.word	0x00004090


	//   ....[72]....
        /*05a8*/ 	.word	0x000040b0


	//   ....[73]....
        /*05ac*/ 	.word	0x000040f0


	//   ....[74]....
        /*05b0*/ 	.word	0x00004120


	//   ....[75]....
        /*05b4*/ 	.word	0x00004160


	//   ....[76]....
        /*05b8*/ 	.word	0x00004180


	//   ....[77]....
        /*05bc*/ 	.word	0x000041a0


	//   ....[78]....
        /*05c0*/ 	.word	0x000042b0


	//   ....[79]....
        /*05c4*/ 	.word	0x00004300


	//   ....[80]....
        /*05c8*/ 	.word	0x00004310


	//   ....[81]....
        /*05cc*/ 	.word	0x00004330


	//   ....[82]....
        /*05d0*/ 	.word	0x00004370


	//   ....[83]....
        /*05d4*/ 	.word	0x000043a0


	//   ....[84]....
        /*05d8*/ 	.word	0x000043e0


	//   ....[85]....
        /*05dc*/ 	.word	0x00004400


	//   ....[86]....
        /*05e0*/ 	.word	0x00004420


	//   ....[87]....
        /*05e4*/ 	.word	0x00004510


	//   ....[88]....
        /*05e8*/ 	.word	0x00004560


	//   ....[89]....
        /*05ec*/ 	.word	0x00004570


	//   ....[90]....
        /*05f0*/ 	.word	0x000045a0


	//   ....[91]....
        /*05f4*/ 	.word	0x000045c0


	//   ....[92]....
        /*05f8*/ 	.word	0x00004610


	//   ....[93]....
        /*05fc*/ 	.word	0x00004630


	//   ....[94]....
        /*0600*/ 	.word	0x00004670


	//   ....[95]....
        /*0604*/ 	.word	0x00004690


	//   ....[96]....
        /*0608*/ 	.word	0x00004770


	//   ....[97]....
        /*060c*/ 	.word	0x000047c0


	//   ....[98]....
        /*0610*/ 	.word	0x000047d0


	//   ....[99]....
        /*0614*/ 	.word	0x00004820


	//   ....[100]....
        /*0618*/ 	.word	0x00004850


	//   ....[101]....
        /*061c*/ 	.word	0x00004880


	//   ....[102]....
        /*0620*/ 	.word	0x000048b0


	//   ....[103]....
        /*0624*/ 	.word	0x000048e0


	//   ....[104]....
        /*0628*/ 	.word	0x00004910


	//   ....[105]....
        /*062c*/ 	.word	0x000049d0


	//   ....[106]....
        /*0630*/ 	.word	0x00004a20


	//   ....[107]....
        /*0634*/ 	.word	0x00004a30


	//   ....[108]....
        /*0638*/ 	.word	0x00004a80


	//   ....[109]....
        /*063c*/ 	.word	0x00004ab0


	//   ....[110]....
        /*0640*/ 	.word	0x00004ae0


	//   ....[111]....
        /*0644*/ 	.word	0x00004b10


	//   ....[112]....
        /*0648*/ 	.word	0x00004b40


	//   ....[113]....
        /*064c*/ 	.word	0x00004b70


	//   ....[114]....
        /*0650*/ 	.word	0x00004c60


	//   ....[115]....
        /*0654*/ 	.word	0x00004c80


	//   ....[116]....
        /*0658*/ 	.word	0x00004c90


	//   ....[117]....
        /*065c*/ 	.word	0x00004ce0


	//   ....[118]....
        /*0660*/ 	.word	0x00004d10


	//   ....[119]....
        /*0664*/ 	.word	0x00004d40


	//   ....[120]....
        /*0668*/ 	.word	0x00004d70


	//   ....[121]....
        /*066c*/ 	.word	0x00004da0


	//   ....[122]....
        /*0670*/ 	.word	0x00004dd0


	//   ....[123]....
        /*0674*/ 	.word	0x00004ec0


	//   ....[124]....
        /*0678*/ 	.word	0x00004f00


	//   ....[125]....
        /*067c*/ 	.word	0x00004f10


	//   ....[126]....
        /*0680*/ 	.word	0x00004f60


	//   ....[127]....
        /*0684*/ 	.word	0x00004f90


	//   ....[128]....
        /*0688*/ 	.word	0x00004fc0


	//   ....[129]....
        /*068c*/ 	.word	0x00004ff0


	//   ....[130]....
        /*0690*/ 	.word	0x00005020


	//   ....[131]....
        /*0694*/ 	.word	0x00005050


	//   ....[132]....
        /*0698*/ 	.word	0x00005140


	//   ....[133]....
        /*069c*/ 	.word	0x00005170


	//   ....[134]....
        /*06a0*/ 	.word	0x00005180


	//   ....[135]....
        /*06a4*/ 	.word	0x000051d0


	//   ....[136]....
        /*06a8*/ 	.word	0x00005200


	//   ....[137]....
        /*06ac*/ 	.word	0x00005230


	//   ....[138]....
        /*06b0*/ 	.word	0x00005260


	//   ....[139]....
        /*06b4*/ 	.word	0x00005290


	//   ....[140]....
        /*06b8*/ 	.word	0x000052c0


	//   ....[141]....
        /*06bc*/ 	.word	0x000053e0


	//   ....[142]....
        /*06c0*/ 	.word	0x000053f0


	//   ....[143]....
        /*06c4*/ 	.word	0x00005440


	//   ....[144]....
        /*06c8*/ 	.word	0x00005470


	//   ....[145]....
        /*06cc*/ 	.word	0x000054a0


	//   ....[146]....
        /*06d0*/ 	.word	0x000054d0


	//   ....[147]....
        /*06d4*/ 	.word	0x00005500


	//   ....[148]....
        /*06d8*/ 	.word	0x00005530


	//   ....[149]....
        /*06dc*/ 	.word	0x00005560


	//   ....[150]....
        /*06e0*/ 	.word	0x00005600


	//   ....[151]....
        /*06e4*/ 	.word	0x00005620


	//   ....[152]....
        /*06e8*/ 	.word	0x00005630


	//   ....[153]....
        /*06ec*/ 	.word	0x00005680


	//   ....[154]....
        /*06f0*/ 	.word	0x000056b0


	//   ....[155]....
        /*06f4*/ 	.word	0x000056e0


	//   ....[156]....
        /*06f8*/ 	.word	0x00005710


	//   ....[157]....
        /*06fc*/ 	.word	0x00005740


	//   ....[158]....
        /*0700*/ 	.word	0x00005770


	//   ....[159]....
        /*0704*/ 	.word	0x000058a0


	//   ....[160]....
        /*0708*/ 	.word	0x00005d40


	//   ....[161]....
        /*070c*/ 	.word	0x00006070


	//   ....[162]....
        /*0710*/ 	.word	0x00006130


	//   ....[163]....
        /*0714*/ 	.word	0x000061f0


	//   ....[164]....
        /*0718*/ 	.word	0x000062b0


	//   ....[165]....
        /*071c*/ 	.word	0x00006370


	//   ....[166]....
        /*0720*/ 	.word	0x00006430


	//   ....[167]....
        /*0724*/ 	.word	0x000064f0


	//   ....[168]....
        /*0728*/ 	.word	0x000065b0


	//   ....[169]....
        /*072c*/ 	.word	0x00006670


	//   ....[170]....
        /*0730*/ 	.word	0x00006730


	//   ....[171]....
        /*0734*/ 	.word	0x000067f0


	//   ....[172]....
        /*0738*/ 	.word	0x000068b0


	//   ....[173]....
        /*073c*/ 	.word	0x00006970


	//   ....[174]....
        /*0740*/ 	.word	0x00006a30


	//   ....[175]....
        /*0744*/ 	.word	0x00006af0


	//   ....[176]....
        /*0748*/ 	.word	0x00006bb0


	//   ....[177]....
        /*074c*/ 	.word	0x00006c70


	//   ....[178]....
        /*0750*/ 	.word	0x00006e60


	//   ....[179]....
        /*0754*/ 	.word	0x00006f90


	//   ....[180]....
        /*0758*/ 	.word	0x000070c0


	//   ....[181]....
        /*075c*/ 	.word	0x000071f0


	//   ....[182]....
        /*0760*/ 	.word	0x00007320


	//   ....[183]....
        /*0764*/ 	.word	0x00007450


	//   ....[184]....
        /*0768*/ 	.word	0x00007580


	//   ....[185]....
        /*076c*/ 	.word	0x000076b0


	//   ....[186]....
        /*0770*/ 	.word	0x000077e0


	//   ....[187]....
        /*0774*/ 	.word	0x00007910


	//   ....[188]....
        /*0778*/ 	.word	0x00007a40


	//   ....[189]....
        /*077c*/ 	.word	0x00007b60


	//   ....[190]....
        /*0780*/ 	.word	0x00007c70


	//   ....[191]....
        /*0784*/ 	.word	0x00007d80


	//   ....[192]....
        /*0788*/ 	.word	0x00007e90


	//   ....[193]....
        /*078c*/ 	.word	0x00007fa0


	//   ....[194]....
        /*0790*/ 	.word	0x000080b0


	//   ....[195]....
        /*0794*/ 	.word	0x00008eb0


	//   ....[196]....
        /*0798*/ 	.word	0x00008f40


	//   ....[197]....
        /*079c*/ 	.word	0x00008fc0


	//   ....[198]....
        /*07a0*/ 	.word	0x00009050


	//   ....[199]....
        /*07a4*/ 	.word	0x000090d0


	//   ....[200]....
        /*07a8*/ 	.word	0x00009160


	//   ....[201]....
        /*07ac*/ 	.word	0x000091e0


	//   ....[202]....
        /*07b0*/ 	.word	0x00009270


	//   ....[203]....
        /*07b4*/ 	.word	0x000092f0


	//   ....[204]....
        /*07b8*/ 	.word	0x00009380


	//   ....[205]....
        /*07bc*/ 	.word	0x00009400


	//   ....[206]....
        /*07c0*/ 	.word	0x00009490


	//   ....[207]....
        /*07c4*/ 	.word	0x00009510


	//   ....[208]....
        /*07c8*/ 	.word	0x000095a0


	//   ....[209]....
        /*07cc*/ 	.word	0x00009620


	//   ....[210]....
        /*07d0*/ 	.word	0x000096b0


	//   ....[211]....
        /*07d4*/ 	.word	0x00009730


	//   ....[212]....
        /*07d8*/ 	.word	0x00009890


	//   ....[213]....
        /*07dc*/ 	.word	0x00009960


	//   ....[214]....
        /*07e0*/ 	.word	0x00009a10


	//   ....[215]....
        /*07e4*/ 	.word	0x00009ad0


	//   ....[216]....
        /*07e8*/ 	.word	0x00009b80


	//   ....[217]....
        /*07ec*/ 	.word	0x00009c40


	//   ....[218]....
        /*07f0*/ 	.word	0x00009cf0


	//   ....[219]....
        /*07f4*/ 	.word	0x00009db0


	//   ....[220]....
        /*07f8*/ 	.word	0x00009e60


	//   ....[221]....
        /*07fc*/ 	.word	0x00009f20


	//   ....[222]....
        /*0800*/ 	.word	0x00009fd0


	//   ....[223]....
        /*0804*/ 	.word	0x0000a090


	//   ....[224]....
        /*0808*/ 	.word	0x0000a140


	//   ....[225]....
        /*080c*/ 	.word	0x0000a200


	//   ....[226]....
        /*0810*/ 	.word	0x0000a2a0


	//   ....[227]....
        /*0814*/ 	.word	0x0000a360


	//   ....[228]....
        /*0818*/ 	.word	0x0000a400


	//   ....[229]....
        /*081c*/ 	.word	0x0000a470


	//   ....[230]....
        /*0820*/ 	.word	0x0000a4e0


	//   ....[231]....
        /*0824*/ 	.word	0x0000a550


	//   ....[232]....
        /*0828*/ 	.word	0x0000a5c0


	//   ....[233]....
        /*082c*/ 	.word	0x0000a630


	//----- nvinfo : EIATTR_VRC_CTA_INIT_COUNT
	.align		4
.L_122:
        /*0830*/ 	.byte	0x02, 0x4a
	.zero		1
	.zero		1


	//----- nvinfo : EIATTR_EXIT_INSTR_OFFSETS
	.align		4
        /*0834*/ 	.byte	0x04, 0x1c
        /*0836*/ 	.short	(.L_124 - .L_123)


	//   ....[0]....
.L_123:
        /*0838*/ 	.word	0x00002570


	//   ....[1]....
        /*083c*/ 	.word	0x000028d0


	//   ....[2]....
        /*0840*/ 	.word	0x000028f0


	//   ....[3]....
        /*0844*/ 	.word	0x00009740


	//   ....[4]....
        /*0848*/ 	.word	0x0000a410


	//----- nvinfo : EIATTR_MAX_THREADS
	.align		4
.L_124:
        /*084c*/ 	.byte	0x04, 0x05
        /*084e*/ 	.short	(.L_126 - .L_125)
.L_125:
        /*0850*/ 	.word	0x00000180
        /*0854*/ 	.word	0x00000001
        /*0858*/ 	.word	0x00000001


	//----- nvinfo : EIATTR_CRS_STACK_SIZE
	.align		4
.L_126:
        /*085c*/ 	.byte	0x04, 0x1e
        /*085e*/ 	.short	(.L_128 - .L_127)
.L_127:
        /*0860*/ 	.word	0x00000000


	//----- nvinfo : EIATTR_CBANK_PARAM_SIZE
	.align		4
.L_128:
        /*0864*/ 	.byte	0x03, 0x19
        /*0866*/ 	.short	0x004d


	//----- nvinfo : EIATTR_PARAM_CBANK
	.align		4
        /*0868*/ 	.byte	0x04, 0x0a
        /*086a*/ 	.short	(.L_130 - .L_129)
	.align		4
.L_129:
        /*086c*/ 	.word	index@(.nv.constant0._ZN3cub18CUB_300001_SM_10006detail10radix_sort29DeviceRadixSortOnesweepKernelINS1_5radix10policy_hubIiiyE10Policy1000ELNS0_9SortOrderE0EiiyiiNS1_21identity_decomposer_tEEEvPT5_SB_PT3_PKSC_PT1_PKSG_PT2_PKSK_T4_iiT6_)
        /*0870*/ 	.short	0x0380
        /*0872*/ 	.short	0x004d


	//----- nvinfo : EIATTR_SW_WAR
	.align		4
.L_130:
        /*0874*/ 	.byte	0x04, 0x36
        /*0876*/ 	.short	(.L_132 - .L_131)
.L_131:
        /*0878*/ 	.word	0x00000008
.L_132:


//--------------------- .nv.info._ZN3cub18CUB_300001_SM_10006detail10radix_sort33DeviceRadixSortExclusiveSumKernelINS1_5radix10policy_hubIiiyE10Policy1000EyEEvPT0_ --------------------------
	.section	.nv.info._ZN3cub18CUB_300001_SM_10006detail10radix_sort33DeviceRadixSortExclusiveSumKernelINS1_5radix10policy_hubIiiyE10Policy1000EyEEvPT0_,"",@"SHT_CUDA_INFO"
	.sectionflags	@""
	.align	4


	//----- nvinfo : EIATTR_CUDA_API_VERSION
	.align		4
        /*0000*/ 	.byte	0x04, 0x37
        /*0002*/ 	.short	(.L_134 - .L_133)
.L_133:
        /*0004*/ 	.word	0x00000082


	//----- nvinfo : EIATTR_KPARAM_INFO
	.align		4
.L_134:
        /*0008*/ 	.byte	0x04, 0x17
        /*000a*/ 	.short	(.L_136 - .L_135)
.L_135:
        /*000c*/ 	.word	0x00000000
        /*0010*/ 	.short	0x0000
        /*0012*/ 	.short	0x0000
        /*0014*/ 	.byte	0x00, 0xf5, 0x21, 0x00


	//----- nvinfo : EIATTR_SPARSE_MMA_MASK
	.align		4
.L_136:
        /*0018*/ 	.byte	0x03, 0x50
        /*001a*/ 	.short	0x0000


	//----- nvinfo : EIATTR_MAXREG_COUNT
	.align		4
        /*001c*/ 	.byte	0x03, 0x1b
        /*001e*/ 	.short	0x00ff


	//----- nvinfo : EIATTR_NUM_BARRIERS
	.align		4
        /*0020*/ 	.byte	0x02, 0x4c
        /*0022*/ 	.byte	0x01
	.zero		1


	//----- nvinfo : EIATTR_MERCURY_ISA_VERSION
	.align		4
        /*0024*/ 	.byte	0x03, 0x5f
        /*0026*/ 	.short	0x0101


	//----- nvinfo : EIATTR_COOP_GROUP_MASK_REGIDS
	.align		4
        /*0028*/ 	.byte	0x04, 0x29
        /*002a*/ 	.short	(.L_138 - .L_137)


	//   ....[0]....
.L_137:
        /*002c*/ 	.word	0xffffffff


	//   ....[1]....
        /*0030*/ 	.word	0xffffffff


	//   ....[2]....
        /*0034*/ 	.word	0xffffffff


	//   ....[3]....
        /*0038*/ 	.word	0xffffffff


	//   ....[4]....
        /*003c*/ 	.word	0xffffffff


	//   ....[5]....
        /*0040*/ 	.word	0xffffffff


	//   ....[6]....
        /*0044*/ 	.word	0xffffffff


	//   ....[7]....
        /*0048*/ 	.word	0xffffffff


	//   ....[8]....
        /*004c*/ 	.word	0xffffffff


	//   ....[9]....
        /*0050*/ 	.word	0xffffffff


	//   ....[10]....
        /*0054*/ 	.word	0x05000015


	//   ....[11]....
        /*0058*/ 	.word	0x05000015


	//   ....[12]....
        /*005c*/ 	.word	0x05000015


	//   ....[13]....
        /*0060*/ 	.word	0x05000015


	//   ....[14]....
        /*0064*/ 	.word	0x05000015


	//   ....[15]....
        /*0068*/ 	.word	0x05000015


	//   ....[16]....
        /*006c*/ 	.word	0x05000015


	//   ....[17]....
        /*0070*/ 	.word	0x05000015


	//   ....[18]....
        /*0074*/ 	.word	0x05000015


	//   ....[19]....
        /*0078*/ 	.word	0x05000015


	//----- nvinfo : EIATTR_COOP_GROUP_INSTR_OFFSETS
	.align		4
.L_138:
        /*007c*/ 	.byte	0x04, 0x28
        /*007e*/ 	.short	(.L_140 - .L_139)


	//   ....[0]....
.L_139:
        /*0080*/ 	.word	0x00000250


	//   ....[1]....
        /*0084*/ 	.word	0x00000260


	//   ....[2]....
        /*0088*/ 	.word	0x000002a0


	//   ....[3]....
        /*008c*/ 	.word	0x000002c0


	//   ....[4]....
        /*0090*/ 	.word	0x00000310


	//   ....[5]....
        /*0094*/ 	.word	0x00000320


	//   ....[6]....
        /*0098*/ 	.word	0x00000360


	//   ....[7]....
        /*009c*/ 	.word	0x00000380


	//   ....[8]....
        /*00a0*/ 	.word	0x000003d0


	//   ....[9]....
        /*00a4*/ 	.word	0x000003e0


	//   ....[10]....
        /*00a8*/ 	.word	0x00000660


	//   ....[11]....
        /*00ac*/ 	.word	0x000006b0


	//   ....[12]....
        /*00b0*/ 	.word	0x00000740


	//   ....[13]....
        /*00b4*/ 	.word	0x00000790


	//   ....[14]....
        /*00b8*/ 	.word	0x00000820


	//   ....[15]....
        /*00bc*/ 	.word	0x00000870


	//   ....[16]....
        /*00c0*/ 	.word	0x00000900


	//   ....[17]....
        /*00c4*/ 	.word	0x00000950


	//   ....[18]....
        /*00c8*/ 	.word	0x000009e0


	//   ....[19]....
        /*00cc*/ 	.word	0x00000a30


	//----- nvinfo : EIATTR_VRC_CTA_INIT_COUNT
	.align		4
.L_140:
        /*00d0*/ 	.byte	0x02, 0x4a
	.zero		1
	.zero		1


	//----- nvinfo : EIATTR_EXIT_INSTR_OFFSETS
	.align		4
        /*00d4*/ 	.byte	0x04, 0x1c
        /*00d6*/ 	.short	(.L_142 - .L_141)


	//   ....[0]....
.L_141:
        /*00d8*/ 	.word	0x000005d0


	//   ....[1]....
        /*00dc*/ 	.word	0x00000600


	//----- nvinfo : EIATTR_CRS_STACK_SIZE
	.align		4
.L_142:
        /*00e0*/ 	.byte	0x04, 0x1e
        /*00e2*/ 	.short	(.L_144 - .L_143)
.L_143:
        /*00e4*/ 	.word	0x00000000


	//----- nvinfo : EIATTR_CBANK_PARAM_SIZE
	.align		4
.L_144:
        /*00e8*/ 	.byte	0x03, 0x19
        /*00ea*/ 	.short	0x0008


	//----- nvinfo : EIATTR_PARAM_CBANK
	.align		4
        /*00ec*/ 	.byte	0x04, 0x0a
        /*00ee*/ 	.short	(.L_146 - .L_145)
	.align		4
.L_145:
        /*00f0*/ 	.word	index@(.nv.constant0._ZN3cub18CUB_300001_SM_10006detail10radix_sort33DeviceRadixSortExclusiveSumKernelINS1_5radix10policy_hubIiiyE10Policy1000EyEEvPT0_)
        /*00f4*/ 	.short	0x0380
        /*00f6*/ 	.short	0x0008


	//----- nvinfo : EIATTR_SW_WAR
	.align		4
.L_146:
        /*00f8*/ 	.byte	0x04, 0x36
        /*00fa*/ 	.short	(.L_148 - .L_147)
.L_147:
        /*00fc*/ 	.word	0x00000008
.L_148:


//--------------------- .nv.info._ZN3cub18CUB_300001_SM_10006detail10radix_sort30DeviceRadixSortHistogramKernelINS1_5radix10policy_hubIiiyE10Policy1000ELNS0_9SortOrderE0EiyNS1_21identity_decomposer_tEEEvPT2_PKT1_SA_iiT3_ --------------------------
	.section	.nv.info._ZN3cub18CUB_300001_SM_10006detail10radix_sort30DeviceRadixSortHistogramKernelINS1_5radix10policy_hubIiiyE10Policy1000ELNS0_9SortOrderE0EiyNS1_21identity_decomposer_tEEEvPT2_PKT1_SA_iiT3_,"",@"SHT_CUDA_INFO"
	.sectionflags	@""
	.align	4


	//----- nvinfo : EIATTR_CUDA_API_VERSION
	.align		4
        /*0000*/ 	.byte	0x04, 0x37
        /*0002*/ 	.short	(.L_150 - .L_149)
.L_149:
        /*0004*/ 	.word	0x00000082


	//----- nvinfo : EIATTR_KPARAM_INFO
	.align		4
.L_150:
        /*0008*/ 	.byte	0x04, 0x17
        /*000a*/ 	.short	(.L_152 - .L_151)
.L_151:
        /*000c*/ 	.word	0x00000000
        /*0010*/ 	.short	0x0005
        /*0012*/ 	.short	0x0020
        /*0014*/ 	.byte	0x00, 0xf0, 0x05, 0x00


	//----- nvinfo : EIATTR_KPARAM_INFO
	.align		4
.L_152:
        /*0018*/ 	.byte	0x04, 0x17
        /*001a*/ 	.short	(.L_154 - .L_153)
.L_153:
        /*001c*/ 	.word	0x00000000
        /*0020*/ 	.short	0x0004
        /*0022*/ 	.short	0x001c
        /*0024*/ 	.byte	0x00, 0xf0, 0x11, 0x00


	//----- nvinfo : EIATTR_KPARAM_INFO
	.align		4
.L_154:
        /*0028*/ 	.byte	0x04, 0x17
        /*002a*/ 	.short	(.L_156 - .L_155)
.L_155:
        /*002c*/ 	.word	0x00000000
        /*0030*/ 	.short	0x0003
        /*0032*/ 	.short	0x0018
        /*0034*/ 	.byte	0x00, 0xf0, 0x11, 0x00


	//----- nvinfo : EIATTR_KPARAM_INFO
	.align		4
.L_156:
        /*0038*/ 	.byte	0x04, 0x17
        /*003a*/ 	.short	(.L_158 - .L_157)
.L_157:
        /*003c*/ 	.word	0x00000000
        /*0040*/ 	.short	0x0002
        /*0042*/ 	.short	0x0010
        /*0044*/ 	.byte	0x00, 0xf0, 0x21, 0x00


	//----- nvinfo : EIATTR_KPARAM_INFO
	.align		4
.L_158:
        /*0048*/ 	.byte	0x04, 0x17
        /*004a*/ 	.short	(.L_160 - .L_159)
.L_159:
        /*004c*/ 	.word	0x00000000
        /*0050*/ 	.short	0x0001
        /*0052*/ 	.short	0x0008
        /*0054*/ 	.byte	0x00, 0xf5, 0x21, 0x00


	//----- nvinfo : EIATTR_KPARAM_INFO
	.align		4
.L_160:
        /*0058*/ 	.byte	0x04, 0x17
        /*005a*/ 	.short	(.L_162 - .L_161)
.L_161:
        /*005c*/ 	.word	0x00000000
        /*0060*/ 	.short	0x0000
        /*0062*/ 	.short	0x0000
        /*0064*/ 	.byte	0x00, 0xf5, 0x21, 0x00


	//----- nvinfo : EIATTR_SPARSE_MMA_MASK
	.align		4
.L_162:
        /*0068*/ 	.byte	0x03, 0x50
        /*006a*/ 	.short	0x0000


	//----- nvinfo : EIATTR_MAXREG_COUNT
	.align		4
        /*006c*/ 	.byte	0x03, 0x1b
        /*006e*/ 	.short	0x00ff


	//----- nvinfo : EIATTR_NUM_BARRIERS
	.align		4
        /*0070*/ 	.byte	0x02, 0x4c
        /*0072*/ 	.byte	0x01
	.zero		1


	//----- nvinfo : EIATTR_MERCURY_ISA_VERSION
	.align		4
        /*0074*/ 	.byte	0x03, 0x5f
        /*0076*/ 	.short	0x0101


	//----- nvinfo : EIATTR_VRC_CTA_INIT_COUNT
	.align		4
        /*0078*/ 	.byte	0x02, 0x4a
	.zero		1
	.zero		1


	//----- nvinfo : EIATTR_EXIT_INSTR_OFFSETS
	.align		4
        /*007c*/ 	.byte	0x04, 0x1c
        /*007e*/ 	.short	(.L_164 - .L_163)


	//   ....[0]....
.L_163:
        /*0080*/ 	.word	0x00000040


	//   ....[1]....
        /*0084*/ 	.word	0x00002ee0


	//----- nvinfo : EIATTR_MAX_THREADS
	.align		4
.L_164:
        /*0088*/ 	.byte	0x04, 0x05
        /*008a*/ 	.short	(.L_166 - .L_165)
.L_165:
        /*008c*/ 	.word	0x00000080
        /*0090*/ 	.word	0x00000001
        /*0094*/ 	.word	0x00000001


	//----- nvinfo : EIATTR_CRS_STACK_SIZE
	.align		4
.L_166:
        /*0098*/ 	.byte	0x04, 0x1e
        /*009a*/ 	.short	(.L_168 - .L_167)
.L_167:
        /*009c*/ 	.word	0x00000000


	//----- nvinfo : EIATTR_CBANK_PARAM_SIZE
	.align		4
.L_168:
        /*00a0*/ 	.byte	0x03, 0x19
        /*00a2*/ 	.short	0x0021


	//----- nvinfo : EIATTR_PARAM_CBANK
	.align		4
        /*00a4*/ 	.byte	0x04, 0x0a
        /*00a6*/ 	.short	(.L_170 - .L_169)
	.align		4
.L_169:
        /*00a8*/ 	.word	index@(.nv.constant0._ZN3cub18CUB_300001_SM_10006detail10radix_sort30DeviceRadixSortHistogramKernelINS1_5radix10policy_hubIiiyE10Policy1000ELNS0_9SortOrderE0EiyNS1_21identity_decomposer_tEEEvPT2_PKT1_SA_iiT3_)
        /*00ac*/ 	.short	0x0380
        /*00ae*/ 	.short	0x0021


	//----- nvinfo : EIATTR_SW_WAR
	.align		4
.L_170:
        /*00b0*/ 	.byte	0x04, 0x36
        /*00b2*/ 	.short	(.L_172 - .L_171)
.L_171:
        /*00b4*/ 	.word	0x00000008
.L_172:


//--------------------- .nv.info._ZN3cub18CUB_300001_SM_10006detail10radix_sort31DeviceRadixSortSingleTileKernelINS1_5radix10policy_hubIiiyE10Policy1000ELNS0_9SortOrderE0EiiyNS1_21identity_decomposer_tEEEvPKT1_PSA_PKT2_PSE_T3_iiT4_ --------------------------
	.section	.nv.info._ZN3cub18CUB_300001_SM_10006detail10radix_sort31DeviceRadixSortSingleTileKernelINS1_5radix10policy_hubIiiyE10Policy1000ELNS0_9SortOrderE0EiiyNS1_21identity_decomposer_tEEEvPKT1_PSA_PKT2_PSE_T3_iiT4_,"",@"SHT_CUDA_INFO"
	.sectionflags	@""
	.align	4


	//----- nvinfo : EIATTR_CUDA_API_VERSION
	.align		4
        /*0000*/ 	.byte	0x04, 0x37
        /*0002*/ 	.short	(.L_174 - .L_173)
.L_173:
        /*0004*/ 	.word	0x00000082


	//----- nvinfo : EIATTR_KPARAM_INFO
	.align		4
.L_174:
        /*0008*/ 	.byte	0x04, 0x17
        /*000a*/ 	.short	(.L_176 - .L_175)
.L_175:
        /*000c*/ 	.word	0x00000000
        /*0010*/ 	.short	0x0007
        /*0012*/ 	.short	0x0030
        /*0014*/ 	.byte	0x00, 0xf0, 0x05, 0x00


	//----- nvinfo : EIATTR_KPARAM_INFO
	.align		4
.L_176:
        /*0018*/ 	.byte	0x04, 0x17
        /*001a*/ 	.short	(.L_178 - .L_177)
.L_177:
        /*001c*/ 	.word	0x00000000
        /*0020*/ 	.short	0x0006
        /*0022*/ 	.short	0x002c
        /*0024*/ 	.byte	0x00, 0xf0, 0x11, 0x00


	//----- nvinfo : EIATTR_KPARAM_INFO
	.align		4
.L_178:
        /*0028*/ 	.byte	0x04, 0x17
        /*002a*/ 	.short	(.L_180 - .L_179)
.L_179:
        /*002c*/ 	.word	0x00000000
        /*0030*/ 	.short	0x0005
        /*0032*/ 	.short	0x0028
        /*0034*/ 	.byte	0x00, 0xf0, 0x11, 0x00


	//----- nvinfo : EIATTR_KPARAM_INFO
	.align		4
.L_180:
        /*0038*/ 	.byte	0x04, 0x17
        /*003a*/ 	.short	(.L_182 - .L_181)
.L_181:
        /*003c*/ 	.word	0x00000000
        /*0040*/ 	.short	0x0004
        /*0042*/ 	.short	0x0020
        /*0044*/ 	.byte	0x00, 0xf0, 0x21, 0x00


	//----- nvinfo : EIATTR_KPARAM_INFO
	.align		4
.L_182:
        /*0048*/ 	.byte	0x04, 0x17
        /*004a*/ 	.short	(.L_184 - .L_183)
.L_183:
        /*004c*/ 	.word	0x00000000
        /*0050*/ 	.short	0x0003
        /*0052*/ 	.short	0x0018
        /*0054*/ 	.byte	0x00, 0xf5, 0x21, 0x00


	//----- nvinfo : EIATTR_KPARAM_INFO
	.align		4
.L_184:
        /*0058*/ 	.byte	0x04, 0x17
        /*005a*/ 	.short	(.L_186 - .L_185)
.L_185:
        /*005c*/ 	.word	0x00000000
        /*0060*/ 	.short	0x0002
        /*0062*/ 	.short	0x0010
        /*0064*/ 	.byte	0x00, 0xf5, 0x21, 0x00


	//----- nvinfo : EIATTR_KPARAM_INFO
	.align		4
.L_186:
        /*0068*/ 	.byte	0x04, 0x17
        /*006a*/ 	.short	(.L_188 - .L_187)
.L_187:
        /*006c*/ 	.word	0x00000000
        /*0070*/ 	.short	0x0001
        /*0072*/ 	.short	0x0008
        /*0074*/ 	.byte	0x00, 0xf5, 0x21, 0x00


	//----- nvinfo : EIATTR_KPARAM_INFO
	.align		4
.L_188:
        /*0078*/ 	.byte	0x04, 0x17
        /*007a*/ 	.short	(.L_190 - .L_189)
.L_189:
        /*007c*/ 	.word	0x00000000
        /*0080*/ 	.short	0x0000
        /*0082*/ 	.short	0x0000
        /*0084*/ 	.byte	0x00, 0xf5, 0x21, 0x00


	//----- nvinfo : EIATTR_SPARSE_MMA_MASK
	.align		4
.L_190:
        /*0088*/ 	.byte	0x03, 0x50
        /*008a*/ 	.short	0x0000


	//----- nvinfo : EIATTR_MAXREG_COUNT
	.align		4
        /*008c*/ 	.byte	0x03, 0x1b
        /*008e*/ 	.short	0x00ff


	//----- nvinfo : EIATTR_NUM_BARRIERS
	.align		4
        /*0090*/ 	.byte	0x02, 0x4c
        /*0092*/ 	.byte	0x01
	.zero		1


	//----- nvinfo : EIATTR_MERCURY_ISA_VERSION
	.align		4
        /*0094*/ 	.byte	0x03, 0x5f
        /*0096*/ 	.short	0x0101


	//----- nvinfo : EIATTR_COOP_GROUP_MASK_REGIDS
	.align		4
        /*0098*/ 	.byte	0x04, 0x29
        /*009a*/ 	.short	(.L_192 - .L_191)


	//   ....[0]....
.L_191:
        /*009c*/ 	.word	0xffffffff


	//   ....[1]....
        /*00a0*/ 	.word	0xffffffff


	//   ....[2]....
        /*00a4*/ 	.word	0xffffffff


	//   ....[3]....
        /*00a8*/ 	.word	0xffffffff


	//   ....[4]....
        /*00ac*/ 	.word	0xffffffff


	//----- nvinfo : EIATTR_COOP_GROUP_INSTR_OFFSETS
	.align		4
.L_192:
        /*00b0*/ 	.byte	0x04, 0x28
        /*00b2*/ 	.short	(.L_194 - .L_193)


	//   ....[0]....
.L_193:
        /*00b4*/ 	.word	0x00001e20


	//   ....[1]....
        /*00b8*/ 	.word	0x00001e40


	//   ....[2]....
        /*00bc*/ 	.word	0x00001e60


	//   ....[3]....
        /*00c0*/ 	.word	0x00001e80


	//   ....[4]....
        /*00c4*/ 	.word	0x00001ea0


	//----- nvinfo : EIATTR_VRC_CTA_INIT_COUNT
	.align		4
.L_194:
        /*00c8*/ 	.byte	0x02, 0x4a
	.zero		1
	.zero		1


	//----- nvinfo : EIATTR_EXIT_INSTR_OFFSETS
	.align		4
        /*00cc*/ 	.byte	0x04, 0x1c
        /*00ce*/ 	.short	(.L_196 - .L_195)


	//   ....[0]....
.L_195:
        /*00d0*/ 	.word	0x00003bf0


	//   ....[1]....
        /*00d4*/ 	.word	0x00003c40


	//----- nvinfo : EIATTR_MAX_THREADS
	.align		4
.L_196:
        /*00d8*/ 	.byte	0x04, 0x05
        /*00da*/ 	.short	(.L_198 - .L_197)
.L_197:
        /*00dc*/ 	.word	0x00000100
        /*00e0*/ 	.word	0x00000001
        /*00e4*/ 	.word	0x00000001


	//----- nvinfo : EIATTR_CBANK_PARAM_SIZE
	.align		4
.L_198:
        /*00e8*/ 	.byte	0x03, 0x19
        /*00ea*/ 	.short	0x0031


	//----- nvinfo : EIATTR_PARAM_CBANK
	.align		4
        /*00ec*/ 	.byte	0x04, 0x0a
        /*00ee*/ 	.short	(.L_200 - .L_199)
	.align		4
.L_199:
        /*00f0*/ 	.word	index@(.nv.constant0._ZN3cub18CUB_300001_SM_10006detail10radix_sort31DeviceRadixSortSingleTileKernelINS1_5radix10policy_hubIiiyE10Policy1000ELNS0_9SortOrderE0EiiyNS1_21identity_decomposer_tEEEvPKT1_PSA_PKT2_PSE_T3_iiT4_)
        /*00f4*/ 	.short	0x0380
        /*00f6*/ 	.short	0x0031


	//----- nvinfo : EIATTR_SW_WAR
	.align		4
.L_200:
        /*00f8*/ 	.byte	0x04, 0x36
        /*00fa*/ 	.short	(.L_202 - .L_201)
.L_201:
        /*00fc*/ 	.word	0x00000008
.L_202:


//--------------------- .nv.info._ZN3cub18CUB_300001_SM_10006detail8for_each13static_kernelINS2_12policy_hub_t12policy_500_tElN6thrust24THRUST_300001_SM_1000_NS8cuda_cub6__fill7functorINS7_6detail15normal_iteratorINS7_10device_ptrI17AggregatedElementEEEESE_EEEEvT0_T1_ --------------------------
	.section	.nv.info._ZN3cub18CUB_300001_SM_10006detail8for_each13static_kernelINS2_12policy_hub_t12policy_500_tElN6thrust24THRUST_300001_SM_1000_NS8cuda_cub6__fill7functorINS7_6detail15normal_iteratorINS7_10device_ptrI17AggregatedElementEEEESE_EEEEvT0_T1_,"",@"SHT_CUDA_INFO"
	.sectionflags	@""
	.align	4


	//----- nvinfo : EIATTR_CUDA_API_VERSION
	.align		4
        /*0000*/ 	.byte	0x04, 0x37
        /*0002*/ 	.short	(.L_204 - .L_203)
.L_203:
        /*0004*/ 	.word	0x00000082


	//----- nvinfo : EIATTR_KPARAM_INFO
	.align		4
.L_204:
        /*0008*/ 	.byte	0x04, 0x17
        /*000a*/ 	.short	(.L_206 - .L_205)
.L_205:
        /*000c*/ 	.word	0x00000000
        /*0010*/ 	.short	0x0001
        /*0012*/ 	.short	0x0008
        /*0014*/ 	.byte	0x00, 0xf0, 0xc1, 0x3e


	//----- nvinfo : EIATTR_KPARAM_INFO
	.align		4
.L_206:
        /*0018*/ 	.byte	0x04, 0x17
        /*001a*/ 	.short	(.L_208 - .L_207)
.L_207:
        /*001c*/ 	.word	0x00000000
        /*0020*/ 	.short	0x0000
        /*0022*/ 	.short	0x0000
        /*0024*/ 	.byte	0x00, 0xf0, 0x21, 0x00


	//----- nvinfo : EIATTR_SPARSE_MMA_MASK
	.align		4
.L_208:
        /*0028*/ 	.byte	0x03, 0x50
        /*002a*/ 	.short	0x0000


	//----- nvinfo : EIATTR_MAXREG_COUNT
	.align		4
        /*002c*/ 	.byte	0x03, 0x1b
        /*002e*/ 	.short	0x00ff


	//----- nvinfo : EIATTR_MERCURY_ISA_VERSION
	.align		4
        /*0030*/ 	.byte	0x03, 0x5f
        /*0032*/ 	.short	0x0101


	//----- nvinfo : EIATTR_VRC_CTA_INIT_COUNT
	.align		4
        /*0034*/ 	.byte	0x02, 0x4a
	.zero		1
	.zero		1


	//----- nvinfo : EIATTR_EXIT_INSTR_OFFSETS
	.align		4
        /*0038*/ 	.byte	0x04, 0x1c
        /*003a*/ 	.short	(.L_210 - .L_209)


	//   ....[0]....
.L_209:
        /*003c*/ 	.word	0x0000bcd0


	//   ....[1]....
        /*0040*/ 	.word	0x00011bd0


	//   ....[2]....
        /*0044*/ 	.word	0x00017a20


	//----- nvinfo : EIATTR_MAX_THREADS
	.align		4
.L_210:
        /*0048*/ 	.byte	0x04, 0x05
        /*004a*/ 	.short	(.L_212 - .L_211)
.L_211:
        /*004c*/ 	.word	0x00000100
        /*0050*/ 	.word	0x00000001
        /*0054*/ 	.word	0x00000001


	//----- nvinfo : EIATTR_CRS_STACK_SIZE
	.align		4
.L_212:
        /*0058*/ 	.byte	0x04, 0x1e
        /*005a*/ 	.short	(.L_214 - .L_213)
.L_213:
        /*005c*/ 	.word	0x00000000


	//----- nvinfo : EIATTR_CBANK_PARAM_SIZE
	.align		4
.L_214:
        /*0060*/ 	.byte	0x03, 0x19
        /*0062*/ 	.short	0x0fb8


	//----- nvinfo : EIATTR_PARAM_CBANK
	.align		4
        /*0064*/ 	.byte	0x04, 0x0a
        /*0066*/ 	.short	(.L_216 - .L_215)
	.align		4
.L_215:
        /*0068*/ 	.word	index@(.nv.constant0._ZN3cub18CUB_300001_SM_10006detail8for_each13static_kernelINS2_12policy_hub_t12policy_500_tElN6thrust24THRUST_300001_SM_1000_NS8cuda_cub6__fill7functorINS7_6detail15normal_iteratorINS7_10device_ptrI17AggregatedElementEEEESE_EEEEvT0_T1_)
        /*006c*/ 	.short	0x0380
        /*006e*/ 	.short	0x0fb8


	//----- nvinfo : EIATTR_SW_WAR
	.align		4
.L_216:
        /*0070*/ 	.byte	0x04, 0x36
        /*0072*/ 	.short	(.L_218 - .L_217)
.L_217:
        /*0074*/ 	.word	0x00000008
.L_218:


//--------------------- .nv.info._ZN3cub18CUB_300001_SM_10006detail8for_each13static_kernelINS2_12policy_hub_t12policy_500_tEmN6thrust24THRUST_300001_SM_1000_NS8cuda_cub20__uninitialized_fill7functorINS7_10device_ptrI17AggregatedElementEESC_EEEEvT0_T1_ --------------------------
	.section	.nv.info._ZN3cub18CUB_300001_SM_10006detail8for_each13static_kernelINS2_12policy_hub_t12policy_500_tEmN6thrust24THRUST_300001_SM_1000_NS8cuda_cub20__uninitialized_fill7functorINS7_10device_ptrI17AggregatedElementEESC_EEEEvT0_T1_,"",@"SHT_CUDA_INFO"
	.sectionflags	@""
	.align	4


	//----- nvinfo : EIATTR_CUDA_API_VERSION
	.align		4
        /*0000*/ 	.byte	0x04, 0x37
        /*0002*/ 	.short	(.L_220 - .L_219)
.L_219:
        /*0004*/ 	.word	0x00000082


	//----- nvinfo : EIATTR_KPARAM_INFO
	.align		4
.L_220:
        /*0008*/ 	.byte	0x04, 0x17
        /*000a*/ 	.short	(.L_222 - .L_221)
.L_221:
        /*000c*/ 	.word	0x00000000
        /*0010*/ 	.short	0x0001
        /*0012*/ 	.short	0x0008
        /*0014*/ 	.byte	0x00, 0xf0, 0xc1, 0x3e


	//----- nvinfo : EIATTR_KPARAM_INFO
	.align		4
.L_222:
        /*0018*/ 	.byte	0x04, 0x17
        /*001a*/ 	.short	(.L_224 - .L_223)
.L_223:
        /*001c*/ 	.word	0x00000000
        /*0020*/ 	.short	0x0000
        /*0022*/ 	.short	0x0000
        /*0024*/ 	.byte	0x00, 0xf0, 0x21, 0x00


	//----- nvinfo : EIATTR_SPARSE_MMA_MASK
	.align		4
.L_224:
        /*0028*/ 	.byte	0x03, 0x50
        /*002a*/ 	.short	0x0000


	//----- nvinfo : EIATTR_MAXREG_COUNT
	.align		4
        /*002c*/ 	.byte	0x03, 0x1b
        /*002e*/ 	.short	0x00ff


	//----- nvinfo : EIATTR_MERCURY_ISA_VERSION
	.align		4
        /*0030*/ 	.byte	0x03, 0x5f
        /*0032*/ 	.short	0x0101


	//----- nvinfo : EIATTR_VRC_CTA_INIT_COUNT
	.align		4
        /*0034*/ 	.byte	0x02, 0x4a
	.zero		1
	.zero		1


	//----- nvinfo : EIATTR_EXIT_INSTR_OFFSETS
	.align		4
        /*0038*/ 	.byte	0x04, 0x1c
        /*003a*/ 	.short	(.L_226 - .L_225)


	//   ....[0]....
.L_225:
        /*003c*/ 	.word	0x0000bcd0


	//   ....[1]....
        /*0040*/ 	.word	0x00011bb0


	//   ....[2]....
        /*0044*/ 	.word	0x00017a00


	//----- nvinfo : EIATTR_MAX_THREADS
	.align		4
.L_226:
        /*0048*/ 	.byte	0x04, 0x05
        /*004a*/ 	.short	(.L_228 - .L_227)
.L_227:
        /*004c*/ 	.word	0x00000100
        /*0050*/ 	.word	0x00000001
        /*0054*/ 	.word	0x00000001


	//----- nvinfo : EIATTR_CRS_STACK_SIZE
	.align		4
.L_228:
        /*0058*/ 	.byte	0x04, 0x1e
        /*005a*/ 	.short	(.L_230 - .L_229)
.L_229:
        /*005c*/ 	.word	0x00000000


	//----- nvinfo : EIATTR_CBANK_PARAM_SIZE
	.align		4
.L_230:
        /*0060*/ 	.byte	0x03, 0x19
        /*0062*/ 	.short	0x0fb8


	//----- nvinfo : EIATTR_PARAM_CBANK
	.align		4
        /*0064*/ 	.byte	0x04, 0x0a
        /*0066*/ 	.short	(.L_232 - .L_231)
	.align		4
.L_231:
        /*0068*/ 	.word	index@(.nv.constant0._ZN3cub18CUB_300001_SM_10006detail8for_each13static_kernelINS2_12policy_hub_t12policy_500_tEmN6thrust24THRUST_300001_SM_1000_NS8cuda_cub20__uninitialized_fill7functorINS7_10device_ptrI17AggregatedElementEESC_EEEEvT0_T1_)
        /*006c*/ 	.short	0x0380
        /*006e*/ 	.short	0x0fb8


	//----- nvinfo : EIATTR_SW_WAR
	.align		4
.L_232:
        /*0070*/ 	.byte	0x04, 0x36
        /*0072*/ 	.short	(.L_234 - .L_233)
.L_233:
        /*0074*/ 	.word	0x00000008
.L_234:


//--------------------- .nv.info._ZN3cub18CUB_300001_SM_10006detail11EmptyKernelIvEEvv --------------------------
	.section	.nv.info._ZN3cub18CUB_300001_SM_10006detail11EmptyKernelIvEEvv,"",@"SHT_CUDA_INFO"
	.sectionflags	@""
	.align	4


	//----- nvinfo : EIATTR_CUDA_API_VERSION
	.align		4
        /*0000*/ 	.byte	0x04, 0x37
        /*0002*/ 	.short	(.L_236 - .L_235)
.L_235:
        /*0004*/ 	.word	0x00000082


	//----- nvinfo : EIATTR_SPARSE_MMA_MASK
	.align		4
.L_236:
        /*0008*/ 	.byte	0x03, 0x50
        /*000a*/ 	.short	0x0000


	//----- nvinfo : EIATTR_MAXREG_COUNT
	.align		4
        /*000c*/ 	.byte	0x03, 0x1b
        /*000e*/ 	.short	0x00ff


	//----- nvinfo : EIATTR_MERCURY_ISA_VERSION
	.align		4
        /*0010*/ 	.byte	0x03, 0x5f
        /*0012*/ 	.short	0x0101


	//----- nvinfo : EIATTR_VRC_CTA_INIT_COUNT
	.align		4
        /*0014*/ 	.byte	0x02, 0x4a
	.zero		1
	.zero		1


	//----- nvinfo : EIATTR_EXIT_INSTR_OFFSETS
	.align		4
        /*0018*/ 	.byte	0x04, 0x1c
        /*001a*/ 	.short	(.L_238 - .L_237)


	//   ....[0]....
.L_237:
        /*001c*/ 	.word	0x00000010


	//----- nvinfo : EIATTR_SW_WAR
	.align		4
.L_238:
        /*0020*/ 	.byte	0x04, 0x36
        /*0022*/ 	.short	(.L_240 - .L_239)
.L_239:
        /*0024*/ 	.word	0x00000008
.L_240:


//--------------------- .nv.info._Z16aggregateIndicesPiS_P17AggregatedElementi --------------------------
	.section	.nv.info._Z16aggregateIndicesPiS_P17AggregatedElementi,"",@"SHT_CUDA_INFO"
	.sectionflags	@""
	.align	4


	//----- nvinfo : EIATTR_CUDA_API_VERSION
	.align		4
        /*0000*/ 	.byte	0x04, 0x37
        /*0002*/ 	.short	(.L_242 - .L_241)
.L_241:
        /*0004*/ 	.word	0x00000082


	//----- nvinfo : EIATTR_KPARAM_INFO
	.align		4
.L_242:
        /*0008*/ 	.byte	0x04, 0x17
        /*000a*/ 	.short	(.L_244 - .L_243)
.L_243:
        /*000c*/ 	.word	0x00000000
        /*0010*/ 	.short	0x0003
        /*0012*/ 	.short	0x0018
        /*0014*/ 	.byte	0x00, 0xf0, 0x11, 0x00


	//----- nvinfo : EIATTR_KPARAM_INFO
	.align		4
.L_244:
        /*0018*/ 	.byte	0x04, 0x17
        /*001a*/ 	.short	(.L_246 - .L_245)
.L_245:
        /*001c*/ 	.word	0x00000000
        /*0020*/ 	.short	0x0002
        /*0022*/ 	.short	0x0010
        /*0024*/ 	.byte	0x00, 0xf5, 0x21, 0x00


	//----- nvinfo : EIATTR_KPARAM_INFO
	.align		4
.L_246:
        /*0028*/ 	.byte	0x04, 0x17
        /*002a*/ 	.short	(.L_248 - .L_247)
.L_247:
        /*002c*/ 	.word	0x00000000
        /*0030*/ 	.short	0x0001
        /*0032*/ 	.short	0x0008
        /*0034*/ 	.byte	0x00, 0xf5, 0x21, 0x00


	//----- nvinfo : EIATTR_KPARAM_INFO
	.align		4
.L_248:
        /*0038*/ 	.byte	0x04, 0x17
        /*003a*/ 	.short	(.L_250 - .L_249)
.L_249:
        /*003c*/ 	.word	0x00000000
        /*0040*/ 	.short	0x0000
        /*0042*/ 	.short	0x0000
        /*0044*/ 	.byte	0x00, 0xf5, 0x21, 0x00


	//----- nvinfo : EIATTR_SPARSE_MMA_MASK
	.align		4
.L_250:
        /*0048*/ 	.byte	0x03, 0x50
        /*004a*/ 	.short	0x0000


	//----- nvinfo : EIATTR_MAXREG_COUNT
	.align		4
        /*004c*/ 	.byte	0x03, 0x1b
        /*004e*/ 	.short	0x00ff


	//----- nvinfo : EIATTR_MERCURY_ISA_VERSION
	.align		4
        /*0050*/ 	.byte	0x03, 0x5f
        /*0052*/ 	.short	0x0101


	//----- nvinfo : EIATTR_VRC_CTA_INIT_COUNT
	.align		4
        /*0054*/ 	.byte	0x02, 0x4a
	.zero		1
	.zero		1


	//----- nvinfo : EIATTR_EXIT_INSTR_OFFSETS
	.align		4
        /*0058*/ 	.byte	0x04, 0x1c
        /*005a*/ 	.short	(.L_252 - .L_251)


	//   ....[0]....
.L_251:
        /*005c*/ 	.word	0x00000070


	//   ....[1]....
        /*0060*/ 	.word	0x000000b0


	//   ....[2]....
        /*0064*/ 	.word	0x000002a0


	//   ....[3]....
        /*0068*/ 	.word	0x000002d0


	//   ....[4]....
        /*006c*/ 	.word	0x00000300


	//   ....[5]....
        /*0070*/ 	.word	0x00000330


	//   ....[6]....
        /*0074*/ 	.word	0x00000360


	//   ....[7]....
        /*0078*/ 	.word	0x00000390


	//   ....[8]....
        /*007c*/ 	.word	0x000003c0


	//   ....[9]....
        /*0080*/ 	.word	0x000003f0


	//   ....[10]....
        /*0084*/ 	.word	0x00000450


	//----- nvinfo : EIATTR_CRS_STACK_SIZE
	.align		4
.L_252:
        /*0088*/ 	.byte	0x04, 0x1e
        /*008a*/ 	.short	(.L_254 - .L_253)
.L_253:
        /*008c*/ 	.word	0x00000000


	//----- nvinfo : EIATTR_CBANK_PARAM_SIZE
	.align		4
.L_254:
        /*0090*/ 	.byte	0x03, 0x19
        /*0092*/ 	.short	0x001c


	//----- nvinfo : EIATTR_PARAM_CBANK
	.align		4
        /*0094*/ 	.byte	0x04, 0x0a
        /*0096*/ 	.short	(.L_256 - .L_255)
	.align		4
.L_255:
        /*0098*/ 	.word	index@(.nv.constant0._Z16aggregateIndicesPiS_P17AggregatedElementi)
        /*009c*/ 	.short	0x0380
        /*009e*/ 	.short	0x001c


	//----- nvinfo : EIATTR_SW_WAR
	.align		4
.L_256:
        /*00a0*/ 	.byte	0x04, 0x36
        /*00a2*/ 	.short	(.L_258 - .L_257)
.L_257:
        /*00a4*/ 	.word	0x00000008
.L_258:


//--------------------- .nv.callgraph             --------------------------
	.section	.nv.callgraph,"",@"SHT_CUDA_CALLGRAPH"
	.align	4
	.sectionentsize	8
	.align		4
        /*0000*/ 	.word	0x00000000
	.align		4
        /*0004*/ 	.word	0xffffffff
	.align		4
        /*0008*/ 	.word	0x00000000
	.align		4
        /*000c*/ 	.word	0xfffffffe
	.align		4
        /*0010*/ 	.word	0x00000000
	.align		4
        /*0014*/ 	.word	0xfffffffd
	.align		4
        /*0018*/ 	.word	0x00000000
	.align		4
        /*001c*/ 	.word	0xfffffffc


//--------------------- .nv.constant4             --------------------------
	.section	.nv.constant4,"a",@progbits
	.align	8
	.align		8
.nv.constant4:
        /*0000*/ 	.dword	_ZN34_INTERNAL_de9e0d5c_4_k_cu_47700d7d4cuda3std3__45__cpo5beginE
	.align		8
        /*0008*/ 	.dword	_ZN34_INTERNAL_de9e0d5c_4_k_cu_47700d7d4cuda3std3__45__cpo3endE
	.align		8
        /*0010*/ 	.dword	_ZN34_INTERNAL_de9e0d5c_4_k_cu_47700d7d4cuda3std3__45__cpo6cbeginE
	.align		8
        /*0018*/ 	.dword	_ZN34_INTERNAL_de9e0d5c_4_k_cu_47700d7d4cuda3std3__45__cpo4cendE
	.align		8
        /*0020*/ 	.dword	_ZN34_INTERNAL_de9e0d5c_4_k_cu_47700d7d4cuda3std3__45__cpo6rbeginE
	.align		8
        /*0028*/ 	.dword	_ZN34_INTERNAL_de9e0d5c_4_k_cu_47700d7d4cuda3std3__45__cpo4rendE
	.align		8
        /*0030*/ 	.dword	_ZN34_INTERNAL_de9e0d5c_4_k_cu_47700d7d4cuda3std3__45__cpo7crbeginE
	.align		8
        /*0038*/ 	.dword	_ZN34_INTERNAL_de9e0d5c_4_k_cu_47700d7d4cuda3std3__45__cpo5crendE
	.align		8
        /*0040*/ 	.dword	_ZN34_INTERNAL_de9e0d5c_4_k_cu_47700d7d4cuda3std3__436_GLOBAL__N__de9e0d5c_4_k_cu_47700d7d6ignoreE
	.align		8
        /*0048*/ 	.dword	_ZN34_INTERNAL_de9e0d5c_4_k_cu_47700d7d4cuda3std3__419piecewise_constructE
	.align		8
        /*0050*/ 	.dword	_ZN34_INTERNAL_de9e0d5c_4_k_cu_47700d7d4cuda3std3__48in_placeE
	.align		8
        /*0058*/ 	.dword	_ZN34_INTERNAL_de9e0d5c_4_k_cu_47700d7d4cuda3std3__420unreachable_sentinelE
	.align		8
        /*0060*/ 	.dword	_ZN34_INTERNAL_de9e0d5c_4_k_cu_47700d7d4cuda3std3__47nulloptE
	.align		8
        /*0068*/ 	.dword	_ZN34_INTERNAL_de9e0d5c_4_k_cu_47700d7d4cuda3std3__48unexpectE
	.align		8
        /*0070*/ 	.dword	_ZN34_INTERNAL_de9e0d5c_4_k_cu_47700d7d4cuda3std6ranges3__45__cpo4swapE
	.align		8
        /*0078*/ 	.dword	_ZN34_INTERNAL_de9e0d5c_4_k_cu_47700d7d4cuda3std6ranges3__45__cpo9iter_moveE
	.align		8
        /*0080*/ 	.dword	_ZN34_INTERNAL_de9e0d5c_4_k_cu_47700d7d4cuda3std6ranges3__45__cpo5beginE
	.align		8
        /*0088*/ 	.dword	_ZN34_INTERNAL_de9e0d5c_4_k_cu_47700d7d4cuda3std6ranges3__45__cpo3endE
	.align		8
        /*0090*/ 	.dword	_ZN34_INTERNAL_de9e0d5c_4_k_cu_47700d7d4cuda3std6ranges3__45__cpo6cbeginE
	.align		8
        /*0098*/ 	.dword	_ZN34_INTERNAL_de9e0d5c_4_k_cu_47700d7d4cuda3std6ranges3__45__cpo4cendE
	.align		8
        /*00a0*/ 	.dword	_ZN34_INTERNAL_de9e0d5c_4_k_cu_47700d7d4cuda3std6ranges3__45__cpo7advanceE
	.align		8
        /*00a8*/ 	.dword	_ZN34_INTERNAL_de9e0d5c_4_k_cu_47700d7d4cuda3std6ranges3__45__cpo9iter_swapE
	.align		8
        /*00b0*/ 	.dword	_ZN34_INTERNAL_de9e0d5c_4_k_cu_47700d7d4cuda3std6ranges3__45__cpo4nextE
	.align		8
        /*00b8*/ 	.dword	_ZN34_INTERNAL_de9e0d5c_4_k_cu_47700d7d4cuda3std6ranges3__45__cpo4prevE
	.align		8
        /*00c0*/ 	.dword	_ZN34_INTERNAL_de9e0d5c_4_k_cu_47700d7d4cuda3std6ranges3__45__cpo4dataE
	.align		8
        /*00c8*/ 	.dword	_ZN34_INTERNAL_de9e0d5c_4_k_cu_47700d7d4cuda3std6ranges3__45__cpo5cdataE
	.align		8
        /*00d0*/ 	.dword	_ZN34_INTERNAL_de9e0d5c_4_k_cu_47700d7d4cuda3std6ranges3__45__cpo4sizeE
	.align		8
        /*00d8*/ 	.dword	_ZN34_INTERNAL_de9e0d5c_4_k_cu_47700d7d4cuda3std6ranges3__45__cpo5ssizeE
	.align		8
        /*00e0*/ 	.dword	_ZN34_INTERNAL_de9e0d5c_4_k_cu_47700d7d4cuda3std6ranges3__45__cpo8distanceE
	.align		8
        /*00e8*/ 	.dword	_ZN34_INTERNAL_de9e0d5c_4_k_cu_47700d7d6thrust24THRUST_300001_SM_1000_NS8cuda_cub3parE
	.align		8
        /*00f0*/ 	.dword	_ZN34_INTERNAL_de9e0d5c_4_k_cu_47700d7d6thrust24THRUST_300001_SM_1000_NS8cuda_cub10par_nosyncE
	.align		8
        /*00f8*/ 	.dword	_ZN34_INTERNAL_de9e0d5c_4_k_cu_47700d7d6thrust24THRUST_300001_SM_1000_NS6system6detail10sequential3seqE
	.align		8
        /*0100*/ 	.dword	_ZN34_INTERNAL_de9e0d5c_4_k_cu_47700d7d6thrust24THRUST_300001_SM_1000_NS6system3cpp3parE
	.align		8
        /*0108*/ 	.dword	_ZN34_INTERNAL_de9e0d5c_4_k_cu_47700d7d6thrust24THRUST_300001_SM_1000_NS12placeholders2_1E
	.align		8
        /*0110*/ 	.dword	_ZN34_INTERNAL_de9e0d5c_4_k_cu_47700d7d6thrust24THRUST_300001_SM_1000_NS12placeholders2_2E
	.align		8
        /*0118*/ 	.dword	_ZN34_INTERNAL_de9e0d5c_4_k_cu_47700d7d6thrust24THRUST_300001_SM_1000_NS12placeholders2_3E
	.align		8
        /*0120*/ 	.dword	_ZN34_INTERNAL_de9e0d5c_4_k_cu_47700d7d6thrust24THRUST_300001_SM_1000_NS12placeholders2_4E
	.align		8
        /*0128*/ 	.dword	_ZN34_INTERNAL_de9e0d5c_4_k_cu_47700d7d6thrust24THRUST_300001_SM_1000_NS12placeholders2_5E
	.align		8
        /*0130*/ 	.dword	_ZN34_INTERNAL_de9e0d5c_4_k_cu_47700d7d6thrust24THRUST_300001_SM_1000_NS12placeholders2_6E
	.align		8
        /*0138*/ 	.dword	_ZN34_INTERNAL_de9e0d5c_4_k_cu_47700d7d6thrust24THRUST_300001_SM_1000_NS12placeholders2_7E
	.align		8
        /*0140*/ 	.dword	_ZN34_INTERNAL_de9e0d5c_4_k_cu_47700d7d6thrust24THRUST_300001_SM_1000_NS12placeholders2_8E
	.align		8
        /*0148*/ 	.dword	_ZN34_INTERNAL_de9e0d5c_4_k_cu_47700d7d6thrust24THRUST_300001_SM_1000_NS12placeholders2_9E
	.align		8
        /*0150*/ 	.dword	_ZN34_INTERNAL_de9e0d5c_4_k_cu_47700d7d6thrust24THRUST_300001_SM_1000_NS12placeholders3_10E
	.align		8
        /*0158*/ 	.dword	_ZN34_INTERNAL_de9e0d5c_4_k_cu_47700d7d6thrust24THRUST_300001_SM_1000_NS3seqE
	.align		8
        /*0160*/ 	.dword	_ZN34_INTERNAL_de9e0d5c_4_k_cu_47700d7d6thrust24THRUST_300001_SM_1000_NS6deviceE


//--------------------- .text._ZN3cub18CUB_300001_SM_10006detail10radix_sort29DeviceRadixSortOnesweepKernelINS1_5radix10policy_hubIiiyE10Policy1000ELNS0_9SortOrderE0EiiyiiNS1_21identity_decomposer_tEEEvPT5_SB_PT3_PKSC_PT1_PKSG_PT2_PKSK_T4_iiT6_ --------------------------
	.section	.text._ZN3cub18CUB_300001_SM_10006detail10radix_sort29DeviceRadixSortOnesweepKernelINS1_5radix10policy_hubIiiyE10Policy1000ELNS0_9SortOrderE0EiiyiiNS1_21identity_decomposer_tEEEvPT5_SB_PT3_PKSC_PT1_PKSG_PT2_PKSK_T4_iiT6_,"ax",@progbits
	.align	128
        .global         _ZN3cub18CUB_300001_SM_10006detail10radix_sort29DeviceRadixSortOnesweepKernelINS1_5radix10policy_hubIiiyE10Policy1000ELNS0_9SortOrderE0EiiyiiNS1_21identity_decomposer_tEEEvPT5_SB_PT3_PKSC_PT1_PKSG_PT2_PKSK_T4_iiT6_
        .type           _ZN3cub18CUB_300001_SM_10006detail10radix_sort29DeviceRadixSortOnesweepKernelINS1_5radix10policy_hubIiiyE10Policy1000ELNS0_9SortOrderE0EiiyiiNS1_21identity_decomposer_tEEEvPT5_SB_PT3_PKSC_PT1_PKSG_PT2_PKSK_T4_iiT6_,@function
        .size           _ZN3cub18CUB_300001_SM_10006detail10radix_sort29DeviceRadixSortOnesweepKernelINS1_5radix10policy_hubIiiyE10Policy1000ELNS0_9SortOrderE0EiiyiiNS1_21identity_decomposer_tEEEvPT5_SB_PT3_PKSC_PT1_PKSG_PT2_PKSK_T4_iiT6_,(.L_x_240 - _ZN3cub18CUB_300001_SM_10006detail10radix_sort29DeviceRadixSortOnesweepKernelINS1_5radix10policy_hubIiiyE10Policy1000ELNS0_9SortOrderE0EiiyiiNS1_21identity_decomposer_tEEEvPT5_SB_PT3_PKSC_PT1_PKSG_PT2_PKSK_T4_iiT6_)
        .other          _ZN3cub18CUB_300001_SM_10006detail10radix_sort29DeviceRadixSortOnesweepKernelINS1_5radix10policy_hubIiiyE10Policy1000ELNS0_9SortOrderE0EiiyiiNS1_21identity_decomposer_tEEEvPT5_SB_PT3_PKSC_PT1_PKSG_PT2_PKSK_T4_iiT6_,@"STO_CUDA_ENTRY STV_DEFAULT"
_ZN3cub18CUB_300001_SM_10006detail10radix_sort29DeviceRadixSortOnesweepKernelINS1_5radix10policy_hubIiiyE10Policy1000ELNS0_9SortOrderE0EiiyiiNS1_21identity_decomposer_tEEEvPT5_SB_PT3_PKSC_PT1_PKSG_PT2_PKSK_T4_iiT6_:
.text._ZN3cub18CUB_300001_SM_10006detail10radix_sort29DeviceRadixSortOnesweepKernelINS1_5radix10policy_hubIiiyE10Policy1000ELNS0_9SortOrderE0EiiyiiNS1_21identity_decomposer_tEEEvPT5_SB_PT3_PKSC_PT1_PKSG_PT2_PKSK_T4_iiT6_:
[----:B------:R-:W-:Y:S01]  /*0000*/  LDC R1, c[0x0][0x37c] ;  /* 0x0000df00ff017b82 */ /* 0x000fe20000000800 */
[----:B------:R-:W0:Y:S01]  /*0010*/  S2R R3, SR_TID.X ;  /* 0x0000000000037919 */ /* 0x000e220000002100 */
[----:B------:R-:W-:Y:S01]  /*0020*/  MOV R7, 0x400 ;  /* 0x0000040000077802 */ /* 0x000fe20000000f00 */
[----:B------:R-:W1:Y:S01]  /*0030*/  LDCU.64 UR6, c[0x0][0x358] ;  /* 0x00006b00ff0677ac */ /* 0x000e620008000a00 */
[----:B------:R-:W-:Y:S01]  /*0040*/  BSSY.RECONVERGENT B0, `(.L_x_0) ;  /* 0x000000c000007945 */ /* 0x000fe20003800200 */
[----:B------:R-:W2:Y:S01]  /*0050*/  S2R R0, SR_CgaCtaId ;  /* 0x0000000000007919 */ /* 0x000ea20000008800 */
[----:B0-----:R-:W-:Y:S02]  /*0060*/  ISETP.NE.AND P0, PT, R3, RZ, PT ;  /* 0x000000ff0300720c */ /* 0x001fe40003f05270 */
[----:B--2---:R-:W-:-:S11]  /*0070*/  LEA R7, R0, R7, 0x18 ;  /* 0x0000000700077211 */ /* 0x004fd600078ec0ff */
[----:B-1----:R-:W-:Y:S05]  /*0080*/  @P0 BRA `(.L_x_1) ;  /* 0x00000000001c0947 */ /* 0x002fea0003800000 */
[----:B------:R-:W0:Y:S01]  /*0090*/  LDC.64 R4, c[0x0][0x388] ;  /* 0x0000e200ff047b82 */ /* 0x000e220000000a00 */
[----:B------:R-:W-:-:S05]  /*00a0*/  IMAD.MOV.U32 R9, RZ, RZ, 0x1 ;  /* 0x00000001ff097424 */ /* 0x000fca00078e00ff */
[----:B0-----:R-:W2:Y:S02]  /*00b0*/  ATOMG.E.ADD.STRONG.GPU PT, R4, desc[UR6][R4.64], R9 ;  /* 0x80000009040479a8 */ /* 0x001ea400081ef106 */
[----:B------:R-:W0:Y:S01]  /*00c0*/  S2UR UR5, SR_CgaCtaId ;  /* 0x00000000000579c3 */ /* 0x000e220000008800 */
[----:B------:R-:W-:Y:S02]  /*00d0*/  UMOV UR4, 0x400 ;  /* 0x0000040000047882 */ /* 0x000fe40000000000 */
[----:B0-----:R-:W-:-:S09]  /*00e0*/  ULEA UR4, UR5, UR4, 0x18 ;  /* 0x0000000405047291 */ /* 0x001fd2000f8ec0ff */
[----:B--2---:R0:W-:Y:S03]  /*00f0*/  STS [UR4+0x6600], R4 ;  /* 0x00660004ff007988 */ /* 0x0041e60008000804 */
.L_x_1:
[----:B------:R-:W-:Y:S05]  /*0100*/  BSYNC.RECONVERGENT B0 ;  /* 0x0000000000007941 */ /* 0x000fea0003800200 */
.L_x_0:
[----:B------:R-:W-:Y:S06]  /*0110*/  BAR.SYNC.DEFER_BLOCKING 0x0 ;  /* 0x0000000000007b1d */ /* 0x000fec0000010000 */
[----:B------:R-:W1:Y:S01]  /*0120*/  LDCU UR4, c[0x0][0x3c0] ;  /* 0x00007800ff0477ac */ /* 0x000e620008000800 */
[----:B------:R-:W2:Y:S01]  /*0130*/  S2R R24, SR_LANEID ;  /* 0x0000000000187919 */ /* 0x000ea20000000000 */
[----:B------:R-:W3:Y:S02]  /*0140*/  LDS R42, [R7+0x6600] ;  /* 0x00660000072a7984 */ /* 0x000ee40000000800 */
[----:B---3--:R-:W-:-:S04]  /*0150*/  IMAD R0, R42, 0x1980, RZ ;  /* 0x000019802a007824 */ /* 0x008fc800078e02ff */
[----:B------:R-:W-:Y:S01]  /*0160*/  VIADD R47, R0, 0x1980 ;  /* 0x00001980002f7836 */ /* 0x000fe20000000000 */
[----:B------:R-:W-:-:S04]  /*0170*/  SHF.R.S32.HI R9, RZ, 0x1f, R0 ;  /* 0x0000001fff097819 */ /* 0x000fc80000011400 */
[----:B-1----:R-:W-:-:S13]  /*0180*/  ISETP.GT.AND P0, PT, R47, UR4, PT ;  /* 0x000000042f007c0c */ /* 0x002fda000bf04270 */
[----:B--2---:R-:W-:Y:S05]  /*0190*/  @P0 BRA `(.L_x_2) ;  /* 0x0000000000680947 */ /* 0x004fea0003800000 */
[----:B------:R-:W1:Y:S01]  /*01a0*/  LDCU.64 UR4, c[0x0][0x3a8] ;  /* 0x00007500ff0477ac */ /* 0x000e620008000a00 */
[C---:B0-----:R-:W-:Y:S02]  /*01b0*/  LOP3.LUT R4, R3.reuse, 0x1f, RZ, 0xc0, !PT ;  /* 0x0000001f03047812 */ /* 0x041fe400078ec0ff */
[----:B------:R-:W-:-:S05]  /*01c0*/  LOP3.LUT R41, R3, 0x3e0, RZ, 0xc0, !PT ;  /* 0x000003e003297812 */ /* 0x000fca00078ec0ff */
[----:B------:R-:W-:-:S05]  /*01d0*/  IMAD R5, R41, 0x11, R4 ;  /* 0x0000001129057824 */ /* 0x000fca00078e0204 */
[----:B------:R-:W-:-:S05]  /*01e0*/  IADD3 R5, P0, PT, R0, R5, RZ ;  /* 0x0000000500057210 */ /* 0x000fca0007f1e0ff */
[----:B------:R-:W-:Y:S01]  /*01f0*/  IMAD.X R0, RZ, RZ, R9, P0 ;  /* 0x000000ffff007224 */ /* 0x000fe200000e0609 */
[----:B-1----:R-:W-:-:S04]  /*0200*/  LEA R8, P0, R5, UR4, 0x2 ;  /* 0x0000000405087c11 */ /* 0x002fc8000f8010ff */
[----:B------:R-:W-:-:S05]  /*0210*/  LEA.HI.X R9, R5, UR5, R0, 0x2, P0 ;  /* 0x0000000505097c11 */ /* 0x000fca00080f1400 */
[----:B------:R0:W5:Y:S04]  /*0220*/  LDG.E R28, desc[UR6][R8.64] ;  /* 0x00000006081c7981 */ /* 0x000168000c1e1900 */
        /* <DEDUP_REMOVED lines=15> */
[----:B------:R0:W5:Y:S01]  /*0320*/  LDG.E R46, desc[UR6][R8.64+0x800] ;  /* 0x00080006082e7981 */ /* 0x000162000c1e1900 */
[----:B------:R-:W-:Y:S05]  /*0330*/  BRA `(.L_x_3) ;  /* 0x0000000400307947 */ /* 0x000fea0003800000 */
.L_x_2:
[----:B------:R-:W1:Y:S01]  /*0340*/  LDCU.64 UR8, c[0x0][0x3a8] ;  /* 0x00007500ff0877ac */ /* 0x000e620008000a00 */
[C---:B0-----:R-:W-:Y:S01]  /*0350*/  LOP3.LUT R4, R3.reuse, 0x1f, RZ, 0xc0, !PT ;  /* 0x0000001f03047812 */ /* 0x041fe200078ec0ff */
[----:B------:R-:W-:Y:S01]  /*0360*/  IMAD.MOV.U32 R28, RZ, RZ, 0x7fffffff ;  /* 0x7fffffffff1c7424 */ /* 0x000fe200078e00ff */
[----:B------:R-:W-:Y:S02]  /*0370*/  LOP3.LUT R41, R3, 0x3e0, RZ, 0xc0, !PT ;  /* 0x000003e003297812 */ /* 0x000fe400078ec0ff */
[----:B------:R-:W-:-:S03]  /*0380*/  IADD3 R5, PT, PT, -R0, UR4, RZ ;  /* 0x0000000400057c10 */ /* 0x000fc6000fffe1ff */
[----:B------:R-:W-:-:S04]  /*0390*/  IMAD R10, R41, 0x11, R4 ;  /* 0x00000011290a7824 */ /* 0x000fc800078e0204 */
[----:B------:R-:W-:Y:S01]  /*03a0*/  VIADD R8, R10, 0x40 ;  /* 0x000000400a087836 */ /* 0x000fe20000000000 */
[----:B------:R-:W-:Y:S01]  /*03b0*/  IADD3 R11, P0, PT, R0, R10, RZ ;  /* 0x0000000a000b7210 */ /* 0x000fe20007f1e0ff */
[C---:B------:R-:W-:Y:S01]  /*03c0*/  VIADD R0, R10.reuse, 0x60 ;  /* 0x000000600a007836 */ /* 0x040fe20000000000 */
[CC--:B------:R-:W-:Y:S01]  /*03d0*/  ISETP.GE.AND P2, PT, R10.reuse, R5.reuse, PT ;  /* 0x000000050a00720c */ /* 0x0c0fe20003f46270 */
[----:B------:R-:W-:Y:S01]  /*03e0*/  VIADD R6, R10, 0x20 ;  /* 0x000000200a067836 */ /* 0x000fe20000000000 */
[-C--:B------:R-:W-:Y:S01]  /*03f0*/  ISETP.GE.AND P4, PT, R8, R5.reuse, PT ;  /* 0x000000050800720c */ /* 0x080fe20003f86270 */
[----:B------:R-:W-:Y:S01]  /*0400*/  IMAD.X R12, RZ, RZ, R9, P0 ;  /* 0x000000ffff0c7224 */ /* 0x000fe200000e0609 */
[-C--:B------:R-:W-:Y:S01]  /*0410*/  ISETP.GE.AND P5, PT, R0, R5.reuse, PT ;  /* 0x000000050000720c */ /* 0x080fe20003fa6270 */
[----:B------:R-:W-:Y:S01]  /*0420*/  VIADD R0, R10, 0xa0 ;  /* 0x000000a00a007836 */ /* 0x000fe20000000000 */
[C---:B-1----:R-:W-:Y:S02]  /*0430*/  LEA R8, P0, R11.reuse, UR8, 0x2 ;  /* 0x000000080b087c11 */ /* 0x042fe4000f8010ff */
[----:B------:R-:W-:Y:S01]  /*0440*/  ISETP.GE.AND P3, PT, R6, R5, PT ;  /* 0x000000050600720c */ /* 0x000fe20003f66270 */
[----:B------:R-:W-:Y:S01]  /*0450*/  VIADD R6, R10, 0x80 ;  /* 0x000000800a067836 */ /* 0x000fe20000000000 */
[----:B------:R-:W-:-:S02]  /*0460*/  LEA.HI.X R9, R11, UR9, R12, 0x2, P0 ;  /* 0x000000090b097c11 */ /* 0x000fc400080f140c */
[-C--:B------:R-:W-:Y:S01]  /*0470*/  ISETP.GE.AND P0, PT, R0, R5.reuse, PT ;  /* 0x000000050000720c */ /* 0x080fe20003f06270 */
[----:B------:R-:W-:Y:S01]  /*0480*/  VIADD R0, R10, 0xe0 ;  /* 0x000000e00a007836 */ /* 0x000fe20000000000 */
[-C--:B------:R-:W-:Y:S01]  /*0490*/  ISETP.GE.AND P6, PT, R6, R5.reuse, PT ;  /* 0x000000050600720c */ /* 0x080fe20003fc6270 */
[----:B------:R1:W5:Y:S01]  /*04a0*/  @!P2 LDG.E R28, desc[UR6][R8.64] ;  /* 0x00000006081ca981 */ /* 0x000362000c1e1900 */
[----:B------:R-:W-:Y:S02]  /*04b0*/  IMAD.MOV.U32 R29, RZ, RZ, 0x7fffffff ;  /* 0x7fffffffff1d7424 */ /* 0x000fe400078e00ff */
[-C--:B------:R-:W-:Y:S01]  /*04c0*/  ISETP.GE.AND P2, PT, R0, R5.reuse, PT ;  /* 0x000000050000720c */ /* 0x080fe20003f46270 */
[C---:B------:R-:W-:Y:S02]  /*04d0*/  VIADD R0, R10.reuse, 0x100 ;  /* 0x000001000a007836 */ /* 0x040fe40000000000 */
[----:B------:R-:W-:Y:S01]  /*04e0*/  VIADD R6, R10, 0xc0 ;  /* 0x000000c00a067836 */ /* 0x000fe20000000000 */
[----:B------:R1:W5:Y:S01]  /*04f0*/  @!P3 LDG.E R29, desc[UR6][R8.64+0x80] ;  /* 0x00008006081db981 */ /* 0x000362000c1e1900 */
[----:B------:R-:W-:Y:S01]  /*0500*/  IMAD.MOV.U32 R31, RZ, RZ, 0x7fffffff ;  /* 0x7fffffffff1f7424 */ /* 0x000fe200078e00ff */
[-C--:B------:R-:W-:Y:S01]  /*0510*/  ISETP.GE.AND P3, PT, R0, R5.reuse, PT ;  /* 0x000000050000720c */ /* 0x080fe20003f66270 */
[----:B------:R-:W-:Y:S01]  /*0520*/  VIADD R0, R10, 0x140 ;  /* 0x000001400a007836 */ /* 0x000fe20000000000 */
[----:B------:R-:W-:Y:S01]  /*0530*/  ISETP.GE.AND P1, PT, R6, R5, PT ;  /* 0x000000050600720c */ /* 0x000fe20003f26270 */
[----:B------:R-:W-:-:S02]  /*0540*/  IMAD.MOV.U32 R32, RZ, RZ, 0x7fffffff ;  /* 0x7fffffffff207424 */ /* 0x000fc400078e00ff */
[----:B------:R1:W5:Y:S01]  /*0550*/  @!P5 LDG.E R31, desc[UR6][R8.64+0x180] ;  /* 0x00018006081fd981 */ /* 0x000362000c1e1900 */
[-C--:B------:R-:W-:Y:S01]  /*0560*/  ISETP.GE.AND P5, PT, R0, R5.reuse, PT ;  /* 0x000000050000720c */ /* 0x080fe20003fa6270 */
[C---:B------:R-:W-:Y:S02]  /*0570*/  VIADD R0, R10.reuse, 0x160 ;  /* 0x000001600a007836 */ /* 0x040fe40000000000 */
[----:B------:R-:W-:Y:S01]  /*0580*/  IMAD.MOV.U32 R30, RZ, RZ, 0x7fffffff ;  /* 0x7fffffffff1e7424 */ /* 0x000fe200078e00ff */
[----:B------:R1:W5:Y:S01]  /*0590*/  @!P6 LDG.E R32, desc[UR6][R8.64+0x200] ;  /* 0x000200060820e981 */ /* 0x000362000c1e1900 */
[----:B------:R-:W-:Y:S01]  /*05a0*/  VIADD R6, R10, 0x120 ;  /* 0x000001200a067836 */ /* 0x000fe20000000000 */
[-C--:B------:R-:W-:Y:S01]  /*05b0*/  ISETP.GE.AND P6, PT, R0, R5.reuse, PT ;  /* 0x000000050000720c */ /* 0x080fe20003fc6270 */
[----:B------:R-:W-:Y:S02]  /*05c0*/  IMAD.MOV.U32 R34, RZ, RZ, 0x7fffffff ;  /* 0x7fffffffff227424 */ /* 0x000fe400078e00ff */
[----:B------:R-:W-:Y:S01]  /*05d0*/  VIADD R0, R10, 0x1a0 ;  /* 0x000001a00a007836 */ /* 0x000fe20000000000 */
[----:B------:R1:W5:Y:S01]  /*05e0*/  @!P4 LDG.E R30, desc[UR6][R8.64+0x100] ;  /* 0x00010006081ec981 */ /* 0x000362000c1e1900 */
[----:B------:R-:W-:Y:S01]  /*05f0*/  ISETP.GE.AND P4, PT, R6, R5, PT ;  /* 0x000000050600720c */ /* 0x000fe20003f86270 */
[----:B------:R-:W-:-:S02]  /*0600*/  IMAD.MOV.U32 R33, RZ, RZ, 0x7fffffff ;  /* 0x7fffffffff217424 */ /* 0x000fc400078e00ff */
[----:B------:R1:W5:Y:S01]  /*0610*/  @!P1 LDG.E R34, desc[UR6][R8.64+0x300] ;  /* 0x0003000608229981 */ /* 0x000362000c1e1900 */
[----:B------:R-:W-:Y:S01]  /*0620*/  IMAD.MOV.U32 R35, RZ, RZ, 0x7fffffff ;  /* 0x7fffffffff237424 */ /* 0x000fe200078e00ff */
[-C--:B------:R-:W-:Y:S01]  /*0630*/  ISETP.GE.AND P1, PT, R0, R5.reuse, PT ;  /* 0x000000050000720c */ /* 0x080fe20003f26270 */
[C---:B------:R-:W-:Y:S01]  /*0640*/  VIADD R6, R10.reuse, 0x180 ;  /* 0x000001800a067836 */ /* 0x040fe20000000000 */
[----:B------:R1:W5:Y:S01]  /*0650*/  @!P0 LDG.E R33, desc[UR6][R8.64+0x280] ;  /* 0x0002800608218981 */ /* 0x000362000c1e1900 */
[----:B------:R-:W-:Y:S02]  /*0660*/  VIADD R0, R10, 0x1c0 ;  /* 0x000001c00a007836 */ /* 0x000fe40000000000 */
[----:B------:R-:W-:Y:S01]  /*0670*/  IMAD.MOV.U32 R36, RZ, RZ, 0x7fffffff ;  /* 0x7fffffffff247424 */ /* 0x000fe200078e00ff */
[----:B------:R1:W5:Y:S01]  /*0680*/  @!P2 LDG.E R35, desc[UR6][R8.64+0x380] ;  /* 0x000380060823a981 */ /* 0x000362000c1e1900 */
[----:B------:R-:W-:Y:S01]  /*0690*/  IMAD.MOV.U32 R37, RZ, RZ, 0x7fffffff ;  /* 0x7fffffffff257424 */ /* 0x000fe200078e00ff */
[-C--:B------:R-:W-:Y:S01]  /*06a0*/  ISETP.GE.AND P0, PT, R6, R5.reuse, PT ;  /* 0x000000050600720c */ /* 0x080fe20003f06270 */
[----:B------:R-:W-:Y:S01]  /*06b0*/  VIADD R6, R10, 0x1e0 ;  /* 0x000001e00a067836 */ /* 0x000fe20000000000 */
[-C--:B------:R-:W-:Y:S01]  /*06c0*/  ISETP.GE.AND P2, PT, R0, R5.reuse, PT ;  /* 0x000000050000720c */ /* 0x080fe20003f46270 */
[----:B------:R-:W-:Y:S01]  /*06d0*/  VIADD R0, R10, 0x200 ;  /* 0x000002000a007836 */ /* 0x000fe20000000000 */
[----:B------:R1:W5:Y:S02]  /*06e0*/  @!P3 LDG.E R36, desc[UR6][R8.64+0x400] ;  /* 0x000400060824b981 */ /* 0x000364000c1e1900 */
[----:B------:R-:W-:-:S02]  /*06f0*/  ISETP.GE.AND P3, PT, R6, R5, PT ;  /* 0x000000050600720c */ /* 0x000fc40003f66270 */
[----:B------:R1:W5:Y:S01]  /*0700*/  @!P4 LDG.E R37, desc[UR6][R8.64+0x480] ;  /* 0x000480060825c981 */ /* 0x000362000c1e1900 */
[----:B------:R-:W-:Y:S01]  /*0710*/  ISETP.GE.AND P4, PT, R0, R5, PT ;  /* 0x000000050000720c */ /* 0x000fe20003f86270 */
[----:B------:R-:W-:Y:S02]  /*0720*/  IMAD.MOV.U32 R38, RZ, RZ, 0x7fffffff ;  /* 0x7fffffffff267424 */ /* 0x000fe400078e00ff */
[----:B------:R-:W-:Y:S02]  /*0730*/  IMAD.MOV.U32 R39, RZ, RZ, 0x7fffffff ;  /* 0x7fffffffff277424 */ /* 0x000fe400078e00ff */
[----:B------:R-:W-:Y:S02]  /*0740*/  IMAD.MOV.U32 R40, RZ, RZ, 0x7fffffff ;  /* 0x7fffffffff287424 */ /* 0x000fe400078e00ff */
[----:B------:R-:W-:Y:S01]  /*0750*/  IMAD.MOV.U32 R43, RZ, RZ, 0x7fffffff ;  /* 0x7fffffffff2b7424 */ /* 0x000fe200078e00ff */
[----:B------:R1:W5:Y:S01]  /*0760*/  @!P5 LDG.E R38, desc[UR6][R8.64+0x500] ;  /* 0x000500060826d981 */ /* 0x000362000c1e1900 */
[----:B------:R-:W-:-:S02]  /*0770*/  IMAD.MOV.U32 R44, RZ, RZ, 0x7fffffff ;  /* 0x7fffffffff2c7424 */ /* 0x000fc400078e00ff */
[----:B------:R-:W-:Y:S01]  /*0780*/  IMAD.MOV.U32 R45, RZ, RZ, 0x7fffffff ;  /* 0x7fffffffff2d7424 */ /* 0x000fe200078e00ff */
[----:B------:R1:W5:Y:S01]  /*0790*/  @!P6 LDG.E R39, desc[UR6][R8.64+0x580] ;  /* 0x000580060827e981 */ /* 0x000362000c1e1900 */
[----:B------:R-:W-:-:S03]  /*07a0*/  IMAD.MOV.U32 R46, RZ, RZ, 0x7fffffff ;  /* 0x7fffffffff2e7424 */ /* 0x000fc600078e00ff */
[----:B------:R1:W5:Y:S04]  /*07b0*/  @!P0 LDG.E R40, desc[UR6][R8.64+0x600] ;  /* 0x0006000608288981 */ /* 0x000368000c1e1900 */
[----:B------:R1:W5:Y:S04]  /*07c0*/  @!P1 LDG.E R43, desc[UR6][R8.64+0x680] ;  /* 0x00068006082b9981 */ /* 0x000368000c1e1900 */
[----:B------:R1:W5:Y:S04]  /*07d0*/  @!P2 LDG.E R44, desc[UR6][R8.64+0x700] ;  /* 0x00070006082ca981 */ /* 0x000368000c1e1900 */
[----:B------:R1:W5:Y:S04]  /*07e0*/  @!P3 LDG.E R45, desc[UR6][R8.64+0x780] ;  /* 0x00078006082db981 */ /* 0x000368000c1e1900 */
[----:B------:R1:W5:Y:S02]  /*07f0*/  @!P4 LDG.E R46, desc[UR6][R8.64+0x800] ;  /* 0x00080006082ec981 */ /* 0x000364000c1e1900 */
.L_x_3:
[----:B------:R-:W-:Y:S01]  /*0800*/  VIMNMX R5, PT, PT, R24, 0xe0, !PT ;  /* 0x000000e018057848 */ /* 0x000fe20007fe0100 */
[----:B------:R-:W2:Y:S01]  /*0810*/  LDCU UR4, c[0x0][0x3c8] ;  /* 0x00007900ff0477ac */ /* 0x000ea20008000800 */
[----:B------:R-:W-:Y:S01]  /*0820*/  SHF.R.U32.HI R0, RZ, 0x5, R3 ;  /* 0x00000005ff007819 */ /* 0x000fe20000011603 */
[----:B------:R-:W-:Y:S01]  /*0830*/  BSSY.RECONVERGENT B0, `(.L_x_4) ;  /* 0x0000025000007945 */ /* 0x000fe20003800200 */
[--C-:B------:R-:W-:Y:S01]  /*0840*/  IADD3 R5, PT, PT, R5, 0x1f, -R24.reuse ;  /* 0x0000001f05057810 */ /* 0x100fe20007ffe818 */
[----:B------:R-:W-:Y:S01]  /*0850*/  UMOV UR5, 0xffffffff ;  /* 0xffffffff00057882 */ /* 0x000fe20000000000 */
[----:B01----:R-:W-:Y:S02]  /*0860*/  IMAD.MOV.U32 R8, RZ, RZ, R24 ;  /* 0x000000ffff087224 */ /* 0x003fe400078e0018 */
[C---:B------:R-:W-:Y:S01]  /*0870*/  ISETP.GE.U32.AND P0, PT, R5.reuse, 0x1e0, PT ;  /* 0x000001e00500780c */ /* 0x040fe20003f06070 */
[----:B------:R-:W-:Y:S01]  /*0880*/  IMAD.SHL.U32 R0, R0, 0x400, RZ ;  /* 0x0000040000007824 */ /* 0x000fe200078e00ff */
[----:B------:R-:W-:-:S04]  /*0890*/  LEA.HI R6, R5, 0x1, RZ, 0x1b ;  /* 0x0000000105067811 */ /* 0x000fc800078fd8ff */
[----:B------:R-:W-:-:S04]  /*08a0*/  LOP3.LUT R9, R6, 0xf, RZ, 0xc0, !PT ;  /* 0x0000000f06097812 */ /* 0x000fc800078ec0ff */
[----:B------:R-:W-:Y:S01]  /*08b0*/  ISETP.NE.AND P1, PT, R9, RZ, PT ;  /* 0x000000ff0900720c */ /* 0x000fe20003f25270 */
[----:B--2---:R-:W-:Y:S02]  /*08c0*/  USHF.L.U32 UR4, UR5, UR4, URZ ;  /* 0x0000000405047299 */ /* 0x004fe400080006ff */
[----:B------:R-:W-:Y:S10]  /*08d0*/  @!P0 BRA `(.L_x_5) ;  /* 0x0000000000688947 */ /* 0x000ff40003800000 */
[----:B------:R-:W-:Y:S01]  /*08e0*/  IMAD R10, R24, 0x4, R0 ;  /* 0x00000004180a7824 */ /* 0x000fe200078e0200 */
[----:B------:R-:W-:Y:S01]  /*08f0*/  LOP3.LUT R5, R6, 0xffffff0, RZ, 0xc0, !PT ;  /* 0x0ffffff006057812 */ /* 0x000fe200078ec0ff */
[----:B------:R-:W-:-:S03]  /*0900*/  IMAD.MOV.U32 R8, RZ, RZ, R24 ;  /* 0x000000ffff087224 */ /* 0x000fc600078e0018 */
[----:B------:R-:W-:Y:S01]  /*0910*/  IADD3 R10, PT, PT, R10, 0x400, R7 ;  /* 0x000004000a0a7810 */ /* 0x000fe20007ffe007 */
[----:B------:R-:W-:-:S07]  /*0920*/  IMAD.MOV R5, RZ, RZ, -R5 ;  /* 0x000000ffff057224 */ /* 0x000fce00078e0a05 */
.L_x_6:
[----:B------:R-:W-:Y:S01]  /*0930*/  VIADD R5, R5, 0x10 ;  /* 0x0000001005057836 */ /* 0x000fe20000000000 */
[----:B------:R-:W-:Y:S01]  /*0940*/  STS [R10+-0x400], RZ ;  /* 0xfffc00ff0a007388 */ /* 0x000fe20000000800 */
[----:B------:R-:W-:-:S03]  /*0950*/  VIADD R8, R8, 0x200 ;  /* 0x0000020008087836 */ /* 0x000fc60000000000 */
[----:B------:R-:W-:Y:S01]  /*0960*/  ISETP.NE.AND P0, PT, R5, RZ, PT ;  /* 0x000000ff0500720c */ /* 0x000fe20003f05270 */
[----:B------:R-:W-:Y:S04]  /*0970*/  STS [R10+-0x380], RZ ;  /* 0xfffc80ff0a007388 */ /* 0x000fe80000000800 */
[----:B------:R-:W-:Y:S04]  /*0980*/  STS [R10+-0x300], RZ ;  /* 0xfffd00ff0a007388 */ /* 0x000fe80000000800 */
[----:B------:R-:W-:Y:S04]  /*0990*/  STS [R10+-0x280], RZ ;  /* 0xfffd80ff0a007388 */ /* 0x000fe80000000800 */
[----:B------:R-:W-:Y:S04]  /*09a0*/  STS [R10+-0x200], RZ ;  /* 0xfffe00ff0a007388 */ /* 0x000fe80000000800 */
[----:B------:R-:W-:Y:S04]  /*09b0*/  STS [R10+-0x180], RZ ;  /* 0xfffe80ff0a007388 */ /* 0x000fe80000000800 */
[----:B------:R-:W-:Y:S04]  /*09c0*/  STS [R10+-0x100], RZ ;  /* 0xffff00ff0a007388 */ /* 0x000fe80000000800 */
[----:B------:R-:W-:Y:S04]  /*09d0*/  STS [R10+-0x80], RZ ;  /* 0xffff80ff0a007388 */ /* 0x000fe80000000800 */
[----:B------:R-:W-:Y:S04]  /*09e0*/  STS [R10], RZ ;  /* 0x000000ff0a007388 */ /* 0x000fe80000000800 */
[----:B------:R-:W-:Y:S04]  /*09f0*/  STS [R10+0x80], RZ ;  /* 0x000080ff0a007388 */ /* 0x000fe80000000800 */
[----:B------:R-:W-:Y:S04]  /*0a00*/  STS [R10+0x100], RZ ;  /* 0x000100ff0a007388 */ /* 0x000fe80000000800 */
[----:B------:R-:W-:Y:S04]  /*0a10*/  STS [R10+0x180], RZ ;  /* 0x000180ff0a007388 */ /* 0x000fe80000000800 */
[----:B------:R-:W-:Y:S04]  /*0a20*/  STS [R10+0x200], RZ ;  /* 0x000200ff0a007388 */ /* 0x000fe80000000800 */
[----:B------:R-:W-:Y:S04]  /*0a30*/  STS [R10+0x280], RZ ;  /* 0x000280ff0a007388 */ /* 0x000fe80000000800 */
[----:B------:R-:W-:Y:S04]  /*0a40*/  STS [R10+0x300], RZ ;  /* 0x000300ff0a007388 */ /* 0x000fe80000000800 */
[----:B------:R0:W-:Y:S02]  /*0a50*/  STS [R10+0x380], RZ ;  /* 0x000380ff0a007388 */ /* 0x0001e40000000800 */
[----:B0-----:R-:W-:Y:S01]  /*0a60*/  VIADD R10, R10, 0x800 ;  /* 0x000008000a0a7836 */ /* 0x001fe20000000000 */
[----:B------:R-:W-:Y:S06]  /*0a70*/  @P0 BRA `(.L_x_6) ;  /* 0xfffffffc00ac0947 */ /* 0x000fec000383ffff */
.L_x_5:
[----:B------:R-:W-:Y:S05]  /*0a80*/  BSYNC.RECONVERGENT B0 ;  /* 0x0000000000007941 */ /* 0x000fea0003800200 */
.L_x_4:
[----:B------:R-:W-:Y:S01]  /*0a90*/  BSSY.RECONVERGENT B0, `(.L_x_7) ;  /* 0x0000026000007945 */ /* 0x000fe20003800200 */
[----:B------:R-:W-:-:S03]  /*0aa0*/  IMAD.IADD R5, R7, 0x1, R0 ;  /* 0x0000000107057824 */ /* 0x000fc600078e0200 */
[----:B------:R-:W-:Y:S05]  /*0ab0*/  @!P1 BRA `(.L_x_8) ;  /* 0x00000000008c9947 */ /* 0x000fea0003800000 */
[----:B------:R-:W-:Y:S01]  /*0ac0*/  ISETP.GE.U32.AND P0, PT, R9, 0x8, PT ;  /* 0x000000080900780c */ /* 0x000fe20003f06070 */
[----:B------:R-:W-:Y:S01]  /*0ad0*/  BSSY.RECONVERGENT B1, `(.L_x_9) ;  /* 0x000000e000017945 */ /* 0x000fe20003800200 */
[----:B------:R-:W-:-:S04]  /*0ae0*/  LOP3.LUT R10, R6, 0x7, RZ, 0xc0, !PT ;  /* 0x00000007060a7812 */ /* 0x000fc800078ec0ff */
[----:B------:R-:W-:-:S07]  /*0af0*/  ISETP.NE.AND P1, PT, R10, RZ, PT ;  /* 0x000000ff0a00720c */ /* 0x000fce0003f25270 */
[----:B------:R-:W-:Y:S06]  /*0b00*/  @!P0 BRA `(.L_x_10) ;  /* 0x0000000000288947 */ /* 0x000fec0003800000 */
[C---:B------:R-:W-:Y:S02]  /*0b10*/  IMAD R9, R8.reuse, 0x4, R5 ;  /* 0x0000000408097824 */ /* 0x040fe400078e0205 */
[----:B------:R-:W-:-:S03]  /*0b20*/  VIADD R8, R8, 0x100 ;  /* 0x0000010008087836 */ /* 0x000fc60000000000 */
[----:B------:R0:W-:Y:S04]  /*0b30*/  STS [R9], RZ ;  /* 0x000000ff09007388 */ /* 0x0001e80000000800 */
[----:B------:R0:W-:Y:S04]  /*0b40*/  STS [R9+0x80], RZ ;  /* 0x000080ff09007388 */ /* 0x0001e80000000800 */
[----:B------:R0:W-:Y:S04]  /*0b50*/  STS [R9+0x100], RZ ;  /* 0x000100ff09007388 */ /* 0x0001e80000000800 */
[----:B------:R0:W-:Y:S04]  /*0b60*/  STS [R9+0x180], RZ ;  /* 0x000180ff09007388 */ /* 0x0001e80000000800 */
[----:B------:R0:W-:Y:S04]  /*0b70*/  STS [R9+0x200], RZ ;  /* 0x000200ff09007388 */ /* 0x0001e80000000800 */
[----:B------:R0:W-:Y:S04]  /*0b80*/  STS [R9+0x280], RZ ;  /* 0x000280ff09007388 */ /* 0x0001e80000000800 */
[----:B------:R0:W-:Y:S04]  /*0b90*/  STS [R9+0x300], RZ ;  /* 0x000300ff09007388 */ /* 0x0001e80000000800 */
[----:B------:R0:W-:Y:S02]  /*0ba0*/  STS [R9+0x380], RZ ;  /* 0x000380ff09007388 */ /* 0x0001e40000000800 */
.L_x_10:
[----:B------:R-:W-:Y:S05]  /*0bb0*/  BSYNC.RECONVERGENT B1 ;  /* 0x0000000000017941 */ /* 0x000fea0003800200 */
.L_x_9:
[----:B------:R-:W-:Y:S05]  /*0bc0*/  @!P1 BRA `(.L_x_8) ;  /* 0x0000000000489947 */ /* 0x000fea0003800000 */
[----:B------:R-:W-:Y:S02]  /*0bd0*/  ISETP.GE.U32.AND P0, PT, R10, 0x4, PT ;  /* 0x000000040a00780c */ /* 0x000fe40003f06070 */
[----:B------:R-:W-:-:S04]  /*0be0*/  LOP3.LUT R6, R6, 0x3, RZ, 0xc0, !PT ;  /* 0x0000000306067812 */ /* 0x000fc800078ec0ff */
[----:B------:R-:W-:-:S07]  /*0bf0*/  ISETP.NE.AND P1, PT, R6, RZ, PT ;  /* 0x000000ff0600720c */ /* 0x000fce0003f25270 */
[C---:B0-----:R-:W-:Y:S02]  /*0c00*/  @P0 IMAD R9, R8.reuse, 0x4, R5 ;  /* 0x0000000408090824 */ /* 0x041fe400078e0205 */
[----:B------:R-:W-:-:S03]  /*0c10*/  @P0 VIADD R8, R8, 0x80 ;  /* 0x0000008008080836 */ /* 0x000fc60000000000 */
[----:B------:R1:W-:Y:S04]  /*0c20*/  @P0 STS [R9], RZ ;  /* 0x000000ff09000388 */ /* 0x0003e80000000800 */
[----:B------:R1:W-:Y:S04]  /*0c30*/  @P0 STS [R9+0x80], RZ ;  /* 0x000080ff09000388 */ /* 0x0003e80000000800 */
[----:B------:R1:W-:Y:S04]  /*0c40*/  @P0 STS [R9+0x100], RZ ;  /* 0x000100ff09000388 */ /* 0x0003e80000000800 */
[----:B------:R1:W-:Y:S01]  /*0c50*/  @P0 STS [R9+0x180], RZ ;  /* 0x000180ff09000388 */ /* 0x0003e20000000800 */
[----:B------:R-:W-:Y:S05]  /*0c60*/  @!P1 BRA `(.L_x_8) ;  /* 0x0000000000209947 */ /* 0x000fea0003800000 */
[----:B------:R-:W-:Y:S02]  /*0c70*/  IMAD R0, R8, 0x4, R0 ;  /* 0x0000000408007824 */ /* 0x000fe400078e0200 */
[----:B------:R-:W-:Y:S02]  /*0c80*/  IMAD.MOV R6, RZ, RZ, -R6 ;  /* 0x000000ffff067224 */ /* 0x000fe400078e0a06 */
[----:B------:R-:W-:-:S07]  /*0c90*/  IMAD.IADD R0, R7, 0x1, R0 ;  /* 0x0000000107007824 */ /* 0x000fce00078e0200 */
.L_x_11:
[----:B------:R-:W-:Y:S01]  /*0ca0*/  VIADD R6, R6, 0x1 ;  /* 0x0000000106067836 */ /* 0x000fe20000000000 */
[----:B------:R0:W-:Y:S04]  /*0cb0*/  STS [R0], RZ ;  /* 0x000000ff00007388 */ /* 0x0001e80000000800 */
[----:B------:R-:W-:Y:S01]  /*0cc0*/  ISETP.NE.AND P0, PT, R6, RZ, PT ;  /* 0x000000ff0600720c */ /* 0x000fe20003f05270 */
[----:B0-----:R-:W-:-:S12]  /*0cd0*/  VIADD R0, R0, 0x80 ;  /* 0x0000008000007836 */ /* 0x001fd80000000000 */
[----:B------:R-:W-:Y:S05]  /*0ce0*/  @P0 BRA `(.L_x_11) ;  /* 0xfffffffc00ec0947 */ /* 0x000fea000383ffff */
.L_x_8:
[----:B------:R-:W-:Y:S05]  /*0cf0*/  BSYNC.RECONVERGENT B0 ;  /* 0x0000000000007941 */ /* 0x000fea0003800200 */
.L_x_7:
[----:B------:R-:W2:Y:S01]  /*0d00*/  LDCU UR5, c[0x0][0x3c4] ;  /* 0x00007880ff0577ac */ /* 0x000ea20008000800 */
[----:B-----5:R-:W-:Y:S01]  /*0d10*/  LOP3.LUT R27, R28, 0x80000000, RZ, 0x3c, !PT ;  /* 0x800000001c1b7812 */ /* 0x020fe200078e3cff */
[----:B------:R-:W-:Y:S01]  /*0d20*/  BSSY.RECONVERGENT B0, `(.L_x_12) ;  /* 0x0000080000007945 */ /* 0x000fe20003800200 */
[----:B------:R-:W-:Y:S02]  /*0d30*/  LOP3.LUT R22, R29, 0x80000000, RZ, 0x3c, !PT ;  /* 0x800000001d167812 */ /* 0x000fe400078e3cff */
[----:B------:R-:W-:Y:S02]  /*0d40*/  LOP3.LUT R21, R30, 0x80000000, RZ, 0x3c, !PT ;  /* 0x800000001e157812 */ /* 0x000fe400078e3cff */
[----:B------:R-:W-:Y:S02]  /*0d50*/  LOP3.LUT R18, R31, 0x80000000, RZ, 0x3c, !PT ;  /* 0x800000001f127812 */ /* 0x000fe400078e3cff */
[----:B------:R-:W-:Y:S02]  /*0d60*/  LOP3.LUT R20, R33, 0x80000000, RZ, 0x3c, !PT ;  /* 0x8000000021147812 */ /* 0x000fe400078e3cff */
[----:B------:R-:W-:-:S02]  /*0d70*/  LOP3.LUT R23, R32, 0x80000000, RZ, 0x3c, !PT ;  /* 0x8000000020177812 */ /* 0x000fc400078e3cff */
[----:B------:R-:W-:Y:S02]  /*0d80*/  LOP3.LUT R25, R34, 0x80000000, RZ, 0x3c, !PT ;  /* 0x8000000022197812 */ /* 0x000fe400078e3cff */
[----:B------:R-:W-:Y:S02]  /*0d90*/  LOP3.LUT R17, R36, 0x80000000, RZ, 0x3c, !PT ;  /* 0x8000000024117812 */ /* 0x000fe400078e3cff */
[----:B------:R-:W-:Y:S02]  /*0da0*/  LOP3.LUT R19, R38, 0x80000000, RZ, 0x3c, !PT ;  /* 0x8000000026137812 */ /* 0x000fe400078e3cff */
[----:B--2---:R-:W-:Y:S02]  /*0db0*/  SHF.R.U32.HI R49, RZ, UR5, R27 ;  /* 0x00000005ff317c19 */ /* 0x004fe4000801161b */
[----:B------:R-:W-:Y:S02]  /*0dc0*/  SHF.R.U32.HI R52, RZ, UR5, R22 ;  /* 0x00000005ff347c19 */ /* 0x000fe40008011616 */
[----:B------:R-:W-:-:S02]  /*0dd0*/  LOP3.LUT R49, R49, UR4, RZ, 0x30, !PT ;  /* 0x0000000431317c12 */ /* 0x000fc4000f8e30ff */
[----:B------:R-:W-:Y:S02]  /*0de0*/  LOP3.LUT R52, R52, UR4, RZ, 0x30, !PT ;  /* 0x0000000434347c12 */ /* 0x000fe4000f8e30ff */
[----:B------:R-:W-:Y:S01]  /*0df0*/  SHF.R.U32.HI R56, RZ, UR5, R21 ;  /* 0x00000005ff387c19 */ /* 0x000fe20008011615 */
[--C-:B------:R-:W-:Y:S01]  /*0e00*/  IMAD R0, R49, 0x4, R5.reuse ;  /* 0x0000000431007824 */ /* 0x100fe200078e0205 */
[----:B------:R-:W-:Y:S01]  /*0e10*/  SHF.R.U32.HI R48, RZ, UR5, R18 ;  /* 0x00000005ff307c19 */ /* 0x000fe20008011612 */
[----:B------:R-:W-:Y:S01]  /*0e20*/  IMAD R6, R52, 0x4, R5 ;  /* 0x0000000434067824 */ /* 0x000fe200078e0205 */
[----:B------:R-:W-:Y:S01]  /*0e30*/  LOP3.LUT R56, R56, UR4, RZ, 0x30, !PT ;  /* 0x0000000438387c12 */ /* 0x000fe2000f8e30ff */
[----:B------:R-:W-:Y:S01]  /*0e40*/  NOP ;  /* 0x0000000000007918 */ /* 0x000fe20000000000 */
[----:B01----:R-:W-:Y:S01]  /*0e50*/  SHF.R.U32.HI R9, RZ, UR5, R20 ;  /* 0x00000005ff097c19 */ /* 0x003fe20008011614 */
[----:B------:R0:W-:Y:S01]  /*0e60*/  ATOMS.POPC.INC.32 RZ, [R0+URZ] ;  /* 0x0000000000ff7f8c */ /* 0x0001e2000d8000ff */
[----:B------:R-:W-:-:S02]  /*0e70*/  LOP3.LUT R48, R48, UR4, RZ, 0x30, !PT ;  /* 0x0000000430307c12 */ /* 0x000fc4000f8e30ff */
[----:B------:R-:W-:Y:S01]  /*0e80*/  SHF.R.U32.HI R8, RZ, UR5, R23 ;  /* 0x00000005ff087c19 */ /* 0x000fe20008011617 */
[----:B------:R1:W-:Y:S01]  /*0e90*/  ATOMS.POPC.INC.32 RZ, [R6+URZ] ;  /* 0x0000000006ff7f8c */ /* 0x0003e2000d8000ff */
[----:B------:R-:W-:Y:S02]  /*0ea0*/  SHF.R.U32.HI R11, RZ, UR5, R25 ;  /* 0x00000005ff0b7c19 */ /* 0x000fe40008011619 */
[----:B------:R-:W-:Y:S01]  /*0eb0*/  LOP3.LUT R10, R9, UR4, RZ, 0x30, !PT ;  /* 0x00000004090a7c12 */ /* 0x000fe2000f8e30ff */
[--C-:B0-----:R-:W-:Y:S01]  /*0ec0*/  IMAD R0, R56, 0x4, R5.reuse ;  /* 0x0000000438007824 */ /* 0x101fe200078e0205 */
[----:B------:R-:W-:Y:S02]  /*0ed0*/  LOP3.LUT R8, R8, UR4, RZ, 0x30, !PT ;  /* 0x0000000408087c12 */ /* 0x000fe4000f8e30ff */
[----:B------:R-:W-:Y:S01]  /*0ee0*/  LOP3.LUT R12, R11, UR4, RZ, 0x30, !PT ;  /* 0x000000040b0c7c12 */ /* 0x000fe2000f8e30ff */
[--C-:B-1----:R-:W-:Y:S01]  /*0ef0*/  IMAD R6, R48, 0x4, R5.reuse ;  /* 0x0000000430067824 */ /* 0x102fe200078e0205 */
[----:B------:R0:W-:Y:S01]  /*0f00*/  ATOMS.POPC.INC.32 RZ, [R0+URZ] ;  /* 0x0000000000ff7f8c */ /* 0x0001e2000d8000ff */
[--C-:B------:R-:W-:Y:S01]  /*0f10*/  IMAD R9, R10, 0x4, R5.reuse ;  /* 0x000000040a097824 */ /* 0x100fe200078e0205 */
[----:B------:R-:W-:Y:S01]  /*0f20*/  LOP3.LUT R10, R35, 0x80000000, RZ, 0x3c, !PT ;  /* 0x80000000230a7812 */ /* 0x000fe200078e3cff */
[--C-:B------:R-:W-:Y:S01]  /*0f30*/  IMAD R8, R8, 0x4, R5.reuse ;  /* 0x0000000408087824 */ /* 0x100fe200078e0205 */
[----:B------:R1:W-:Y:S01]  /*0f40*/  ATOMS.POPC.INC.32 RZ, [R6+URZ] ;  /* 0x0000000006ff7f8c */ /* 0x0003e2000d8000ff */
[----:B------:R-:W-:Y:S01]  /*0f50*/  IMAD R11, R12, 0x4, R5 ;  /* 0x000000040c0b7824 */ /* 0x000fe200078e0205 */
[----:B------:R-:W-:-:S02]  /*0f60*/  LOP3.LUT R12, R37, 0x80000000, RZ, 0x3c, !PT ;  /* 0x80000000250c7812 */ /* 0x000fc400078e3cff */
[----:B------:R-:W-:Y:S01]  /*0f70*/  LOP3.LUT R16, R39, 0x80000000, RZ, 0x3c, !PT ;  /* 0x8000000027107812 */ /* 0x000fe200078e3cff */
[----:B------:R-:W-:Y:S01]  /*0f80*/  ATOMS.POPC.INC.32 RZ, [R8+URZ] ;  /* 0x0000000008ff7f8c */ /* 0x000fe2000d8000ff */
[----:B0-----:R-:W-:Y:S02]  /*0f90*/  SHF.R.U32.HI R0, RZ, UR5, R10 ;  /* 0x00000005ff007c19 */ /* 0x001fe4000801160a */
[----:B-1----:R-:W-:Y:S01]  /*0fa0*/  SHF.R.U32.HI R6, RZ, UR5, R17 ;  /* 0x00000005ff067c19 */ /* 0x002fe20008011611 */
[----:B------:R0:W-:Y:S01]  /*0fb0*/  ATOMS.POPC.INC.32 RZ, [R9+URZ] ;  /* 0x0000000009ff7f8c */ /* 0x0001e2000d8000ff */
[----:B------:R-:W-:Y:S02]  /*0fc0*/  SHF.R.U32.HI R14, RZ, UR5, R19 ;  /* 0x00000005ff0e7c19 */ /* 0x000fe40008011613 */
[----:B------:R-:W-:Y:S01]  /*0fd0*/  LOP3.LUT R6, R6, UR4, RZ, 0x30, !PT ;  /* 0x0000000406067c12 */ /* 0x000fe2000f8e30ff */
[----:B------:R1:W-:Y:S01]  /*0fe0*/  ATOMS.POPC.INC.32 RZ, [R11+URZ] ;  /* 0x000000000bff7f8c */ /* 0x0003e2000d8000ff */
[----:B------:R-:W-:-:S02]  /*0ff0*/  SHF.R.U32.HI R13, RZ, UR5, R12 ;  /* 0x00000005ff0d7c19 */ /* 0x000fc4000801160c */
[----:B------:R-:W-:Y:S02]  /*1000*/  LOP3.LUT R0, R0, UR4, RZ, 0x30, !PT ;  /* 0x0000000400007c12 */ /* 0x000fe4000f8e30ff */
[----:B0-----:R-:W-:Y:S02]  /*1010*/  SHF.R.U32.HI R9, RZ, UR5, R16 ;  /* 0x00000005ff097c19 */ /* 0x001fe40008011610 */
[----:B------:R-:W-:Y:S01]  /*1020*/  LOP3.LUT R50, R14, UR4, RZ, 0x30, !PT ;  /* 0x000000040e327c12 */ /* 0x000fe2000f8e30ff */
[--C-:B------:R-:W-:Y:S01]  /*1030*/  IMAD R14, R6, 0x4, R5.reuse ;  /* 0x00000004060e7824 */ /* 0x100fe200078e0205 */
[----:B------:R-:W-:Y:S01]  /*1040*/  LOP3.LUT R8, R13, UR4, RZ, 0x30, !PT ;  /* 0x000000040d087c12 */ /* 0x000fe2000f8e30ff */
[--C-:B------:R-:W-:Y:S01]  /*1050*/  IMAD R0, R0, 0x4, R5.reuse ;  /* 0x0000000400007824 */ /* 0x100fe200078e0205 */
[----:B------:R-:W-:Y:S01]  /*1060*/  LOP3.LUT R6, R9, UR4, RZ, 0x30, !PT ;  /* 0x0000000409067c12 */ /* 0x000fe2000f8e30ff */
[--C-:B------:R-:W-:Y:S01]  /*1070*/  IMAD R50, R50, 0x4, R5.reuse ;  /* 0x0000000432327824 */ /* 0x100fe200078e0205 */
[----:B------:R-:W-:Y:S01]  /*1080*/  LOP3.LUT R9, R40, 0x80000000, RZ, 0x3c, !PT ;  /* 0x8000000028097812 */ /* 0x000fe200078e3cff */
[--C-:B------:R-:W-:Y:S01]  /*1090*/  IMAD R26, R8, 0x4, R5.reuse ;  /* 0x00000004081a7824 */ /* 0x100fe200078e0205 */
[----:B------:R0:W-:Y:S01]  /*10a0*/  ATOMS.POPC.INC.32 RZ, [R0+URZ] ;  /* 0x0000000000ff7f8c */ /* 0x0001e2000d8000ff */
[----:B------:R-:W-:Y:S01]  /*10b0*/  IMAD R51, R6, 0x4, R5 ;  /* 0x0000000406337824 */ /* 0x000fe200078e0205 */
[----:B------:R-:W-:-:S02]  /*10c0*/  LOP3.LUT R6, R43, 0x80000000, RZ, 0x3c, !PT ;  /* 0x800000002b067812 */ /* 0x000fc400078e3cff */
[----:B-1----:R-:W-:Y:S01]  /*10d0*/  LOP3.LUT R11, R44, 0x80000000, RZ, 0x3c, !PT ;  /* 0x800000002c0b7812 */ /* 0x002fe200078e3cff */
[----:B------:R1:W-:Y:S01]  /*10e0*/  ATOMS.POPC.INC.32 RZ, [R14+URZ] ;  /* 0x000000000eff7f8c */ /* 0x0003e2000d8000ff */
[----:B------:R-:W-:Y:S02]  /*10f0*/  LOP3.LUT R8, R45, 0x80000000, RZ, 0x3c, !PT ;  /* 0x800000002d087812 */ /* 0x000fe400078e3cff */
[----:B------:R-:W-:Y:S01]  /*1100*/  LOP3.LUT R13, R46, 0x80000000, RZ, 0x3c, !PT ;  /* 0x800000002e0d7812 */ /* 0x000fe200078e3cff */
[----:B------:R2:W-:Y:S01]  /*1110*/  ATOMS.POPC.INC.32 RZ, [R26+URZ] ;  /* 0x000000001aff7f8c */ /* 0x0005e2000d8000ff */
[----:B0-----:R-:W-:Y:S02]  /*1120*/  SHF.R.U32.HI R0, RZ, UR5, R9 ;  /* 0x00000005ff007c19 */ /* 0x001fe40008011609 */
[----:B------:R-:W-:Y:S01]  /*1130*/  SHF.R.U32.HI R53, RZ, UR5, R11 ;  /* 0x00000005ff357c19 */ /* 0x000fe2000801160b */
[----:B-1----:R-:W0:Y:S01]  /*1140*/  LDC.64 R14, c[0x0][0x380] ;  /* 0x0000e000ff0e7b82 */ /* 0x002e220000000a00 */
[----:B------:R-:W-:Y:S01]  /*1150*/  SHF.R.U32.HI R55, RZ, UR5, R8 ;  /* 0x00000005ff377c19 */ /* 0x000fe20008011608 */
[----:B------:R1:W-:Y:S01]  /*1160*/  ATOMS.POPC.INC.32 RZ, [R50+URZ] ;  /* 0x0000000032ff7f8c */ /* 0x0003e2000d8000ff */
[----:B------:R-:W-:-:S02]  /*1170*/  SHF.R.U32.HI R57, RZ, UR5, R13 ;  /* 0x00000005ff397c19 */ /* 0x000fc4000801160d */
[----:B--2---:R-:W-:Y:S01]  /*1180*/  SHF.R.U32.HI R26, RZ, UR5, R6 ;  /* 0x00000005ff1a7c19 */ /* 0x004fe20008011606 */
[----:B------:R2:W-:Y:S01]  /*1190*/  ATOMS.POPC.INC.32 RZ, [R51+URZ] ;  /* 0x0000000033ff7f8c */ /* 0x0005e2000d8000ff */
[----:B------:R-:W-:Y:S02]  /*11a0*/  LOP3.LUT R0, R0, UR4, RZ, 0x30, !PT ;  /* 0x0000000400007c12 */ /* 0x000fe4000f8e30ff */
[----:B------:R-:W-:Y:S02]  /*11b0*/  LOP3.LUT R54, R26, UR4, RZ, 0x30, !PT ;  /* 0x000000041a367c12 */ /* 0x000fe4000f8e30ff */
[----:B------:R-:W-:Y:S01]  /*11c0*/  LOP3.LUT R58, R53, UR4, RZ, 0x30, !PT ;  /* 0x00000004353a7c12 */ /* 0x000fe2000f8e30ff */
[--C-:B------:R-:W-:Y:S01]  /*11d0*/  IMAD R53, R0, 0x4, R5.reuse ;  /* 0x0000000400357824 */ /* 0x100fe200078e0205 */
[----:B------:R-:W-:Y:S01]  /*11e0*/  ISETP.GT.U32.AND P2, PT, R3, 0xff, PT ;  /* 0x000000ff0300780c */ /* 0x000fe20003f44070 */
[--C-:B------:R-:W-:Y:S01]  /*11f0*/  IMAD R54, R54, 0x4, R5.reuse ;  /* 0x0000000436367824 */ /* 0x100fe200078e0205 */
[----:B------:R-:W-:Y:S01]  /*1200*/  LOP3.LUT R60, R55, UR4, RZ, 0x30, !PT ;  /* 0x00000004373c7c12 */ /* 0x000fe2000f8e30ff */
[--C-:B------:R-:W-:Y:S01]  /*1210*/  IMAD R58, R58, 0x4, R5.reuse ;  /* 0x000000043a3a7824 */ /* 0x100fe200078e0205 */
[----:B------:R-:W-:Y:S01]  /*1220*/  LOP3.LUT R26, R57, UR4, RZ, 0x30, !PT ;  /* 0x00000004391a7c12 */ /* 0x000fe2000f8e30ff */
[----:B------:R3:W-:Y:S01]  /*1230*/  ATOMS.POPC.INC.32 RZ, [R53+URZ] ;  /* 0x0000000035ff7f8c */ /* 0x0007e2000d8000ff */
[----:B-1----:R-:W-:Y:S01]  /*1240*/  P2R R50, PR, RZ, 0x4 ;  /* 0x00000004ff327803 */ /* 0x002fe20000000000 */
[----:B------:R-:W-:-:S02]  /*1250*/  IMAD R60, R60, 0x4, R5 ;  /* 0x000000043c3c7824 */ /* 0x000fc400078e0205 */
[----:B------:R-:W-:Y:S01]  /*1260*/  IMAD R5, R26, 0x4, R5 ;  /* 0x000000041a057824 */ /* 0x000fe200078e0205 */
[----:B------:R3:W-:Y:S01]  /*1270*/  ATOMS.POPC.INC.32 RZ, [R54+URZ] ;  /* 0x0000000036ff7f8c */ /* 0x0007e2000d8000ff */
[----:B--2---:R-:W-:Y:S02]  /*1280*/  IMAD R51, R3, 0x4, R7 ;  /* 0x0000000403337824 */ /* 0x004fe400078e0207 */
[----:B------:R-:W-:Y:S01]  /*1290*/  IMAD.MOV.U32 R0, RZ, RZ, RZ ;  /* 0x000000ffff007224 */ /* 0x000fe200078e00ff */
[----:B------:R3:W-:Y:S04]  /*12a0*/  ATOMS.POPC.INC.32 RZ, [R58+URZ] ;  /* 0x000000003aff7f8c */ /* 0x0007e8000d8000ff */
[----:B------:R3:W-:Y:S04]  /*12b0*/  ATOMS.POPC.INC.32 RZ, [R60+URZ] ;  /* 0x000000003cff7f8c */ /* 0x0007e8000d8000ff */
[----:B------:R3:W-:Y:S01]  /*12c0*/  ATOMS.POPC.INC.32 RZ, [R5+URZ] ;  /* 0x0000000005ff7f8c */ /* 0x0007e2000d8000ff */
[----:B------:R-:W-:Y:S06]  /*12d0*/  BAR.SYNC.DEFER_BLOCKING 0x0 ;  /* 0x0000000000007b1d */ /* 0x000fec0000010000 */
[----:B------:R-:W-:Y:S05]  /*12e0*/  @P2 BRA `(.L_x_13) ;  /* 0x00000000008c2947 */ /* 0x000fea0003800000 */
[----:B------:R-:W1:Y:S04]  /*12f0*/  LDS R0, [R51] ;  /* 0x0000000033007984 */ /* 0x000e680000000800 */
[----:B---3--:R-:W2:Y:S04]  /*1300*/  LDS R5, [R51+0x400] ;  /* 0x0004000033057984 */ /* 0x008ea80000000800 */
[----:B------:R-:W3:Y:S04]  /*1310*/  LDS R53, [R51+0x800] ;  /* 0x0008000033357984 */ /* 0x000ee80000000800 */
[----:B------:R-:W4:Y:S04]  /*1320*/  LDS R55, [R51+0xc00] ;  /* 0x000c000033377984 */ /* 0x000f280000000800 */
[----:B------:R-:W5:Y:S04]  /*1330*/  LDS R57, [R51+0x1000] ;  /* 0x0010000033397984 */ /* 0x000f680000000800 */
[----:B------:R-:W0:Y:S04]  /*1340*/  LDS R59, [R51+0x1400] ;  /* 0x00140000333b7984 */ /* 0x000e280000000800 */
[----:B------:R-:W-:Y:S04]  /*1350*/  LDS R61, [R51+0x2000] ;  /* 0x00200000333d7984 */ /* 0x000fe80000000800 */
[----:B------:R-:W-:Y:S04]  /*1360*/  LDS R63, [R51+0x2400] ;  /* 0x00240000333f7984 */ /* 0x000fe80000000800 */
[----:B------:R-:W-:Y:S04]  /*1370*/  LDS R65, [R51+0x2800] ;  /* 0x0028000033417984 */ /* 0x000fe80000000800 */
[----:B------:R-:W-:Y:S04]  /*1380*/  STS [R51], RZ ;  /* 0x000000ff33007388 */ /* 0x000fe80000000800 */
[----:B-1----:R-:W-:Y:S01]  /*1390*/  STS [R51+0x400], R0 ;  /* 0x0004000033007388 */ /* 0x002fe20000000800 */
[----:B--2---:R-:W-:-:S03]  /*13a0*/  IMAD.IADD R54, R0, 0x1, R5 ;  /* 0x0000000100367824 */ /* 0x004fc600078e0205 */
[----:B------:R-:W1:Y:S01]  /*13b0*/  LDS R5, [R51+0x1800] ;  /* 0x0018000033057984 */ /* 0x000e620000000800 */
[----:B---3--:R-:W-:-:S03]  /*13c0*/  IMAD.IADD R58, R54, 0x1, R53 ;  /* 0x00000001363a7824 */ /* 0x008fc600078e0235 */
[----:B------:R-:W2:Y:S01]  /*13d0*/  LDS R53, [R51+0x1c00] ;  /* 0x001c000033357984 */ /* 0x000ea20000000800 */
[----:B----4-:R-:W-:-:S03]  /*13e0*/  IMAD.IADD R60, R58, 0x1, R55 ;  /* 0x000000013a3c7824 */ /* 0x010fc600078e0237 */
[----:B------:R1:W-:Y:S01]  /*13f0*/  STS [R51+0x800], R54 ;  /* 0x0008003633007388 */ /* 0x0003e20000000800 */
[----:B-----5:R-:W-:-:S03]  /*1400*/  IMAD.IADD R62, R60, 0x1, R57 ;  /* 0x000000013c3e7824 */ /* 0x020fc600078e0239 */
[----:B------:R-:W3:Y:S01]  /*1410*/  LDS R55, [R51+0x2c00] ;  /* 0x002c000033377984 */ /* 0x000ee20000000800 */
[----:B0-----:R-:W-:-:S03]  /*1420*/  IMAD.IADD R64, R62, 0x1, R59 ;  /* 0x000000013e407824 */ /* 0x001fc600078e023b */
[----:B------:R0:W-:Y:S04]  /*1430*/  STS [R51+0xc00], R58 ;  /* 0x000c003a33007388 */ /* 0x0001e80000000800 */
[----:B------:R4:W-:Y:S04]  /*1440*/  STS [R51+0x1000], R60 ;  /* 0x0010003c33007388 */ /* 0x0009e80000000800 */
[----:B------:R4:W-:Y:S04]  /*1450*/  STS [R51+0x1400], R62 ;  /* 0x0014003e33007388 */ /* 0x0009e80000000800 */
[----:B------:R4:W-:Y:S01]  /*1460*/  STS [R51+0x1800], R64 ;  /* 0x0018004033007388 */ /* 0x0009e20000000800 */
[----:B-1----:R-:W-:-:S04]  /*1470*/  IMAD.IADD R54, R64, 0x1, R5 ;  /* 0x0000000140367824 */ /* 0x002fc800078e0205 */
[----:B--2---:R-:W-:Y:S01]  /*1480*/  IMAD.IADD R66, R54, 0x1, R53 ;  /* 0x0000000136427824 */ /* 0x004fe200078e0235 */
[----:B------:R4:W-:Y:S03]  /*1490*/  STS [R51+0x1c00], R54 ;  /* 0x001c003633007388 */ /* 0x0009e60000000800 */
[----:B------:R-:W-:Y:S01]  /*14a0*/  IMAD.IADD R68, R66, 0x1, R61 ;  /* 0x0000000142447824 */ /* 0x000fe200078e023d */
[----:B------:R4:W-:Y:S03]  /*14b0*/  STS [R51+0x2000], R66 ;  /* 0x0020004233007388 */ /* 0x0009e60000000800 */
[----:B------:R-:W-:Y:S01]  /*14c0*/  IMAD.IADD R70, R68, 0x1, R63 ;  /* 0x0000000144467824 */ /* 0x000fe200078e023f */
[----:B------:R4:W-:Y:S03]  /*14d0*/  STS [R51+0x2400], R68 ;  /* 0x0024004433007388 */ /* 0x0009e60000000800 */
[----:B0-----:R-:W-:Y:S01]  /*14e0*/  IMAD.IADD R58, R70, 0x1, R65 ;  /* 0x00000001463a7824 */ /* 0x001fe200078e0241 */
[----:B------:R4:W-:Y:S03]  /*14f0*/  STS [R51+0x2800], R70 ;  /* 0x0028004633007388 */ /* 0x0009e60000000800 */
[----:B---3--:R-:W-:Y:S01]  /*1500*/  IMAD.IADD R0, R58, 0x1, R55 ;  /* 0x000000013a007824 */ /* 0x008fe200078e0237 */
[----:B------:R4:W-:Y:S06]  /*1510*/  STS [R51+0x2c00], R58 ;  /* 0x002c003a33007388 */ /* 0x0009ec0000000800 */
.L_x_13:
[----:B------:R-:W-:Y:S05]  /*1520*/  BSYNC.RECONVERGENT B0 ;  /* 0x0000000000007941 */ /* 0x000fea0003800200 */
.L_x_12:
[----:B------:R-:W-:Y:S01]  /*1530*/  ISETP.NE.AND P0, PT, R0, 0x1980, PT ;  /* 0x000019800000780c */ /* 0x000fe20003f05270 */
[----:B---3--:R-:W-:Y:S01]  /*1540*/  IMAD R5, R42, 0x100, R3 ;  /* 0x000001002a057824 */ /* 0x008fe200078e0203 */
[----:B------:R-:W-:Y:S01]  /*1550*/  @!P2 LOP3.LUT R53, R0, 0x40000000, RZ, 0xfc, !PT ;  /* 0x400000000035a812 */ /* 0x000fe200078efcff */
[----:B------:R-:W-:Y:S01]  /*1560*/  IMAD R41, R41, 0x11, RZ ;  /* 0x0000001129297824 */ /* 0x000fe200078e02ff */
[----:B------:R-:W-:Y:S01]  /*1570*/  ISETP.LT.U32.AND P0, PT, R3, 0x100, !P0 ;  /* 0x000001000300780c */ /* 0x000fe20004701070 */
[----:B0-----:R-:W-:-:S03]  /*1580*/  IMAD.WIDE R14, R5, 0x4, R14 ;  /* 0x00000004050e7825 */ /* 0x001fc600078e020e */
[----:B------:R-:W-:Y:S01]  /*1590*/  LOP3.LUT R57, R41, R4, RZ, 0xfc, !PT ;  /* 0x0000000429397212 */ /* 0x000fe200078efcff */
[----:B----4-:R-:W-:Y:S01]  /*15a0*/  IMAD R54, R42, 0x1980, RZ ;  /* 0x000019802a367824 */ /* 0x010fe200078e02ff */
[----:B------:R0:W-:Y:S07]  /*15b0*/  @!P2 STG.E.STRONG.SYS desc[UR6][R14.64], R53 ;  /* 0x000000350e00a986 */ /* 0x0001ee000c115906 */
[----:B------:R-:W-:Y:S06]  /*15c0*/  BAR.RED.OR.DEFER_BLOCKING 0x0, P0 ;  /* 0x0000000000007b1d */ /* 0x000fec0000014800 */
[----:B------:R-:W1:Y:S01]  /*15d0*/  B2R.RESULT RZ, P0 ;  /* 0x0000000000ff731c */ /* 0x000e620000004000 */
[----:B------:R-:W-:-:S04]  /*15e0*/  IADD3 R4, P1, PT, R54, R57, RZ ;  /* 0x0000003936047210 */ /* 0x000fc80007f3e0ff */
[----:B------:R-:W-:Y:S01]  /*15f0*/  LEA.HI.X.SX32 R55, R54, RZ, 0x1, P1 ;  /* 0x000000ff36377211 */ /* 0x000fe200008f0eff */
[----:B------:R-:W-:-:S03]  /*1600*/  IMAD.SHL.U32 R5, R4, 0x4, RZ ;  /* 0x0000000404057824 */ /* 0x000fc600078e00ff */
[----:B------:R-:W-:Y:S01]  /*1610*/  SHF.L.U64.HI R4, R4, 0x2, R55 ;  /* 0x0000000204047819 */ /* 0x000fe20000010237 */
[----:B01----:R-:W-:Y:S06]  /*1620*/  @!P0 BRA `(.L_x_14) ;  /* 0x0000001000b48947 */ /* 0x003fec0003800000 */
[----:B------:R-:W0:Y:S01]  /*1630*/  LDCU.64 UR8, c[0x0][0x3b8] ;  /* 0x00007700ff0877ac */ /* 0x000e220008000a00 */
[----:B------:R-:W-:Y:S01]  /*1640*/  BSSY B1, `(.L_x_15) ;  /* 0x0000032000017945 */ /* 0x000fe20003800000 */
[----:B------:R-:W-:Y:S01]  /*1650*/  IMAD R13, R3, 0x8, R7 ;  /* 0x00000008030d7824 */ /* 0x000fe200078e0207 */
[----:B0-----:R-:W-:-:S04]  /*1660*/  IADD3 R8, P0, PT, R5, UR8, RZ ;  /* 0x0000000805087c10 */ /* 0x001fc8000ff1e0ff */
[----:B------:R-:W-:Y:S01]  /*1670*/  IADD3.X R9, PT, PT, R4, UR9, RZ, P0, !PT ;  /* 0x0000000904097c10 */ /* 0x000fe200087fe4ff */
[----:B------:R-:W-:Y:S08]  /*1680*/  @P2 BRA `(.L_x_16) ;  /* 0x0000000000b42947 */ /* 0x000ff00003800000 */
[----:B------:R-:W0:Y:S02]  /*1690*/  LDCU.64 UR8, c[0x0][0x398] ;  /* 0x00007300ff0877ac */ /* 0x000e240008000a00 */
[----:B0-----:R-:W-:-:S04]  /*16a0*/  LEA R10, P0, R3, UR8, 0x3 ;  /* 0x00000008030a7c11 */ /* 0x001fc8000f8018ff */
[----:B------:R-:W-:-:S05]  /*16b0*/  LEA.HI.X R11, R3, UR9, RZ, 0x3, P0 ;  /* 0x00000009030b7c11 */ /* 0x000fca00080f1cff */
[----:B------:R-:W2:Y:S01]  /*16c0*/  LDG.E.64 R4, desc[UR6][R10.64] ;  /* 0x000000060a047981 */ /* 0x000ea2000c1e1b00 */
[----:B------:R-:W-:-:S04]  /*16d0*/  ISETP.GT.U32.AND P0, PT, R3, R49, PT ;  /* 0x000000310300720c */ /* 0x000fc80003f04070 */
[----:B------:R-:W-:-:S04]  /*16e0*/  SEL R17, RZ, 0x1980, !P0 ;  /* 0x00001980ff117807 */ /* 0x000fc80004000000 */
[----:B--2---:R-:W-:Y:S01]  /*16f0*/  IADD3 R4, P0, PT, R4, -R17, RZ ;  /* 0x8000001104047210 */ /* 0x004fe20007f1e0ff */
[----:B------:R-:W-:-:S03]  /*1700*/  IMAD.MOV.U32 R17, RZ, RZ, R0 ;  /* 0x000000ffff117224 */ /* 0x000fc600078e0000 */
[----:B------:R-:W-:Y:S02]  /*1710*/  IADD3.X R5, PT, PT, R5, -0x1, RZ, P0, !PT ;  /* 0xffffffff05057810 */ /* 0x000fe400007fe4ff */
[----:B------:R-:W-:-:S03]  /*1720*/  ISETP.GE.AND P0, PT, R42, 0x1, PT ;  /* 0x000000012a00780c */ /* 0x000fc60003f06270 */
[----:B------:R0:W-:Y:S10]  /*1730*/  STS.64 [R13+0x6600], R4 ;  /* 0x006600040d007388 */ /* 0x0001f40000000a00 */
[----:B------:R-:W-:Y:S05]  /*1740*/  @!P0 BRA `(.L_x_17) ;  /* 0x00000000006c8947 */ /* 0x000fea0003800000 */
[----:B------:R-:W-:Y:S01]  /*1750*/  BSSY B0, `(.L_x_18) ;  /* 0x0000019000007945 */ /* 0x000fe20003800000 */
[----:B------:R-:W-:Y:S02]  /*1760*/  IMAD.MOV.U32 R6, RZ, RZ, -0x1 ;  /* 0xffffffffff067424 */ /* 0x000fe400078e00ff */
[----:B------:R-:W-:Y:S02]  /*1770*/  IMAD.MOV.U32 R10, RZ, RZ, R42 ;  /* 0x000000ffff0a7224 */ /* 0x000fe400078e002a */
[----:B------:R-:W-:-:S07]  /*1780*/  IMAD.MOV.U32 R17, RZ, RZ, R0 ;  /* 0x000000ffff117224 */ /* 0x000fce00078e0000 */
.L_x_22:
[----:B0-----:R-:W0:Y:S01]  /*1790*/  LDC.64 R4, c[0x0][0x380] ;  /* 0x0000e000ff047b82 */ /* 0x001e220000000a00 */
[----:B------:R-:W-:Y:S01]  /*17a0*/  VIADD R19, R10, 0xffffffff ;  /* 0xffffffff0a137836 */ /* 0x000fe20000000000 */
[----:B------:R-:W-:Y:S03]  /*17b0*/  BSSY B2, `(.L_x_19) ;  /* 0x0000008000027945 */ /* 0x000fe60003800000 */
[----:B------:R-:W-:-:S04]  /*17c0*/  IMAD R11, R19, 0x100, R3 ;  /* 0x00000100130b7824 */ /* 0x000fc800078e0203 */
[----:B0-----:R-:W-:-:S07]  /*17d0*/  IMAD.WIDE R4, R11, 0x4, R4 ;  /* 0x000000040b047825 */ /* 0x001fce00078e0204 */
.L_x_20:
[----:B------:R-:W-:Y:S05]  /*17e0*/  YIELD ;  /* 0x0000000000007946 */ /* 0x000fea0003800000 */
[----:B------:R0:W-:Y:S06]  /*17f0*/  MEMBAR.SC.CTA ;  /* 0x0000000000007992 */ /* 0x0001ec0000000000 */
[----:B0-----:R-:W2:Y:S02]  /*1800*/  LDG.E.STRONG.SYS R11, desc[UR6][R4.64] ;  /* 0x00000006040b7981 */ /* 0x001ea4000c1f5900 */
[----:B--2---:R-:W-:-:S13]  /*1810*/  ISETP.NE.AND P0, PT, R11, RZ, PT ;  /* 0x000000ff0b00720c */ /* 0x004fda0003f05270 */
[----:B------:R-:W-:Y:S05]  /*1820*/  @!P0 BRA `(.L_x_20) ;  /* 0xfffffffc00ec8947 */ /* 0x000fea000383ffff */
[----:B------:R-:W-:Y:S05]  /*1830*/  BSYNC B2 ;  /* 0x0000000000027941 */ /* 0x000fea0003800000 */
.L_x_19:
[----:B------:R-:W-:Y:S01]  /*1840*/  BSSY.RECONVERGENT B2, `(.L_x_21) ;  /* 0x0000006000027945 */ /* 0x000fe20003800200 */
[C---:B------:R-:W-:Y:S02]  /*1850*/  ISETP.GT.AND P0, PT, R11.reuse, -0x1, PT ;  /* 0xffffffff0b00780c */ /* 0x040fe40003f04270 */
[----:B------:R-:W-:Y:S01]  /*1860*/  LOP3.LUT R4, R11, 0x3fffffff, RZ, 0xc0, !PT ;  /* 0x3fffffff0b047812 */ /* 0x000fe200078ec0ff */
[----:B------:R-:W-:Y:S05]  /*1870*/  WARPSYNC.EXCLUSIVE R6 ;  /* 0x0000000006007348 */ /* 0x000fea0003a00000 */
[----:B------:R-:W-:-:S05]  /*1880*/  IMAD.IADD R17, R4, 0x1, R17 ;  /* 0x0000000104117824 */ /* 0x000fca00078e0211 */
[----:B------:R-:W-:-:S07]  /*1890*/  VOTE.ANY R6, PT, P0 ;  /* 0x0000000000067806 */ /* 0x000fce00000e0100 */
[----:B------:R-:W-:Y:S05]  /*18a0*/  BSYNC.RECONVERGENT B2 ;  /* 0x0000000000027941 */ /* 0x000fea0003800200 */
.L_x_21:
[----:B------:R-:W-:Y:S01]  /*18b0*/  ISETP.GT.U32.AND P1, PT, R10, 0x1, PT ;  /* 0x000000010a00780c */ /* 0x000fe20003f24070 */
[----:B------:R-:W-:-:S12]  /*18c0*/  IMAD.MOV.U32 R10, RZ, RZ, R19 ;  /* 0x000000ffff0a7224 */ /* 0x000fd800078e0013 */
[----:B------:R-:W-:Y:S05]  /*18d0*/  @P0 BRA P1, `(.L_x_22) ;  /* 0xfffffffc00ac0947 */ /* 0x000fea000083ffff */
[----:B------:R-:W-:Y:S05]  /*18e0*/  BSYNC B0 ;  /* 0x0000000000007941 */ /* 0x000fea0003800000 */
.L_x_18:
[----:B------:R1:W2:Y:S02]  /*18f0*/  LDS.64 R4, [R13+0x6600] ;  /* 0x006600000d047984 */ /* 0x0002a40000000a00 */
.L_x_17:
[C---:B------:R-:W-:Y:S01]  /*1900*/  IMAD.IADD R19, R17.reuse, 0x1, -R0 ;  /* 0x0000000111137824 */ /* 0x040fe200078e0a00 */
[----:B------:R-:W-:-:S04]  /*1910*/  LOP3.LUT R11, R17, 0x80000000, RZ, 0xfc, !PT ;  /* 0x80000000110b7812 */ /* 0x000fc800078efcff */
[C---:B0-2---:R-:W-:Y:S01]  /*1920*/  IADD3 R4, P0, PT, R19.reuse, R4, RZ ;  /* 0x0000000413047210 */ /* 0x045fe20007f1e0ff */
[----:B------:R0:W-:Y:S03]  /*1930*/  STG.E.STRONG.SYS desc[UR6][R14.64], R11 ;  /* 0x0000000b0e007986 */ /* 0x0001e6000c115906 */
[----:B------:R-:W-:-:S05]  /*1940*/  LEA.HI.X.SX32 R5, R19, R5, 0x1, P0 ;  /* 0x0000000513057211 */ /* 0x000fca00000f0eff */
[----:B------:R0:W-:Y:S04]  /*1950*/  STS.64 [R13+0x6600], R4 ;  /* 0x006600040d007388 */ /* 0x0001e80000000a00 */
.L_x_16:
[----:B------:R-:W-:Y:S05]  /*1960*/  BSYNC B1 ;  /* 0x0000000000017941 */ /* 0x000fea0003800000 */
.L_x_15:
[----:B0-----:R-:W0:Y:S01]  /*1970*/  LDC R5, c[0x0][0x3c0] ;  /* 0x0000f000ff057b82 */ /* 0x001e220000000800 */
[----:B------:R-:W-:-:S07]  /*1980*/  IMAD R4, R49, 0x8, R7 ;  /* 0x0000000831047824 */ /* 0x000fce00078e0207 */
[----:B------:R-:W2:Y:S01]  /*1990*/  LDC.64 R16, c[0x0][0x390] ;  /* 0x0000e400ff107b82 */ /* 0x000ea20000000a00 */
[----:B0-----:R-:W-:Y:S02]  /*19a0*/  ISETP.GE.AND P0, PT, R47, R5, PT ;  /* 0x000000052f00720c */ /* 0x001fe40003f06270 */
[----:B--2---:R-:W-:-:S04]  /*19b0*/  ISETP.EQ.U32.AND P1, PT, R16, RZ, PT ;  /* 0x000000ff1000720c */ /* 0x004fc80003f22070 */
[----:B------:R-:W-:-:S04]  /*19c0*/  ISETP.EQ.OR.EX P0, PT, R17, RZ, !P0, P1 ;  /* 0x000000ff1100720c */ /* 0x000fc80004702710 */
[----:B------:R-:W-:-:S13]  /*19d0*/  ISETP.GT.U32.OR P0, PT, R3, 0xff, P0 ;  /* 0x000000ff0300780c */ /* 0x000fda0000704470 */
[----:B------:R-:W-:Y:S05]  /*19e0*/  @P0 BRA `(.L_x_23) ;  /* 0x0000000000240947 */ /* 0x000fea0003800000 */
[----:B------:R-:W0:Y:S01]  /*19f0*/  LDS.64 R10, [R13+0x6600] ;  /* 0x006600000d0a7984 */ /* 0x000e220000000a00 */
[C---:B------:R-:W-:Y:S02]  /*1a00*/  ISETP.GT.U32.AND P0, PT, R3.reuse, R49, PT ;  /* 0x000000310300720c */ /* 0x040fe40003f04070 */
[C---:B------:R-:W-:Y:S02]  /*1a10*/  LEA R6, P2, R3.reuse, R16, 0x3 ;  /* 0x0000001003067211 */ /* 0x040fe400078418ff */
[----:B------:R-:W-:Y:S02]  /*1a20*/  SEL R7, RZ, 0x1980, !P0 ;  /* 0x00001980ff077807 */ /* 0x000fe40004000000 */
[--C-:B------:R-:W-:Y:S02]  /*1a30*/  SHF.R.S32.HI R15, RZ, 0x1f, R0.reuse ;  /* 0x0000001fff0f7819 */ /* 0x100fe40000011400 */
[----:B0-----:R-:W-:Y:S02]  /*1a40*/  IADD3 R2, P0, P1, R10, R7, R0 ;  /* 0x000000070a027210 */ /* 0x001fe4000791e000 */
[----:B------:R-:W-:-:S02]  /*1a50*/  LEA.HI.X R7, R3, R17, RZ, 0x3, P2 ;  /* 0x0000001103077211 */ /* 0x000fc400010f1cff */
[----:B------:R-:W-:-:S05]  /*1a60*/  IADD3.X R3, PT, PT, R11, RZ, R15, P0, P1 ;  /* 0x000000ff0b037210 */ /* 0x000fca00007e240f */
[----:B------:R0:W-:Y:S04]  /*1a70*/  STG.E.64 desc[UR6][R6.64], R2 ;  /* 0x0000000206007986 */ /* 0x0001e8000c101b06 */
.L_x_23:
[----:B------:R-:W-:Y:S05]  /*1a80*/  WARPSYNC.ALL ;  /* 0x0000000000007948 */ /* 0x000fea0003800000 */
[----:B------:R-:W-:Y:S01]  /*1a90*/  BAR.SYNC.DEFER_BLOCKING 0x0 ;  /* 0x0000000000007b1d */ /* 0x000fe20000010000 */
[----:B------:R-:W-:-:S05]  /*1aa0*/  ISETP.GT.AND P0, PT, R47, R5, PT ;  /* 0x000000052f00720c */ /* 0x000fca0003f04270 */
[----:B0-----:R0:W2:Y:S08]  /*1ab0*/  LDS.64 R2, [R4+0x6600] ;  /* 0x0066000004027984 */ /* 0x0010b00000000a00 */
[----:B0-----:R-:W-:Y:S05]  /*1ac0*/  @P0 BRA `(.L_x_24) ;  /* 0x00000000005c0947 */ /* 0x001fea0003800000 */
[----:B------:R-:W0:Y:S01]  /*1ad0*/  LDCU.64 UR4, c[0x0][0x3a0] ;  /* 0x00007400ff0477ac */ /* 0x000e220008000a00 */
[----:B--2---:R-:W-:-:S05]  /*1ae0*/  IADD3 R0, P1, PT, R57, R2, RZ ;  /* 0x0000000239007210 */ /* 0x004fca0007f3e0ff */
[----:B------:R-:W-:Y:S01]  /*1af0*/  IMAD.X R7, RZ, RZ, R3, P1 ;  /* 0x000000ffff077224 */ /* 0x000fe200008e0603 */
[----:B0-----:R-:W-:-:S04]  /*1b00*/  LEA R2, P1, R0, UR4, 0x2 ;  /* 0x0000000400027c11 */ /* 0x001fc8000f8210ff */
[----:B------:R-:W-:-:S05]  /*1b10*/  LEA.HI.X R3, R0, UR5, R7, 0x2, P1 ;  /* 0x0000000500037c11 */ /* 0x000fca00088f1407 */
[----:B------:R2:W-:Y:S04]  /*1b20*/  STG.E desc[UR6][R2.64], R28 ;  /* 0x0000001c02007986 */ /* 0x0005e8000c101906 */
        /* <DEDUP_REMOVED lines=15> */
[----:B------:R2:W-:Y:S01]  /*1c20*/  STG.E desc[UR6][R2.64+0x800], R46 ;  /* 0x0008002e02007986 */ /* 0x0005e2000c101906 */
[----:B------:R-:W-:Y:S05]  /*1c30*/  BRA `(.L_x_25) ;  /* 0x0000000000e07947 */ /* 0x000fea0003800000 */
.L_x_24:
[----:B------:R-:W0:Y:S01]  /*1c40*/  LDCU.64 UR4, c[0x0][0x3a0] ;  /* 0x00007400ff0477ac */ /* 0x000e220008000a00 */
[----:B------:R-:W-:Y:S01]  /*1c50*/  IMAD R4, R42, -0x1980, R5 ;  /* 0xffffe6802a047824 */ /* 0x000fe200078e0205 */
[C---:B--2---:R-:W-:Y:S01]  /*1c60*/  IADD3 R0, P1, PT, R57.reuse, R2, RZ ;  /* 0x0000000239007210 */ /* 0x044fe20007f3e0ff */
[C---:B------:R-:W-:Y:S02]  /*1c70*/  VIADD R11, R57.reuse, 0x20 ;  /* 0x00000020390b7836 */ /* 0x040fe40000000000 */
[C---:B-1----:R-:W-:Y:S01]  /*1c80*/  VIADD R13, R57.reuse, 0x40 ;  /* 0x00000040390d7836 */ /* 0x042fe20000000000 */
[-C--:B------:R-:W-:Y:S01]  /*1c90*/  ISETP.GE.AND P5, PT, R57, R4.reuse, PT ;  /* 0x000000043900720c */ /* 0x080fe20003fa6270 */
[----:B------:R-:W-:Y:S01]  /*1ca0*/  IMAD.X R7, RZ, RZ, R3, P1 ;  /* 0x000000ffff077224 */ /* 0x000fe200008e0603 */
[-C--:B------:R-:W-:Y:S01]  /*1cb0*/  ISETP.GE.AND P4, PT, R11, R4.reuse, PT ;  /* 0x000000040b00720c */ /* 0x080fe20003f86270 */
[----:B------:R-:W-:Y:S01]  /*1cc0*/  VIADD R11, R57, 0x60 ;  /* 0x00000060390b7836 */ /* 0x000fe20000000000 */
[----:B------:R-:W-:Y:S01]  /*1cd0*/  ISETP.GE.AND P3, PT, R13, R4, PT ;  /* 0x000000040d00720c */ /* 0x000fe20003f66270 */
[----:B------:R-:W-:-:S02]  /*1ce0*/  VIADD R13, R57, 0x80 ;  /* 0x00000080390d7836 */ /* 0x000fc40000000000 */
[----:B------:R-:W-:Y:S01]  /*1cf0*/  VIADD R15, R57, 0xa0 ;  /* 0x000000a0390f7836 */ /* 0x000fe20000000000 */
[-C--:B------:R-:W-:Y:S01]  /*1d00*/  ISETP.GE.AND P2, PT, R11, R4.reuse, PT ;  /* 0x000000040b00720c */ /* 0x080fe20003f46270 */
[----:B------:R-:W-:Y:S01]  /*1d10*/  VIADD R11, R57, 0xc0 ;  /* 0x000000c0390b7836 */ /* 0x000fe20000000000 */
[C---:B0-----:R-:W-:Y:S02]  /*1d20*/  LEA R2, P1, R0.reuse, UR4, 0x2 ;  /* 0x0000000400027c11 */ /* 0x041fe4000f8210ff */
[-C--:B------:R-:W-:Y:S02]  /*1d30*/  ISETP.GE.AND P6, PT, R15, R4.reuse, PT ;  /* 0x000000040f00720c */ /* 0x080fe40003fc6270 */
[----:B------:R-:W-:Y:S02]  /*1d40*/  LEA.HI.X R3, R0, UR5, R7, 0x2, P1 ;  /* 0x0000000500037c11 */ /* 0x000fe400088f1407 */
[----:B------:R-:W-:Y:S01]  /*1d50*/  ISETP.GE.AND P1, PT, R13, R4, PT ;  /* 0x000000040d00720c */ /* 0x000fe20003f26270 */
[----:B------:R-:W-:-:S02]  /*1d60*/  VIADD R13, R57, 0xe0 ;  /* 0x000000e0390d7836 */ /* 0x000fc40000000000 */
[----:B------:R0:W-:Y:S01]  /*1d70*/  @!P5 STG.E desc[UR6][R2.64], R28 ;  /* 0x0000001c0200d986 */ /* 0x0001e2000c101906 */
[-C--:B------:R-:W-:Y:S01]  /*1d80*/  ISETP.GE.AND P5, PT, R11, R4.reuse, PT ;  /* 0x000000040b00720c */ /* 0x080fe20003fa6270 */
[----:B------:R-:W-:Y:S02]  /*1d90*/  VIADD R11, R57, 0x100 ;  /* 0x00000100390b7836 */ /* 0x000fe40000000000 */
[----:B------:R0:W-:Y:S01]  /*1da0*/  @!P4 STG.E desc[UR6][R2.64+0x80], R29 ;  /* 0x0000801d0200c986 */ /* 0x0001e2000c101906 */
[-C--:B------:R-:W-:Y:S01]  /*1db0*/  ISETP.GE.AND P4, PT, R13, R4.reuse, PT ;  /* 0x000000040d00720c */ /* 0x080fe20003f86270 */
[----:B------:R-:W-:Y:S02]  /*1dc0*/  VIADD R13, R57, 0x120 ;  /* 0x00000120390d7836 */ /* 0x000fe40000000000 */
[----:B------:R0:W-:Y:S01]  /*1dd0*/  @!P3 STG.E desc[UR6][R2.64+0x100], R30 ;  /* 0x0001001e0200b986 */ /* 0x0001e2000c101906 */
        /* <DEDUP_REMOVED lines=21> */
[----:B------:R-:W-:-:S03]  /*1f30*/  ISETP.GE.AND P2, PT, R13, R4, PT ;  /* 0x000000040d00720c */ /* 0x000fc60003f46270 */
[----:B------:R0:W-:Y:S01]  /*1f40*/  @!P1 STG.E desc[UR6][R2.64+0x500], R38 ;  /* 0x0005002602009986 */ /* 0x0001e2000c101906 */
[----:B------:R-:W-:-:S03]  /*1f50*/  ISETP.GE.AND P1, PT, R11, R4, PT ;  /* 0x000000040b00720c */ /* 0x000fc60003f26270 */
[----:B------:R0:W-:Y:S04]  /*1f60*/  @!P6 STG.E desc[UR6][R2.64+0x580], R39 ;  /* 0x000580270200e986 */ /* 0x0001e8000c101906 */
[----:B------:R0:W-:Y:S04]  /*1f70*/  @!P5 STG.E desc[UR6][R2.64+0x600], R40 ;  /* 0x000600280200d986 */ /* 0x0001e8000c101906 */
[----:B------:R0:W-:Y:S04]  /*1f80*/  @!P4 STG.E desc[UR6][R2.64+0x680], R43 ;  /* 0x0006802b0200c986 */ /* 0x0001e8000c101906 */
[----:B------:R0:W-:Y:S04]  /*1f90*/  @!P3 STG.E desc[UR6][R2.64+0x700], R44 ;  /* 0x0007002c0200b986 */ /* 0x0001e8000c101906 */
[----:B------:R0:W-:Y:S04]  /*1fa0*/  @!P2 STG.E desc[UR6][R2.64+0x780], R45 ;  /* 0x0007802d0200a986 */ /* 0x0001e8000c101906 */
[----:B------:R0:W-:Y:S02]  /*1fb0*/  @!P1 STG.E desc[UR6][R2.64+0x800], R46 ;  /* 0x0008002e02009986 */ /* 0x0001e4000c101906 */
.L_x_25:
[----:B------:R-:W-:Y:S05]  /*1fc0*/  @P0 BRA `(.L_x_26) ;  /* 0x0000000000480947 */ /* 0x000fea0003800000 */
[----:B------:R3:W5:Y:S04]  /*1fd0*/  LDG.E R11, desc[UR6][R8.64] ;  /* 0x00000006080b7981 */ /* 0x000768000c1e1900 */
[----:B-1----:R3:W5:Y:S04]  /*1fe0*/  LDG.E R13, desc[UR6][R8.64+0x80] ;  /* 0x00008006080d7981 */ /* 0x002768000c1e1900 */
[----:B------:R3:W5:Y:S04]  /*1ff0*/  LDG.E R15, desc[UR6][R8.64+0x100] ;  /* 0x00010006080f7981 */ /* 0x000768000c1e1900 */
[----:B------:R3:W5:Y:S04]  /*2000*/  LDG.E R17, desc[UR6][R8.64+0x180] ;  /* 0x0001800608117981 */ /* 0x000768000c1e1900 */
[----:B------:R3:W5:Y:S04]  /*2010*/  LDG.E R19, desc[UR6][R8.64+0x200] ;  /* 0x0002000608137981 */ /* 0x000768000c1e1900 */
[----:B------:R3:W5:Y:S04]  /*2020*/  LDG.E R21, desc[UR6][R8.64+0x280] ;  /* 0x0002800608157981 */ /* 0x000768000c1e1900 */
[----:B------:R3:W5:Y:S04]  /*2030*/  LDG.E R23, desc[UR6][R8.64+0x300] ;  /* 0x0003000608177981 */ /* 0x000768000c1e1900 */
[----:B------:R3:W5:Y:S04]  /*2040*/  LDG.E R25, desc[UR6][R8.64+0x380] ;  /* 0x0003800608197981 */ /* 0x000768000c1e1900 */
[----:B------:R3:W5:Y:S04]  /*2050*/  LDG.E R27, desc[UR6][R8.64+0x400] ;  /* 0x00040006081b7981 */ /* 0x000768000c1e1900 */
[----:B0-2---:R3:W5:Y:S04]  /*2060*/  LDG.E R29, desc[UR6][R8.64+0x480] ;  /* 0x00048006081d7981 */ /* 0x005768000c1e1900 */
        /* <DEDUP_REMOVED lines=8> */
.L_x_26:
[----:B------:R-:W-:Y:S02]  /*20f0*/  IMAD.IADD R54, R5, 0x1, -R54 ;  /* 0x0000000105367824 */ /* 0x000fe400078e0a36 */
[C---:B0-2---:R-:W-:Y:S02]  /*2100*/  VIADD R3, R57.reuse, 0x20 ;  /* 0x0000002039037836 */ /* 0x045fe40000000000 */
[C---:B------:R-:W-:Y:S01]  /*2110*/  VIADD R45, R57.reuse, 0x40 ;  /* 0x00000040392d7836 */ /* 0x040fe20000000000 */
[CC--:B------:R-:W-:Y:S01]  /*2120*/  ISETP.GE.AND P5, PT, R57.reuse, R54.reuse, PT ;  /* 0x000000363900720c */ /* 0x0c0fe20003fa6270 */
[----:B------:R-:W-:Y:S01]  /*2130*/  VIADD R47, R57, 0x80 ;  /* 0x00000080392f7836 */ /* 0x000fe20000000000 */
[-C--:B------:R-:W-:Y:S01]  /*2140*/  ISETP.GE.AND P4, PT, R3, R54.reuse, PT ;  /* 0x000000360300720c */ /* 0x080fe20003f86270 */
[----:B------:R-:W-:Y:S01]  /*2150*/  VIADD R3, R57, 0x60 ;  /* 0x0000006039037836 */ /* 0x000fe20000000000 */
[-C--:B------:R-:W-:Y:S01]  /*2160*/  ISETP.GE.AND P3, PT, R45, R54.reuse, PT ;  /* 0x000000362d00720c */ /* 0x080fe20003f66270 */
[----:B------:R-:W-:Y:S01]  /*2170*/  VIADD R45, R57, 0xa0 ;  /* 0x000000a0392d7836 */ /* 0x000fe20000000000 */
[----:B------:R-:W-:-:S02]  /*2180*/  ISETP.GE.AND P1, PT, R47, R54, PT ;  /* 0x000000362f00720c */ /* 0x000fc40003f26270 */
[-C--:B------:R-:W-:Y:S01]  /*2190*/  ISETP.GE.AND P2, PT, R3, R54.reuse, PT ;  /* 0x000000360300720c */ /* 0x080fe20003f46270 */
[----:B------:R-:W-:Y:S01]  /*21a0*/  VIADD R3, R57, 0xc0 ;  /* 0x000000c039037836 */ /* 0x000fe20000000000 */
[-C--:B------:R-:W-:Y:S01]  /*21b0*/  ISETP.GE.AND P6, PT, R45, R54.reuse, PT ;  /* 0x000000362d00720c */ /* 0x080fe20003fc6270 */
[----:B------:R-:W-:Y:S02]  /*21c0*/  VIADD R45, R57, 0xe0 ;  /* 0x000000e0392d7836 */ /* 0x000fe40000000000 */
[----:B------:R0:W5:Y:S01]  /*21d0*/  @!P5 LDG.E R11, desc[UR6][R8.64] ;  /* 0x00000006080bd981 */ /* 0x000162000c1e1900 */
[-C--:B------:R-:W-:Y:S01]  /*21e0*/  ISETP.GE.AND P5, PT, R3, R54.reuse, PT ;  /* 0x000000360300720c */ /* 0x080fe20003fa6270 */
[----:B------:R-:W-:Y:S02]  /*21f0*/  VIADD R3, R57, 0x100 ;  /* 0x0000010039037836 */ /* 0x000fe40000000000 */
[----:B-1----:R0:W5:Y:S01]  /*2200*/  @!P4 LDG.E R13, desc[UR6][R8.64+0x80] ;  /* 0x00008006080dc981 */ /* 0x002162000c1e1900 */
[----:B------:R-:W-:Y:S01]  /*2210*/  ISETP.GE.AND P4, PT, R45, R54, PT ;  /* 0x000000362d00720c */ /* 0x000fe20003f86270 */
[----:B------:R-:W-:-:S02]  /*2220*/  VIADD R45, R57, 0x120 ;  /* 0x00000120392d7836 */ /* 0x000fc40000000000 */
[----:B------:R0:W5:Y:S01]  /*2230*/  @!P3 LDG.E R15, desc[UR6][R8.64+0x100] ;  /* 0x00010006080fb981 */ /* 0x000162000c1e1900 */
[-C--:B------:R-:W-:Y:S01]  /*2240*/  ISETP.GE.AND P3, PT, R3, R54.reuse, PT ;  /* 0x000000360300720c */ /* 0x080fe20003f66270 */
[----:B------:R-:W-:Y:S02]  /*2250*/  VIADD R3, R57, 0x140 ;  /* 0x0000014039037836 */ /* 0x000fe40000000000 */
[----:B------:R0:W5:Y:S01]  /*2260*/  @!P2 LDG.E R17, desc[UR6][R8.64+0x180] ;  /* 0x000180060811a981 */ /* 0x000162000c1e1900 */
[-C--:B------:R-:W-:Y:S01]  /*2270*/  ISETP.GE.AND P2, PT, R45, R54.reuse, PT ;  /* 0x000000362d00720c */ /* 0x080fe20003f46270 */
[----:B------:R-:W-:Y:S02]  /*2280*/  VIADD R45, R57, 0x160 ;  /* 0x00000160392d7836 */ /* 0x000fe40000000000 */
[----:B------:R0:W5:Y:S01]  /*2290*/  @!P1 LDG.E R19, desc[UR6][R8.64+0x200] ;  /* 0x0002000608139981 */ /* 0x000162000c1e1900 */
        /* <DEDUP_REMOVED lines=15> */
[----:B------:R-:W-:-:S03]  /*2390*/  ISETP.GE.AND P2, PT, R45, R54, PT ;  /* 0x000000362d00720c */ /* 0x000fc60003f46270 */
[----:B------:R0:W5:Y:S01]  /*23a0*/  @!P1 LDG.E R31, desc[UR6][R8.64+0x500] ;  /* 0x00050006081f9981 */ /* 0x000162000c1e1900 */
[----:B------:R-:W-:-:S03]  /*23b0*/  ISETP.GE.AND P1, PT, R3, R54, PT ;  /* 0x000000360300720c */ /* 0x000fc60003f26270 */
[----:B------:R0:W5:Y:S04]  /*23c0*/  @!P6 LDG.E R33, desc[UR6][R8.64+0x580] ;  /* 0x000580060821e981 */ /* 0x000168000c1e1900 */
[----:B------:R0:W5:Y:S04]  /*23d0*/  @!P5 LDG.E R35, desc[UR6][R8.64+0x600] ;  /* 0x000600060823d981 */ /* 0x000168000c1e1900 */
[----:B------:R0:W5:Y:S04]  /*23e0*/  @!P4 LDG.E R37, desc[UR6][R8.64+0x680] ;  /* 0x000680060825c981 */ /* 0x000168000c1e1900 */
[----:B------:R0:W5:Y:S04]  /*23f0*/  @!P3 LDG.E R39, desc[UR6][R8.64+0x700] ;  /* 0x000700060827b981 */ /* 0x000168000c1e1900 */
[----:B------:R0:W5:Y:S04]  /*2400*/  @!P2 LDG.E R41, desc[UR6][R8.64+0x780] ;  /* 0x000780060829a981 */ /* 0x000168000c1e1900 */
[----:B------:R0:W5:Y:S02]  /*2410*/  @!P1 LDG.E R43, desc[UR6][R8.64+0x800] ;  /* 0x00080006082b9981 */ /* 0x000164000c1e1900 */
.L_x_27:
[----:B------:R-:W-:Y:S05]  /*2420*/  @P0 BRA `(.L_x_28) ;  /* 0x0000000000540947 */ /* 0x000fea0003800000 */
[----:B------:R-:W1:Y:S02]  /*2430*/  LDCU.64 UR4, c[0x0][0x3b0] ;  /* 0x00007600ff0477ac */ /* 0x000e640008000a00 */
[----:B-1----:R-:W-:-:S04]  /*2440*/  LEA R2, P0, R0, UR4, 0x2 ;  /* 0x0000000400027c11 */ /* 0x002fc8000f8010ff */
[----:B------:R-:W-:-:S05]  /*2450*/  LEA.HI.X R3, R0, UR5, R7, 0x2, P0 ;  /* 0x0000000500037c11 */ /* 0x000fca00080f1407 */
[----:B-----5:R-:W-:Y:S04]  /*2460*/  STG.E desc[UR6][R2.64], R11 ;  /* 0x0000000b02007986 */ /* 0x020fe8000c101906 */
[----:B------:R-:W-:Y:S04]  /*2470*/  STG.E desc[UR6][R2.64+0x80], R13 ;  /* 0x0000800d02007986 */ /* 0x000fe8000c101906 */
        /* <DEDUP_REMOVED lines=14> */
[----:B------:R-:W-:Y:S01]  /*2560*/  STG.E desc[UR6][R2.64+0x800], R43 ;  /* 0x0008002b02007986 */ /* 0x000fe2000c101906 */
[----:B------:R-:W-:Y:S05]  /*2570*/  EXIT ;  /* 0x000000000000794d */ /* 0x000fea0003800000 */
.L_x_28:
[----:B------:R-:W1:Y:S01]  /*2580*/  LDCU.64 UR4, c[0x0][0x3b0] ;  /* 0x00007600ff0477ac */ /* 0x000e620008000a00 */
[----:B------:R-:W-:Y:S02]  /*2590*/  IMAD R42, R42, -0x1980, R5 ;  /* 0xffffe6802a2a7824 */ /* 0x000fe400078e0205 */
[C---:B------:R-:W-:Y:S02]  /*25a0*/  VIADD R5, R57.reuse, 0x40 ;  /* 0x0000004039057836 */ /* 0x040fe40000000000 */
[C---:B------:R-:W-:Y:S01]  /*25b0*/  VIADD R3, R57.reuse, 0x20 ;  /* 0x0000002039037836 */ /* 0x040fe20000000000 */
[CC--:B------:R-:W-:Y:S01]  /*25c0*/  ISETP.GE.AND P3, PT, R57.reuse, R42.reuse, PT ;  /* 0x0000002a3900720c */ /* 0x0c0fe20003f66270 */
[----:B0--3--:R-:W-:Y:S01]  /*25d0*/  VIADD R9, R57, 0x60 ;  /* 0x0000006039097836 */ /* 0x009fe20000000000 */
[-C--:B------:R-:W-:Y:S01]  /*25e0*/  ISETP.GE.AND P1, PT, R5, R42.reuse, PT ;  /* 0x0000002a0500720c */ /* 0x080fe20003f26270 */
[----:B------:R-:W-:Y:S01]  /*25f0*/  VIADD R5, R57, 0x80 ;  /* 0x0000008039057836 */ /* 0x000fe20000000000 */
[-C--:B------:R-:W-:Y:S01]  /*2600*/  ISETP.GE.AND P2, PT, R3, R42.reuse, PT ;  /* 0x0000002a0300720c */ /* 0x080fe20003f46270 */
[----:B------:R-:W-:Y:S01]  /*2610*/  VIADD R45, R57, 0xc0 ;  /* 0x000000c0392d7836 */ /* 0x000fe20000000000 */
[-C--:B------:R-:W-:Y:S01]  /*2620*/  ISETP.GE.AND P0, PT, R9, R42.reuse, PT ;  /* 0x0000002a0900720c */ /* 0x080fe20003f06270 */
[----:B------:R-:W-:Y:S01]  /*2630*/  VIADD R9, R57, 0xa0 ;  /* 0x000000a039097836 */ /* 0x000fe20000000000 */
[----:B------:R-:W-:Y:S01]  /*2640*/  ISETP.GE.AND P6, PT, R5, R42, PT ;  /* 0x0000002a0500720c */ /* 0x000fe20003fc6270 */
[----:B------:R-:W-:Y:S01]  /*2650*/  VIADD R5, R57, 0xe0 ;  /* 0x000000e039057836 */ /* 0x000fe20000000000 */
[----:B-1----:R-:W-:-:S02]  /*2660*/  LEA R2, P4, R0, UR4, 0x2 ;  /* 0x0000000400027c11 */ /* 0x002fc4000f8810ff */
[-C--:B------:R-:W-:Y:S02]  /*2670*/  ISETP.GE.AND P5, PT, R9, R42.reuse, PT ;  /* 0x0000002a0900720c */ /* 0x080fe40003fa6270 */
[----:B------:R-:W-:Y:S01]  /*2680*/  LEA.HI.X R3, R0, UR5, R7, 0x2, P4 ;  /* 0x0000000500037c11 */ /* 0x000fe2000a0f1407 */
[----:B------:R-:W-:Y:S01]  /*2690*/  VIADD R7, R57, 0x100 ;  /* 0x0000010039077836 */ /* 0x000fe20000000000 */
[----:B------:R-:W-:-:S03]  /*26a0*/  ISETP.GE.AND P4, PT, R45, R42, PT ;  /* 0x0000002a2d00720c */ /* 0x000fc60003f86270 */
[----:B-----5:R0:W-:Y:S01]  /*26b0*/  @!P3 STG.E desc[UR6][R2.64], R11 ;  /* 0x0000000b0200b986 */ /* 0x0201e2000c101906 */
        /* <DEDUP_REMOVED lines=19> */
[C---:B------:R-:W-:Y:S02]  /*27f0*/  VIADD R5, R57.reuse, 0x1e0 ;  /* 0x000001e039057836 */ /* 0x040fe40000000000 */
[----:B------:R-:W-:Y:S01]  /*2800*/  VIADD R57, R57, 0x200 ;  /* 0x0000020039397836 */ /* 0x000fe20000000000 */
[----:B------:R0:W-:Y:S01]  /*2810*/  @!P3 STG.E desc[UR6][R2.64+0x380], R25 ;  /* 0x000380190200b986 */ /* 0x0001e2000c101906 */
[----:B------:R-:W-:-:S03]  /*2820*/  ISETP.GE.AND P3, PT, R7, R42, PT ;  /* 0x0000002a0700720c */ /* 0x000fc60003f66270 */
        /* <DEDUP_REMOVED lines=9> */
[----:B------:R0:W-:Y:S01]  /*28c0*/  @!P2 STG.E desc[UR6][R2.64+0x780], R41 ;  /* 0x000780290200a986 */ /* 0x0001e2000c101906 */
[----:B------:R-:W-:Y:S05]  /*28d0*/  @P1 EXIT ;  /* 0x000000000000194d */ /* 0x000fea0003800000 */
[----:B------:R-:W-:Y:S01]  /*28e0*/  STG.E desc[UR6][R2.64+0x800], R43 ;  /* 0x0008002b02007986 */ /* 0x000fe2000c101906 */
[----:B------:R-:W-:Y:S05]  /*28f0*/  EXIT ;  /* 0x000000000000794d */ /* 0x000fea0003800000 */
.L_x_14:
[----:B------:R-:W-:Y:S01]  /*2900*/  IMAD.MOV.U32 R2, RZ, RZ, RZ ;  /* 0x000000ffff027224 */ /* 0x000fe200078e00ff */
[C---:B------:R-:W-:Y:S01]  /*2910*/  ISETP.GT.U32.AND P0, PT, R3.reuse, 0x1f, PT ;  /* 0x0000001f0300780c */ /* 0x040fe20003f04070 */
[----:B------:R-:W-:Y:S05]  /*2920*/  WARPSYNC.ALL ;  /* 0x0000000000007948 */ /* 0x000fea0003800000 */
[----:B------:R-:W-:-:S04]  /*2930*/  IMAD.HI.U32 R14, R3, 0x15555556, R2 ;  /* 0x15555556030e7827 */ /* 0x000fc800078e0002 */
[----:B------:R-:W-:-:S05]  /*2940*/  IMAD R15, R14, 0x4, R7 ;  /* 0x000000040e0f7824 */ /* 0x000fca00078e0207 */
[----:B------:R0:W-:Y:S01]  /*2950*/  STS [R15+0x3410], R0 ;  /* 0x003410000f007388 */ /* 0x0001e20000000800 */
[----:B------:R-:W-:Y:S06]  /*2960*/  BAR.SYNC.DEFER_BLOCKING 0x0 ;  /* 0x0000000000007b1d */ /* 0x000fec0000010000 */
[----:B------:R-:W-:Y:S05]  /*2970*/  @P0 BRA `(.L_x_29) ;  /* 0x0000000000dc0947 */ /* 0x000fea0003800000 */
[----:B------:R-:W-:Y:S01]  /*2980*/  IMAD R14, R3, 0x34, R7 ;  /* 0x00000034030e7824 */ /* 0x000fe200078e0207 */
[----:B------:R-:W-:-:S04]  /*2990*/  UMOV UR8, 0xffffffff ;  /* 0xffffffff00087882 */ /* 0x000fc80000000000 */
[----:B------:R-:W-:Y:S04]  /*29a0*/  LDS R28, [R14+0x3410] ;  /* 0x003410000e1c7984 */ /* 0x000fe80000000800 */
[----:B------:R-:W-:Y:S04]  /*29b0*/  LDS R29, [R14+0x3414] ;  /* 0x003414000e1d7984 */ /* 0x000fe80000000800 */
[----:B------:R-:W1:Y:S04]  /*29c0*/  LDS R30, [R14+0x3418] ;  /* 0x003418000e1e7984 */ /* 0x000e680000000800 */
[----:B------:R-:W-:Y:S04]  /*29d0*/  LDS R31, [R14+0x341c] ;  /* 0x00341c000e1f7984 */ /* 0x000fe80000000800 */
[----:B------:R-:W2:Y:S04]  /*29e0*/  LDS R32, [R14+0x3420] ;  /* 0x003420000e207984 */ /* 0x000ea80000000800 */
[----:B------:R-:W-:Y:S04]  /*29f0*/  LDS R33, [R14+0x3424] ;  /* 0x003424000e217984 */ /* 0x000fe80000000800 */
[----:B------:R-:W3:Y:S04]  /*2a00*/  LDS R34, [R14+0x3428] ;  /* 0x003428000e227984 */ /* 0x000ee80000000800 */
[----:B------:R-:W-:Y:S04]  /*2a10*/  LDS R35, [R14+0x342c] ;  /* 0x00342c000e237984 */ /* 0x000fe80000000800 */
[----:B------:R-:W4:Y:S04]  /*2a20*/  LDS R36, [R14+0x3430] ;  /* 0x003430000e247984 */ /* 0x000f280000000800 */
[----:B------:R-:W-:Y:S04]  /*2a30*/  LDS R37, [R14+0x3434] ;  /* 0x003434000e257984 */ /* 0x000fe80000000800 */
[----:B------:R-:W5:Y:S04]  /*2a40*/  LDS R38, [R14+0x3438] ;  /* 0x003438000e267984 */ /* 0x000f680000000800 */
[----:B------:R-:W0:Y:S01]  /*2a50*/  LDS R39, [R14+0x343c] ;  /* 0x00343c000e277984 */ /* 0x000e220000000800 */
[----:B-1----:R-:W-:-:S04]  /*2a60*/  IADD3 R40, PT, PT, R30, R29, R28 ;  /* 0x0000001d1e287210 */ /* 0x002fc80007ffe01c */
[----:B--2---:R-:W-:-:S04]  /*2a70*/  IADD3 R40, PT, PT, R32, R40, R31 ;  /* 0x0000002820287210 */ /* 0x004fc80007ffe01f */
[----:B---3--:R-:W-:-:S04]  /*2a80*/  IADD3 R40, PT, PT, R34, R40, R33 ;  /* 0x0000002822287210 */ /* 0x008fc80007ffe021 */
[----:B----4-:R-:W-:-:S04]  /*2a90*/  IADD3 R40, PT, PT, R36, R40, R35 ;  /* 0x0000002824287210 */ /* 0x010fc80007ffe023 */
[----:B-----5:R-:W-:-:S05]  /*2aa0*/  IADD3 R40, PT, PT, R38, R40, R37 ;  /* 0x0000002826287210 */ /* 0x020fca0007ffe025 */
[----:B0-----:R-:W-:Y:S01]  /*2ab0*/  IMAD.IADD R39, R39, 0x1, R40 ;  /* 0x0000000127277824 */ /* 0x001fe200078e0228 */
[----:B------:R-:W-:Y:S06]  /*2ac0*/  BRA.DIV UR8, `(.L_x_30) ;  /* 0x0000007a08547947 */ /* 0x000fec000b800000 */
[----:B------:R-:W0:Y:S02]  /*2ad0*/  SHFL.UP P0, R40, R39, 0x1, RZ ;  /* 0x0420000027287989 */ /* 0x000e2400000000ff */
[----:B0-----:R-:W-:-:S05]  /*2ae0*/  @P0 IMAD.IADD R40, R39, 0x1, R40 ;  /* 0x0000000127280824 */ /* 0x001fca00078e0228 */
[----:B------:R-:W0:Y:S02]  /*2af0*/  SHFL.UP P0, R43, R40, 0x2, RZ ;  /* 0x04400000282b7989 */ /* 0x000e2400000000ff */
[----:B0-----:R-:W-:-:S05]  /*2b00*/  @P0 IMAD.IADD R43, R40, 0x1, R43 ;  /* 0x00000001282b0824 */ /* 0x001fca00078e022b */
[----:B------:R-:W0:Y:S02]  /*2b10*/  SHFL.UP P0, R44, R43, 0x4, RZ ;  /* 0x048000002b2c7989 */ /* 0x000e2400000000ff */
[----:B0-----:R-:W-:-:S05]  /*2b20*/  @P0 IMAD.IADD R44, R43, 0x1, R44 ;  /* 0x000000012b2c0824 */ /* 0x001fca00078e022c */
[----:B------:R-:W0:Y:S02]  /*2b30*/  SHFL.UP P0, R45, R44, 0x8, RZ ;  /* 0x050000002c2d7989 */ /* 0x000e2400000000ff */
[----:B0-----:R-:W-:-:S05]  /*2b40*/  @P0 IMAD.IADD R45, R44, 0x1, R45 ;  /* 0x000000012c2d0824 */ /* 0x001fca00078e022d */
[----:B------:R0:W1:Y:S02]  /*2b50*/  SHFL.UP P0, R46, R45, 0x10, RZ ;  /* 0x060000002d2e7989 */ /* 0x00006400000000ff */
.L_x_120:
[----:B-1----:R-:W-:-:S04]  /*2b60*/  @P0 IMAD.IADD R46, R45, 0x1, R46 ;  /* 0x000000012d2e0824 */ /* 0x002fc800078e022e */
[----:B------:R-:W-:-:S04]  /*2b70*/  IMAD.IADD R39, R46, 0x1, -R39 ;  /* 0x000000012e277824 */ /* 0x000fc800078e0a27 */
[----:B------:R-:W-:Y:S01]  /*2b80*/  IMAD.IADD R28, R28, 0x1, R39 ;  /* 0x000000011c1c7824 */ /* 0x000fe200078e0227 */
[----:B------:R1:W-:Y:S03]  /*2b90*/  STS [R14+0x3410], R39 ;  /* 0x003410270e007388 */ /* 0x0003e60000000800 */
        /* <DEDUP_REMOVED lines=19> */
[----:B------:R1:W-:Y:S04]  /*2cd0*/  STS [R14+0x3438], R37 ;  /* 0x003438250e007388 */ /* 0x0003e80000000800 */
[----:B------:R1:W-:Y:S02]  /*2ce0*/  STS [R14+0x343c], R43 ;  /* 0x00343c2b0e007388 */ /* 0x0003e40000000800 */
.L_x_29:
[----:B------:R-:W-:Y:S05]  /*2cf0*/  WARPSYNC.ALL ;  /* 0x0000000000007948 */ /* 0x000fea0003800000 */
[----:B------:R-:W-:Y:S01]  /*2d00*/  BAR.SYNC.DEFER_BLOCKING 0x0 ;  /* 0x0000000000007b1d */ /* 0x000fe20000010000 */
[----:B------:R-:W-:Y:S02]  /*2d10*/  ISETP.NE.AND P0, PT, R50, RZ, PT ;  /* 0x000000ff3200720c */ /* 0x000fe40003f05270 */
[----:B-1----:R-:W-:-:S03]  /*2d20*/  SHF.R.U32.HI R28, RZ, UR5, R27 ;  /* 0x00000005ff1c7c19 */ /* 0x002fc6000801161b */
[----:B------:R-:W-:Y:S01]  /*2d30*/  BSSY.RECONVERGENT B0, `(.L_x_31) ;  /* 0x0000028000007945 */ /* 0x000fe20003800200 */
[----:B------:R-:W-:Y:S01]  /*2d40*/  LOP3.LUT R28, R28, UR4, RZ, 0x30, !PT ;  /* 0x000000041c1c7c12 */ /* 0x000fe2000f8e30ff */
[----:B0-----:R-:W0:Y:S06]  /*2d50*/  LDS R15, [R15+0x3410] ;  /* 0x003410000f0f7984 */ /* 0x001e2c0000000800 */
[----:B------:R-:W-:Y:S05]  /*2d60*/  @P0 BRA `(.L_x_32) ;  /* 0x0000000000900947 */ /* 0x000fea0003800000 */
[----:B------:R-:W0:Y:S04]  /*2d70*/  LDS R14, [R51] ;  /* 0x00000000330e7984 */ /* 0x000e280000000800 */
[----:B------:R-:W1:Y:S04]  /*2d80*/  LDS R30, [R51+0x400] ;  /* 0x00040000331e7984 */ /* 0x000e680000000800 */
[----:B------:R-:W2:Y:S04]  /*2d90*/  LDS R32, [R51+0x800] ;  /* 0x0008000033207984 */ /* 0x000ea80000000800 */
[----:B------:R-:W3:Y:S04]  /*2da0*/  LDS R34, [R51+0xc00] ;  /* 0x000c000033227984 */ /* 0x000ee80000000800 */
[----:B------:R-:W4:Y:S04]  /*2db0*/  LDS R36, [R51+0x1000] ;  /* 0x0010000033247984 */ /* 0x000f280000000800 */
[----:B------:R-:W5:Y:S04]  /*2dc0*/  LDS R38, [R51+0x1400] ;  /* 0x0014000033267984 */ /* 0x000f680000000800 */
[----:B------:R-:W5:Y:S04]  /*2dd0*/  LDS R40, [R51+0x1800] ;  /* 0x0018000033287984 */ /* 0x000f680000000800 */
[----:B------:R-:W5:Y:S04]  /*2de0*/  LDS R44, [R51+0x1c00] ;  /* 0x001c0000332c7984 */ /* 0x000f680000000800 */
[----:B------:R-:W5:Y:S04]  /*2df0*/  LDS R46, [R51+0x2000] ;  /* 0x00200000332e7984 */ /* 0x000f680000000800 */
[----:B------:R-:W5:Y:S04]  /*2e00*/  LDS R58, [R51+0x2400] ;  /* 0x00240000333a7984 */ /* 0x000f680000000800 */
[----:B------:R-:W5:Y:S01]  /*2e10*/  LDS R60, [R51+0x2800] ;  /* 0x00280000333c7984 */ /* 0x000f620000000800 */
[----:B0-----:R-:W-:-:S03]  /*2e20*/  IMAD.IADD R14, R15, 0x1, R14 ;  /* 0x000000010f0e7824 */ /* 0x001fc600078e020e */
[----:B------:R-:W0:Y:S01]  /*2e30*/  LDS R62, [R51+0x2c00] ;  /* 0x002c0000333e7984 */ /* 0x000e220000000800 */
[C---:B-1----:R-:W-:Y:S02]  /*2e40*/  IMAD.IADD R30, R15.reuse, 0x1, R30 ;  /* 0x000000010f1e7824 */ /* 0x042fe400078e021e */
[C---:B--2---:R-:W-:Y:S01]  /*2e50*/  IMAD.IADD R32, R15.reuse, 0x1, R32 ;  /* 0x000000010f207824 */ /* 0x044fe200078e0220 */
[----:B------:R1:W-:Y:S01]  /*2e60*/  STS [R51], R14 ;  /* 0x0000000e33007388 */ /* 0x0003e20000000800 */
[----:B---3--:R-:W-:-:S03]  /*2e70*/  IMAD.IADD R34, R15, 0x1, R34 ;  /* 0x000000010f227824 */ /* 0x008fc600078e0222 */
[----:B------:R1:W-:Y:S01]  /*2e80*/  STS [R51+0x400], R30 ;  /* 0x0004001e33007388 */ /* 0x0003e20000000800 */
[----:B----4-:R-:W-:-:S03]  /*2e90*/  IMAD.IADD R36, R15, 0x1, R36 ;  /* 0x000000010f247824 */ /* 0x010fc600078e0224 */
[----:B------:R1:W-:Y:S01]  /*2ea0*/  STS [R51+0x800], R32 ;  /* 0x0008002033007388 */ /* 0x0003e20000000800 */
[----:B-----5:R-:W-:-:S03]  /*2eb0*/  IMAD.IADD R38, R15, 0x1, R38 ;  /* 0x000000010f267824 */ /* 0x020fc600078e0226 */
[----:B------:R1:W-:Y:S01]  /*2ec0*/  STS [R51+0xc00], R34 ;  /* 0x000c002233007388 */ /* 0x0003e20000000800 */
[----:B------:R-:W-:-:S03]  /*2ed0*/  IMAD.IADD R40, R15, 0x1, R40 ;  /* 0x000000010f287824 */ /* 0x000fc600078e0228 */
        /* <DEDUP_REMOVED lines=9> */
[----:B0-----:R-:W-:-:S03]  /*2f70*/  IMAD.IADD R62, R15, 0x1, R62 ;  /* 0x000000010f3e7824 */ /* 0x001fc600078e023e */
[----:B------:R1:W-:Y:S04]  /*2f80*/  STS [R51+0x2400], R58 ;  /* 0x0024003a33007388 */ /* 0x0003e80000000800 */
[----:B------:R1:W-:Y:S04]  /*2f90*/  STS [R51+0x2800], R60 ;  /* 0x0028003c33007388 */ /* 0x0003e80000000800 */
[----:B------:R1:W-:Y:S02]  /*2fa0*/  STS [R51+0x2c00], R62 ;  /* 0x002c003e33007388 */ /* 0x0003e40000000800 */
.L_x_32:
[----:B------:R-:W-:Y:S05]  /*2fb0*/  BSYNC.RECONVERGENT B0 ;  /* 0x0000000000007941 */ /* 0x000fea0003800200 */
.L_x_31:
[----:B------:R-:W-:Y:S01]  /*2fc0*/  BAR.SYNC.DEFER_BLOCKING 0x0 ;  /* 0x0000000000007b1d */ /* 0x000fe20000010000 */
[----:B------:R-:W-:Y:S01]  /*2fd0*/  R2P PR, R28, 0x7f ;  /* 0x0000007f1c007804 */ /* 0x000fe20000000000 */
[----:B------:R-:W-:-:S04]  /*2fe0*/  IMAD.MOV.U32 R47, RZ, RZ, RZ ;  /* 0x000000ffff2f7224 */ /* 0x000fc800078e00ff */
[----:B------:R-:W-:Y:S08]  /*2ff0*/  BSSY.RECONVERGENT B0, `(.L_x_33) ;  /* 0x0000024000007945 */ /* 0x000ff00003800200 */
[----:B-1----:R-:W-:Y:S02]  /*3000*/  VOTE.ANY R14, PT, P0 ;  /* 0x00000000000e7806 */ /* 0x002fe400000e0100 */
[----:B------:R-:W-:-:S02]  /*3010*/  VOTE.ANY R29, PT, P1 ;  /* 0x00000000001d7806 */ /* 0x000fc400008e0100 */
[----:B------:R-:W-:Y:S02]  /*3020*/  @!P0 LOP3.LUT R14, RZ, R14, RZ, 0x33, !PT ;  /* 0x0000000eff0e8212 */ /* 0x000fe400078e33ff */
[----:B------:R-:W-:Y:S02]  /*3030*/  VOTE.ANY R31, PT, P2 ;  /* 0x00000000001f7806 */ /* 0x000fe400010e0100 */
[----:B------:R-:W-:Y:S02]  /*3040*/  @!P1 LOP3.LUT R29, RZ, R29, RZ, 0x33, !PT ;  /* 0x0000001dff1d9212 */ /* 0x000fe400078e33ff */
[----:B------:R-:W-:Y:S02]  /*3050*/  VOTE.ANY R33, PT, P3 ;  /* 0x0000000000217806 */ /* 0x000fe400018e0100 */
[----:B------:R-:W-:Y:S02]  /*3060*/  @!P2 LOP3.LUT R31, RZ, R31, RZ, 0x33, !PT ;  /* 0x0000001fff1fa212 */ /* 0x000fe400078e33ff */
[----:B------:R-:W-:-:S02]  /*3070*/  LOP3.LUT R14, R29, R14, RZ, 0xc0, !PT ;  /* 0x0000000e1d0e7212 */ /* 0x000fc400078ec0ff */
[----:B------:R-:W-:Y:S02]  /*3080*/  @!P3 LOP3.LUT R33, RZ, R33, RZ, 0x33, !PT ;  /* 0x00000021ff21b212 */ /* 0x000fe400078e33ff */
[----:B------:R-:W-:Y:S02]  /*3090*/  LOP3.LUT R14, R31, R14, RZ, 0xc0, !PT ;  /* 0x0000000e1f0e7212 */ /* 0x000fe400078ec0ff */
[----:B------:R-:W-:Y:S02]  /*30a0*/  VOTE.ANY R29, PT, P4 ;  /* 0x00000000001d7806 */ /* 0x000fe400020e0100 */
[----:B------:R-:W-:Y:S02]  /*30b0*/  LOP3.LUT R14, R33, R14, RZ, 0xc0, !PT ;  /* 0x0000000e210e7212 */ /* 0x000fe400078ec0ff */
[----:B------:R-:W-:Y:S02]  /*30c0*/  @!P4 LOP3.LUT R29, RZ, R29, RZ, 0x33, !PT ;  /* 0x0000001dff1dc212 */ /* 0x000fe400078e33ff */
[----:B------:R-:W-:-:S02]  /*30d0*/  VOTE.ANY R31, PT, P5 ;  /* 0x00000000001f7806 */ /* 0x000fc400028e0100 */
[----:B------:R-:W-:Y:S01]  /*30e0*/  LOP3.LUT R14, R29, R14, RZ, 0xc0, !PT ;  /* 0x0000000e1d0e7212 */ /* 0x000fe200078ec0ff */
[----:B------:R-:W-:Y:S01]  /*30f0*/  IMAD.SHL.U32 R29, R3, 0x20, RZ ;  /* 0x00000020031d7824 */ /* 0x000fe200078e00ff */
[----:B------:R-:W-:Y:S02]  /*3100*/  LOP3.LUT P0, RZ, R28, 0x80, RZ, 0xc0, !PT ;  /* 0x000000801cff7812 */ /* 0x000fe4000780c0ff */
[----:B------:R-:W-:Y:S02]  /*3110*/  @!P5 LOP3.LUT R31, RZ, R31, RZ, 0x33, !PT ;  /* 0x0000001fff1fd212 */ /* 0x000fe400078e33ff */
[----:B------:R-:W-:Y:S02]  /*3120*/  VOTE.ANY R30, PT, P6 ;  /* 0x00000000001e7806 */ /* 0x000fe400030e0100 */
[----:B------:R-:W-:Y:S02]  /*3130*/  LOP3.LUT R31, R31, R14, RZ, 0xc0, !PT ;  /* 0x0000000e1f1f7212 */ /* 0x000fe400078ec0ff */
[----:B------:R-:W1:Y:S01]  /*3140*/  S2R R14, SR_LEMASK ;  /* 0x00000000000e7919 */ /* 0x000e620000003a00 */
[----:B------:R-:W-:-:S04]  /*3150*/  @!P6 LOP3.LUT R30, RZ, R30, RZ, 0x33, !PT ;  /* 0x0000001eff1ee212 */ /* 0x000fc800078e33ff */
[----:B------:R-:W-:Y:S02]  /*3160*/  VOTE.ANY R32, PT, P0 ;  /* 0x0000000000207806 */ /* 0x000fe400000e0100 */
[----:B------:R-:W-:Y:S02]  /*3170*/  LOP3.LUT R31, R30, R31, RZ, 0xc0, !PT ;  /* 0x0000001f1e1f7212 */ /* 0x000fe400078ec0ff */
[----:B------:R-:W-:Y:S02]  /*3180*/  @!P0 LOP3.LUT R32, RZ, R32, RZ, 0x33, !PT ;  /* 0x00000020ff208212 */ /* 0x000fe400078e33ff */
[----:B------:R-:W-:Y:S02]  /*3190*/  LOP3.LUT R30, R29, 0x7c00, RZ, 0xc0, !PT ;  /* 0x00007c001d1e7812 */ /* 0x000fe400078ec0ff */
[----:B------:R-:W-:-:S03]  /*31a0*/  LOP3.LUT R31, R32, R31, RZ, 0xc0, !PT ;  /* 0x0000001f201f7212 */ /* 0x000fc600078ec0ff */
[----:B------:R-:W-:Y:S01]  /*31b0*/  IMAD.IADD R29, R7, 0x1, R30 ;  /* 0x00000001071d7824 */ /* 0x000fe200078e021e */
[----:B------:R-:W2:Y:S01]  /*31c0*/  FLO.U32 R32, R31 ;  /* 0x0000001f00207300 */ /* 0x000ea200000e0000 */
[----:B-1----:R-:W-:Y:S02]  /*31d0*/  LOP3.LUT R44, R14, R31, RZ, 0xc0, !PT ;  /* 0x0000001f0e2c7212 */ /* 0x002fe400078ec0ff */
[----:B--2---:R-:W-:-:S05]  /*31e0*/  ISETP.NE.AND P0, PT, R24, R32, PT ;  /* 0x000000201800720c */ /* 0x004fca0003f05270 */
[----:B------:R-:W1:Y:S08]  /*31f0*/  POPC R44, R44 ;  /* 0x0000002c002c7309 */ /* 0x000e700000000000 */
[----:B------:R-:W-:Y:S05]  /*3200*/  @P0 BRA `(.L_x_34) ;  /* 0x0000000000080947 */ /* 0x000fea0003800000 */
[----:B------:R-:W-:-:S06]  /*3210*/  IMAD R47, R28, 0x4, R29 ;  /* 0x000000041c2f7824 */ /* 0x000fcc00078e021d */
[----:B-1----:R2:W3:Y:S02]  /*3220*/  ATOMS.ADD R47, [R47], R44 ;  /* 0x0000002c2f2f738c */ /* 0x0024e40000000000 */
.L_x_34:
[----:B------:R-:W-:Y:S05]  /*3230*/  BSYNC.RECONVERGENT B0 ;  /* 0x0000000000007941 */ /* 0x000fea0003800200 */
.L_x_33:
[----:B------:R-:W-:Y:S01]  /*3240*/  R2P PR, R52, 0x7f ;  /* 0x0000007f34007804 */ /* 0x000fe20000000000 */
[----:B---3--:R3:W4:Y:S01]  /*3250*/  SHFL.IDX PT, R47, R47, R32, 0x1f ;  /* 0x00001f202f2f7589 */ /* 0x00872200000e0000 */
[----:B------:R-:W-:Y:S01]  /*3260*/  BSSY.RECONVERGENT B0, `(.L_x_35) ;  /* 0x0000021000007945 */ /* 0x000fe20003800200 */
[----:B------:R-:W-:-:S10]  /*3270*/  IMAD.MOV.U32 R49, RZ, RZ, RZ ;  /* 0x000000ffff317224 */ /* 0x000fd400078e00ff */
[----:B------:R-:W-:Y:S02]  /*3280*/  VOTE.ANY R28, PT, P0 ;  /* 0x00000000001c7806 */ /* 0x000fe400000e0100 */
[----:B------:R-:W-:Y:S02]  /*3290*/  VOTE.ANY R31, PT, P1 ;  /* 0x00000000001f7806 */ /* 0x000fe400008e0100 */
[----:B------:R-:W-:Y:S02]  /*32a0*/  @!P0 LOP3.LUT R28, RZ, R28, RZ, 0x33, !PT ;  /* 0x0000001cff1c8212 */ /* 0x000fe400078e33ff */
[----:B------:R-:W-:Y:S02]  /*32b0*/  VOTE.ANY R33, PT, P2 ;  /* 0x0000000000217806 */ /* 0x000fe400010e0100 */
[----:B------:R-:W-:Y:S02]  /*32c0*/  @!P1 LOP3.LUT R31, RZ, R31, RZ, 0x33, !PT ;  /* 0x0000001fff1f9212 */ /* 0x000fe400078e33ff */
[----:B------:R-:W-:-:S02]  /*32d0*/  @!P2 LOP3.LUT R33, RZ, R33, RZ, 0x33, !PT ;  /* 0x00000021ff21a212 */ /* 0x000fc400078e33ff */
[----:B------:R-:W-:Y:S02]  /*32e0*/  LOP3.LUT R28, R31, R28, RZ, 0xc0, !PT ;  /* 0x0000001c1f1c7212 */ /* 0x000fe400078ec0ff */
[----:B------:R-:W-:Y:S02]  /*32f0*/  VOTE.ANY R31, PT, P3 ;  /* 0x00000000001f7806 */ /* 0x000fe400018e0100 */
[----:B------:R-:W-:Y:S02]  /*3300*/  LOP3.LUT R28, R33, R28, RZ, 0xc0, !PT ;  /* 0x0000001c211c7212 */ /* 0x000fe400078ec0ff */
[----:B------:R-:W-:Y:S02]  /*3310*/  LOP3.LUT P0, RZ, R52, 0x80, RZ, 0xc0, !PT ;  /* 0x0000008034ff7812 */ /* 0x000fe4000780c0ff */
[----:B------:R-:W-:Y:S02]  /*3320*/  VOTE.ANY R33, PT, P4 ;  /* 0x0000000000217806 */ /* 0x000fe400020e0100 */
[----:B------:R-:W-:-:S02]  /*3330*/  @!P3 LOP3.LUT R31, RZ, R31, RZ, 0x33, !PT ;  /* 0x0000001fff1fb212 */ /* 0x000fc400078e33ff */
[----:B------:R-:W-:Y:S02]  /*3340*/  @!P4 LOP3.LUT R33, RZ, R33, RZ, 0x33, !PT ;  /* 0x00000021ff21c212 */ /* 0x000fe400078e33ff */
[----:B------:R-:W-:Y:S02]  /*3350*/  LOP3.LUT R28, R31, R28, RZ, 0xc0, !PT ;  /* 0x0000001c1f1c7212 */ /* 0x000fe400078ec0ff */
[----:B------:R-:W-:Y:S02]  /*3360*/  VOTE.ANY R31, PT, P5 ;  /* 0x00000000001f7806 */ /* 0x000fe400028e0100 */
[----:B------:R-:W-:Y:S02]  /*3370*/  LOP3.LUT R28, R33, R28, RZ, 0xc0, !PT ;  /* 0x0000001c211c7212 */ /* 0x000fe400078ec0ff */
[----:B------:R-:W-:Y:S02]  /*3380*/  VOTE.ANY R33, PT, P6 ;  /* 0x0000000000217806 */ /* 0x000fe400030e0100 */
[----:B------:R-:W-:-:S02]  /*3390*/  @!P5 LOP3.LUT R31, RZ, R31, RZ, 0x33, !PT ;  /* 0x0000001fff1fd212 */ /* 0x000fc400078e33ff */
[----:B------:R-:W-:Y:S02]  /*33a0*/  VOTE.ANY R35, PT, P0 ;  /* 0x0000000000237806 */ /* 0x000fe400000e0100 */
[----:B------:R-:W-:Y:S02]  /*33b0*/  @!P6 LOP3.LUT R33, RZ, R33, RZ, 0x33, !PT ;  /* 0x00000021ff21e212 */ /* 0x000fe400078e33ff */
[----:B------:R-:W-:Y:S02]  /*33c0*/  LOP3.LUT R28, R31, R28, RZ, 0xc0, !PT ;  /* 0x0000001c1f1c7212 */ /* 0x000fe400078ec0ff */
[----:B------:R-:W-:Y:S02]  /*33d0*/  @!P0 LOP3.LUT R35, RZ, R35, RZ, 0x33, !PT ;  /* 0x00000023ff238212 */ /* 0x000fe400078e33ff */
[----:B------:R-:W-:-:S04]  /*33e0*/  LOP3.LUT R28, R33, R28, RZ, 0xc0, !PT ;  /* 0x0000001c211c7212 */ /* 0x000fc800078ec0ff */
[----:B------:R-:W-:-:S04]  /*33f0*/  LOP3.LUT R35, R35, R28, RZ, 0xc0, !PT ;  /* 0x0000001c23237212 */ /* 0x000fc800078ec0ff */
[----:B------:R-:W5:Y:S01]  /*3400*/  FLO.U32 R30, R35 ;  /* 0x00000023001e7300 */ /* 0x000f6200000e0000 */
[----:B------:R-:W-:-:S07]  /*3410*/  LOP3.LUT R46, R14, R35, RZ, 0xc0, !PT ;  /* 0x000000230e2e7212 */ /* 0x000fce00078ec0ff */
[----:B------:R-:W0:Y:S01]  /*3420*/  POPC R46, R46 ;  /* 0x0000002e002e7309 */ /* 0x000e220000000000 */
[----:B-----5:R-:W-:-:S13]  /*3430*/  ISETP.NE.AND P0, PT, R24, R30, PT ;  /* 0x0000001e1800720c */ /* 0x020fda0003f05270 */
[----:B0--34-:R-:W-:Y:S05]  /*3440*/  @P0 BRA `(.L_x_36) ;  /* 0x0000000000080947 */ /* 0x019fea0003800000 */
[----:B------:R-:W-:-:S06]  /*3450*/  IMAD R49, R52, 0x4, R29 ;  /* 0x0000000434317824 */ /* 0x000fcc00078e021d */
[----:B------:R0:W3:Y:S02]  /*3460*/  ATOMS.ADD R49, [R49], R46 ;  /* 0x0000002e3131738c */ /* 0x0000e40000000000 */
.L_x_36:
[----:B------:R-:W-:Y:S05]  /*3470*/  BSYNC.RECONVERGENT B0 ;  /* 0x0000000000007941 */ /* 0x000fea0003800200 */
.L_x_35:
        /* <DEDUP_REMOVED lines=35> */
.L_x_38:
[----:B------:R-:W-:Y:S05]  /*36b0*/  BSYNC.RECONVERGENT B0 ;  /* 0x0000000000007941 */ /* 0x000fea0003800200 */
.L_x_37:
        /* <DEDUP_REMOVED lines=27> */
[----:B------:R-:W-:Y:S02]  /*3870*/  LOP3.LUT R35, R35, R28, RZ, 0xc0, !PT ;  /* 0x0000001c23237212 */ /* 0x000fe400078ec0ff */
[----:B------:R-:W-:Y:S02]  /*3880*/  SHF.R.U32.HI R28, RZ, UR5, R23 ;  /* 0x00000005ff1c7c19 */ /* 0x000fe40008011617 */
[----:B------:R-:W5:Y:S01]  /*3890*/  FLO.U32 R39, R35 ;  /* 0x0000002300277300 */ /* 0x000f6200000e0000 */
[----:B------:R-:W-:Y:S02]  /*38a0*/  LOP3.LUT R53, R14, R35, RZ, 0xc0, !PT ;  /* 0x000000230e357212 */ /* 0x000fe400078ec0ff */
[----:B------:R-:W-:-:S05]  /*38b0*/  LOP3.LUT R30, R28, UR4, RZ, 0x30, !PT ;  /* 0x000000041c1e7c12 */ /* 0x000fca000f8e30ff */
[----:B------:R-:W0:Y:S01]  /*38c0*/  POPC R53, R53 ;  /* 0x0000003500357309 */ /* 0x000e220000000000 */
[----:B-----5:R-:W-:-:S13]  /*38d0*/  ISETP.NE.AND P0, PT, R24, R39, PT ;  /* 0x000000271800720c */ /* 0x020fda0003f05270 */
[----:B0--34-:R-:W-:Y:S05]  /*38e0*/  @P0 BRA `(.L_x_40) ;  /* 0x0000000000080947 */ /* 0x019fea0003800000 */
[----:B------:R-:W-:-:S05]  /*38f0*/  IMAD R48, R48, 0x4, R29 ;  /* 0x0000000430307824 */ /* 0x000fca00078e021d */
[----:B------:R0:W3:Y:S02]  /*3900*/  ATOMS.ADD R56, [R48], R53 ;  /* 0x000000353038738c */ /* 0x0000e40000000000 */
.L_x_40:
[----:B------:R-:W-:Y:S05]  /*3910*/  BSYNC.RECONVERGENT B0 ;  /* 0x0000000000007941 */ /* 0x000fea0003800200 */
.L_x_39:
        /* <DEDUP_REMOVED lines=30> */
[----:B0-----:R-:W-:Y:S02]  /*3b00*/  LOP3.LUT R48, R14, R35, RZ, 0xc0, !PT ;  /* 0x000000230e307212 */ /* 0x001fe400078ec0ff */
[----:B------:R-:W-:-:S05]  /*3b10*/  LOP3.LUT R34, R28, UR4, RZ, 0x30, !PT ;  /* 0x000000041c227c12 */ /* 0x000fca000f8e30ff */
[----:B------:R-:W0:Y:S01]  /*3b20*/  POPC R48, R48 ;  /* 0x0000003000307309 */ /* 0x000e220000000000 */
[----:B-----5:R-:W-:-:S13]  /*3b30*/  ISETP.NE.AND P0, PT, R24, R32, PT ;  /* 0x000000201800720c */ /* 0x020fda0003f05270 */
[----:B0--34-:R-:W-:Y:S05]  /*3b40*/  @P0 BRA `(.L_x_42) ;  /* 0x0000000000080947 */ /* 0x019fea0003800000 */
[----:B------:R-:W-:-:S06]  /*3b50*/  IMAD R45, R30, 0x4, R29 ;  /* 0x000000041e2d7824 */ /* 0x000fcc00078e021d */
[----:B------:R0:W3:Y:S02]  /*3b60*/  ATOMS.ADD R45, [R45], R48 ;  /* 0x000000302d2d738c */ /* 0x0000e40000000000 */
.L_x_42:
[----:B------:R-:W-:Y:S05]  /*3b70*/  BSYNC.RECONVERGENT B0 ;  /* 0x0000000000007941 */ /* 0x000fea0003800200 */
.L_x_41:
        /* <DEDUP_REMOVED lines=35> */
[----:B------:R-:W-:-:S06]  /*3db0*/  IMAD R36, R34, 0x4, R29 ;  /* 0x0000000422247824 */ /* 0x000fcc00078e021d */
[----:B------:R0:W3:Y:S02]  /*3dc0*/  ATOMS.ADD R36, [R36], R37 ;  /* 0x000000252424738c */ /* 0x0000e40000000000 */
.L_x_44:
[----:B------:R-:W-:Y:S05]  /*3dd0*/  BSYNC.RECONVERGENT B0 ;  /* 0x0000000000007941 */ /* 0x000fea0003800200 */
.L_x_43:
        /* <DEDUP_REMOVED lines=37> */
.L_x_46:
[----:B------:R-:W-:Y:S05]  /*4030*/  BSYNC.RECONVERGENT B0 ;  /* 0x0000000000007941 */ /* 0x000fea0003800200 */
.L_x_45:
        /* <DEDUP_REMOVED lines=37> */
.L_x_48:
[----:B------:R-:W-:Y:S05]  /*4290*/  BSYNC.RECONVERGENT B0 ;  /* 0x0000000000007941 */ /* 0x000fea0003800200 */
.L_x_47:
[----:B------:R-:W-:Y:S01]  /*42a0*/  R2P PR, R40, 0x7f ;  /* 0x0000007f28007804 */ /* 0x000fe20000000000 */
[----:B---3--:R3:W4:Y:S01]  /*42b0*/  SHFL.IDX PT, R32, R32, R55, 0x1f ;  /* 0x00001f3720207589 */ /* 0x00872200000e0000 */
[----:B------:R-:W-:Y:S01]  /*42c0*/  SHF.R.U32.HI R38, RZ, UR5, R12 ;  /* 0x00000005ff267c19 */ /* 0x000fe2000801160c */
[----:B------:R-:W-:Y:S01]  /*42d0*/  BSSY.RECONVERGENT B0, `(.L_x_49) ;  /* 0x0000022000007945 */ /* 0x000fe20003800200 */
[----:B------:R-:W-:Y:S02]  /*42e0*/  IMAD.MOV.U32 R30, RZ, RZ, RZ ;  /* 0x000000ffff1e7224 */ /* 0x000fe400078e00ff */
[----:B------:R-:W-:-:S07]  /*42f0*/  LOP3.LUT R38, R38, UR4, RZ, 0x30, !PT ;  /* 0x0000000426267c12 */ /* 0x000fce000f8e30ff */
        /* <DEDUP_REMOVED lines=31> */
.L_x_50:
[----:B------:R-:W-:Y:S05]  /*44f0*/  BSYNC.RECONVERGENT B0 ;  /* 0x0000000000007941 */ /* 0x000fea0003800200 */
.L_x_49:
        /* <DEDUP_REMOVED lines=9> */
[----:B------:R-:W-:Y:S02]  /*4590*/  @!P1 LOP3.LUT R39, RZ, R39, RZ, 0x33, !PT ;  /* 0x00000027ff279212 */ /* 0x000fe400078e33ff */
[----:B------:R-:W-:Y:S02]  /*45a0*/  VOTE.ANY R55, PT, P2 ;  /* 0x0000000000377806 */ /* 0x000fe400010e0100 */
[----:B------:R-:W-:-:S02]  /*45b0*/  LOP3.LUT R28, R39, R28, RZ, 0xc0, !PT ;  /* 0x0000001c271c7212 */ /* 0x000fc400078ec0ff */
[----:B------:R-:W-:Y:S02]  /*45c0*/  VOTE.ANY R39, PT, P3 ;  /* 0x0000000000277806 */ /* 0x000fe400018e0100 */
[----:B------:R-:W-:Y:S02]  /*45d0*/  @!P2 LOP3.LUT R55, RZ, R55, RZ, 0x33, !PT ;  /* 0x00000037ff37a212 */ /* 0x000fe400078e33ff */
[----:B------:R-:W-:Y:S02]  /*45e0*/  @!P3 LOP3.LUT R39, RZ, R39, RZ, 0x33, !PT ;  /* 0x00000027ff27b212 */ /* 0x000fe400078e33ff */
[----:B------:R-:W-:Y:S02]  /*45f0*/  LOP3.LUT R28, R55, R28, RZ, 0xc0, !PT ;  /* 0x0000001c371c7212 */ /* 0x000fe400078ec0ff */
[----:B------:R-:W-:Y:S02]  /*4600*/  LOP3.LUT P0, RZ, R38, 0x80, RZ, 0xc0, !PT ;  /* 0x0000008026ff7812 */ /* 0x000fe4000780c0ff */
[----:B------:R-:W-:-:S02]  /*4610*/  VOTE.ANY R55, PT, P4 ;  /* 0x0000000000377806 */ /* 0x000fc400020e0100 */
[----:B------:R-:W-:Y:S02]  /*4620*/  LOP3.LUT R28, R39, R28, RZ, 0xc0, !PT ;  /* 0x0000001c271c7212 */ /* 0x000fe400078ec0ff */
[----:B------:R-:W-:Y:S02]  /*4630*/  VOTE.ANY R39, PT, P5 ;  /* 0x0000000000277806 */ /* 0x000fe400028e0100 */
[----:B------:R-:W-:Y:S02]  /*4640*/  @!P4 LOP3.LUT R55, RZ, R55, RZ, 0x33, !PT ;  /* 0x00000037ff37c212 */ /* 0x000fe400078e33ff */
[----:B------:R-:W-:Y:S02]  /*4650*/  @!P5 LOP3.LUT R39, RZ, R39, RZ, 0x33, !PT ;  /* 0x00000027ff27d212 */ /* 0x000fe400078e33ff */
[----:B------:R-:W-:Y:S02]  /*4660*/  LOP3.LUT R28, R55, R28, RZ, 0xc0, !PT ;  /* 0x0000001c371c7212 */ /* 0x000fe400078ec0ff */
[----:B------:R-:W-:-:S02]  /*4670*/  VOTE.ANY R55, PT, P6 ;  /* 0x0000000000377806 */ /* 0x000fc400030e0100 */
[----:B------:R-:W-:Y:S02]  /*4680*/  LOP3.LUT R28, R39, R28, RZ, 0xc0, !PT ;  /* 0x0000001c271c7212 */ /* 0x000fe400078ec0ff */
[----:B------:R-:W-:Y:S02]  /*4690*/  VOTE.ANY R39, PT, P0 ;  /* 0x0000000000277806 */ /* 0x000fe400000e0100 */
[----:B------:R-:W-:Y:S02]  /*46a0*/  @!P6 LOP3.LUT R55, RZ, R55, RZ, 0x33, !PT ;  /* 0x00000037ff37e212 */ /* 0x000fe400078e33ff */
        /* <DEDUP_REMOVED lines=8> */
[----:B------:R-:W-:-:S05]  /*4730*/  IMAD R43, R38, 0x4, R29 ;  /* 0x00000004262b7824 */ /* 0x000fca00078e021d */
[----:B------:R0:W3:Y:S02]  /*4740*/  ATOMS.ADD R60, [R43], R28 ;  /* 0x0000001c2b3c738c */ /* 0x0000e40000000000 */
.L_x_52:
[----:B------:R-:W-:Y:S05]  /*4750*/  BSYNC.RECONVERGENT B0 ;  /* 0x0000000000007941 */ /* 0x000fea0003800200 */
.L_x_51:
[----:B------:R-:W-:Y:S01]  /*4760*/  R2P PR, R40, 0x7f ;  /* 0x0000007f28007804 */ /* 0x000fe20000000000 */
[----:B---3--:R3:W4:Y:S01]  /*4770*/  SHFL.IDX PT, R39, R60, R39, 0x1f ;  /* 0x00001f273c277589 */ /* 0x00872200000e0000 */
[----:B------:R-:W-:Y:S01]  /*4780*/  SHF.R.U32.HI R58, RZ, UR5, R16 ;  /* 0x00000005ff3a7c19 */ /* 0x000fe20008011610 */
[----:B------:R-:W-:Y:S01]  /*4790*/  BSSY.RECONVERGENT B0, `(.L_x_53) ;  /* 0x0000022000007945 */ /* 0x000fe20003800200 */
[----:B------:R-:W-:Y:S02]  /*47a0*/  IMAD.MOV.U32 R64, RZ, RZ, RZ ;  /* 0x000000ffff407224 */ /* 0x000fe400078e00ff */
[----:B------:R-:W-:-:S07]  /*47b0*/  LOP3.LUT R58, R58, UR4, RZ, 0x30, !PT ;  /* 0x000000043a3a7c12 */ /* 0x000fce000f8e30ff */
[----:B------:R-:W-:Y:S02]  /*47c0*/  VOTE.ANY R38, PT, P0 ;  /* 0x0000000000267806 */ /* 0x000fe400000e0100 */
[----:B0-----:R-:W-:Y:S02]  /*47d0*/  VOTE.ANY R43, PT, P1 ;  /* 0x00000000002b7806 */ /* 0x001fe400008e0100 */
[----:B------:R-:W-:Y:S02]  /*47e0*/  @!P0 LOP3.LUT R38, RZ, R38, RZ, 0x33, !PT ;  /* 0x00000026ff268212 */ /* 0x000fe400078e33ff */
[----:B------:R-:W-:Y:S02]  /*47f0*/  @!P1 LOP3.LUT R43, RZ, R43, RZ, 0x33, !PT ;  /* 0x0000002bff2b9212 */ /* 0x000fe400078e33ff */
[----:B------:R-:W-:Y:S02]  /*4800*/  LOP3.LUT P0, RZ, R40, 0x80, RZ, 0xc0, !PT ;  /* 0x0000008028ff7812 */ /* 0x000fe4000780c0ff */
[----:B------:R-:W-:-:S02]  /*4810*/  LOP3.LUT R38, R43, R38, RZ, 0xc0, !PT ;  /* 0x000000262b267212 */ /* 0x000fc400078ec0ff */
[----:B------:R-:W-:-:S04]  /*4820*/  VOTE.ANY R43, PT, P2 ;  /* 0x00000000002b7806 */ /* 0x000fc800010e0100 */
[----:B------:R-:W-:-:S04]  /*4830*/  @!P2 LOP3.LUT R43, RZ, R43, RZ, 0x33, !PT ;  /* 0x0000002bff2ba212 */ /* 0x000fc800078e33ff */
[----:B------:R-:W-:Y:S02]  /*4840*/  LOP3.LUT R38, R43, R38, RZ, 0xc0, !PT ;  /* 0x000000262b267212 */ /* 0x000fe400078ec0ff */
        /* <DEDUP_REMOVED lines=14> */
[----:B------:R-:W-:-:S04]  /*4930*/  LOP3.LUT R55, R43, R38, RZ, 0xc0, !PT ;  /* 0x000000262b377212 */ /* 0x000fc800078ec0ff */
[----:B------:R-:W0:Y:S01]  /*4940*/  FLO.U32 R43, R55 ;  /* 0x00000037002b7300 */ /* 0x000e2200000e0000 */
[----:B------:R-:W-:-:S07]  /*4950*/  LOP3.LUT R38, R14, R55, RZ, 0xc0, !PT ;  /* 0x000000370e267212 */ /* 0x000fce00078ec0ff */
[----:B------:R-:W1:Y:S01]  /*4960*/  POPC R38, R38 ;  /* 0x0000002600267309 */ /* 0x000e620000000000 */
[----:B0-----:R-:W-:-:S13]  /*4970*/  ISETP.NE.AND P0, PT, R24, R43, PT ;  /* 0x0000002b1800720c */ /* 0x001fda0003f05270 */
[----:B-1-34-:R-:W-:Y:S05]  /*4980*/  @P0 BRA `(.L_x_54) ;  /* 0x0000000000080947 */ /* 0x01afea0003800000 */
[----:B------:R-:W-:-:S05]  /*4990*/  IMAD R55, R40, 0x4, R29 ;  /* 0x0000000428377824 */ /* 0x000fca00078e021d */
[----:B------:R0:W1:Y:S02]  /*49a0*/  ATOMS.ADD R64, [R55], R38 ;  /* 0x000000263740738c */ /* 0x0000640000000000 */
.L_x_54:
[----:B------:R-:W-:Y:S05]  /*49b0*/  BSYNC.RECONVERGENT B0 ;  /* 0x0000000000007941 */ /* 0x000fea0003800200 */
.L_x_53:
[----:B------:R-:W-:Y:S01]  /*49c0*/  R2P PR, R58, 0x7f ;  /* 0x0000007f3a007804 */ /* 0x000fe20000000000 */
[----:B-1----:R1:W3:Y:S01]  /*49d0*/  SHFL.IDX PT, R43, R64, R43, 0x1f ;  /* 0x00001f2b402b7589 */ /* 0x0022e200000e0000 */
        /* <DEDUP_REMOVED lines=30> */
[----:B------:R-:W4:Y:S01]  /*4bc0*/  POPC R40, R40 ;  /* 0x0000002800287309 */ /* 0x000f220000000000 */
[----:B0-----:R-:W-:-:S13]  /*4bd0*/  ISETP.NE.AND P0, PT, R24, R55, PT ;  /* 0x000000371800720c */ /* 0x001fda0003f05270 */
[----:B-1-34-:R-:W-:Y:S05]  /*4be0*/  @P0 BRA `(.L_x_56) ;  /* 0x0000000000080947 */ /* 0x01afea0003800000 */
[----:B------:R-:W-:-:S05]  /*4bf0*/  IMAD R59, R58, 0x4, R29 ;  /* 0x000000043a3b7824 */ /* 0x000fca00078e021d */
[----:B------:R0:W1:Y:S02]  /*4c00*/  ATOMS.ADD R62, [R59], R40 ;  /* 0x000000283b3e738c */ /* 0x0000640000000000 */
.L_x_56:
[----:B------:R-:W-:Y:S05]  /*4c10*/  BSYNC.RECONVERGENT B0 ;  /* 0x0000000000007941 */ /* 0x000fea0003800200 */
.L_x_55:
[----:B------:R-:W-:Y:S01]  /*4c20*/  R2P PR, R60, 0x7f ;  /* 0x0000007f3c007804 */ /* 0x000fe20000000000 */
[----:B--2---:R-:W-:Y:S01]  /*4c30*/  IMAD.IADD R44, R44, 0x1, R47 ;  /* 0x000000012c2c7824 */ /* 0x004fe200078e022f */
[----:B------:R-:W-:Y:S01]  /*4c40*/  BSSY.RECONVERGENT B0, `(.L_x_57) ;  /* 0x0000025000007945 */ /* 0x000fe20003800200 */
[----:B------:R-:W-:Y:S02]  /*4c50*/  IMAD.IADD R46, R46, 0x1, R49 ;  /* 0x000000012e2e7824 */ /* 0x000fe400078e0231 */
[----:B-1----:R1:W2:Y:S01]  /*4c60*/  SHFL.IDX PT, R49, R62, R55, 0x1f ;  /* 0x00001f373e317589 */ /* 0x0022a200000e0000 */
[----:B------:R-:W-:-:S07]  /*4c70*/  IMAD.MOV.U32 R64, RZ, RZ, RZ ;  /* 0x000000ffff407224 */ /* 0x000fce00078e00ff */
[----:B------:R-:W-:Y:S02]  /*4c80*/  VOTE.ANY R58, PT, P0 ;  /* 0x00000000003a7806 */ /* 0x000fe400000e0100 */
[----:B------:R-:W-:Y:S02]  /*4c90*/  VOTE.ANY R47, PT, P1 ;  /* 0x00000000002f7806 */ /* 0x000fe400008e0100 */
        /* <DEDUP_REMOVED lines=22> */
[----:B------:R-:W-:Y:S02]  /*4e00*/  SHF.R.U32.HI R58, RZ, UR5, R6 ;  /* 0x00000005ff3a7c19 */ /* 0x000fe40008011606 */
[----:B0-----:R-:W0:Y:S01]  /*4e10*/  FLO.U32 R59, R61 ;  /* 0x0000003d003b7300 */ /* 0x001e2200000e0000 */
[----:B------:R-:W-:Y:S02]  /*4e20*/  LOP3.LUT R47, R14, R61, RZ, 0xc0, !PT ;  /* 0x0000003d0e2f7212 */ /* 0x000fe400078ec0ff */
[----:B------:R-:W-:-:S05]  /*4e30*/  LOP3.LUT R58, R58, UR4, RZ, 0x30, !PT ;  /* 0x000000043a3a7c12 */ /* 0x000fca000f8e30ff */
[----:B------:R-:W3:Y:S01]  /*4e40*/  POPC R47, R47 ;  /* 0x0000002f002f7309 */ /* 0x000ee20000000000 */
[----:B0-----:R-:W-:-:S13]  /*4e50*/  ISETP.NE.AND P0, PT, R24, R59, PT ;  /* 0x0000003b1800720c */ /* 0x001fda0003f05270 */
[----:B-123--:R-:W-:Y:S05]  /*4e60*/  @P0 BRA `(.L_x_58) ;  /* 0x0000000000080947 */ /* 0x00efea0003800000 */
[----:B------:R-:W-:-:S05]  /*4e70*/  IMAD R60, R60, 0x4, R29 ;  /* 0x000000043c3c7824 */ /* 0x000fca00078e021d */
[----:B------:R0:W1:Y:S02]  /*4e80*/  ATOMS.ADD R64, [R60], R47 ;  /* 0x0000002f3c40738c */ /* 0x0000640000000000 */
.L_x_58:
[----:B------:R-:W-:Y:S05]  /*4e90*/  BSYNC.RECONVERGENT B0 ;  /* 0x0000000000007941 */ /* 0x000fea0003800200 */
.L_x_57:
[----:B------:R-:W-:Y:S01]  /*4ea0*/  R2P PR, R58, 0x7f ;  /* 0x0000007f3a007804 */ /* 0x000fe20000000000 */
[----:B------:R-:W-:Y:S01]  /*4eb0*/  IMAD.IADD R52, R51, 0x1, R52 ;  /* 0x0000000133347824 */ /* 0x000fe200078e0234 */
[----:B-1----:R1:W2:Y:S01]  /*4ec0*/  SHFL.IDX PT, R64, R64, R59, 0x1f ;  /* 0x00001f3b40407589 */ /* 0x0022a200000e0000 */
[----:B------:R-:W-:Y:S01]  /*4ed0*/  BSSY.RECONVERGENT B0, `(.L_x_59) ;  /* 0x0000024000007945 */ /* 0x000fe20003800200 */
[----:B------:R-:W-:Y:S02]  /*4ee0*/  IMAD.IADD R56, R53, 0x1, R56 ;  /* 0x0000000135387824 */ /* 0x000fe400078e0238 */
[----:B------:R-:W-:-:S07]  /*4ef0*/  IMAD.MOV.U32 R62, RZ, RZ, RZ ;  /* 0x000000ffff3e7224 */ /* 0x000fce00078e00ff */
        /* <DEDUP_REMOVED lines=25> */
[----:B------:R-:W0:Y:S01]  /*5090*/  FLO.U32 R55, R61 ;  /* 0x0000003d00377300 */ /* 0x000e2200000e0000 */
[----:B------:R-:W-:Y:S02]  /*50a0*/  LOP3.LUT R51, R14, R61, RZ, 0xc0, !PT ;  /* 0x0000003d0e337212 */ /* 0x000fe400078ec0ff */
[----:B------:R-:W-:-:S05]  /*50b0*/  LOP3.LUT R60, R60, UR4, RZ, 0x30, !PT ;  /* 0x000000043c3c7c12 */ /* 0x000fca000f8e30ff */
[----:B------:R-:W3:Y:S01]  /*50c0*/  POPC R51, R51 ;  /* 0x0000003300337309 */ /* 0x000ee20000000000 */
[----:B0-----:R-:W-:-:S13]  /*50d0*/  ISETP.NE.AND P0, PT, R24, R55, PT ;  /* 0x000000371800720c */ /* 0x001fda0003f05270 */
[----:B-123--:R-:W-:Y:S05]  /*50e0*/  @P0 BRA `(.L_x_60) ;  /* 0x0000000000080947 */ /* 0x00efea0003800000 */
[----:B------:R-:W-:-:S05]  /*50f0*/  IMAD R58, R58, 0x4, R29 ;  /* 0x000000043a3a7824 */ /* 0x000fca00078e021d */
[----:B------:R0:W1:Y:S02]  /*5100*/  ATOMS.ADD R62, [R58], R51 ;  /* 0x000000333a3e738c */ /* 0x0000640000000000 */
.L_x_60:
[----:B------:R-:W-:Y:S05]  /*5110*/  BSYNC.RECONVERGENT B0 ;  /* 0x0000000000007941 */ /* 0x000fea0003800200 */
.L_x_59:
[----:B------:R-:W-:Y:S01]  /*5120*/  R2P PR, R60, 0x7f ;  /* 0x0000007f3c007804 */ /* 0x000fe20000000000 */
[----:B------:R-:W-:Y:S01]  /*5130*/  IMAD.IADD R48, R48, 0x1, R45 ;  /* 0x0000000130307824 */ /* 0x000fe200078e022d */
[----:B-1----:R1:W2:Y:S01]  /*5140*/  SHFL.IDX PT, R62, R62, R55, 0x1f ;  /* 0x00001f373e3e7589 */ /* 0x0022a200000e0000 */
[----:B------:R-:W-:Y:S01]  /*5150*/  BSSY.RECONVERGENT B0, `(.L_x_61) ;  /* 0x0000024000007945 */ /* 0x000fe20003800200 */
[----:B------:R-:W-:-:S09]  /*5160*/  IMAD.MOV.U32 R66, RZ, RZ, RZ ;  /* 0x000000ffff427224 */ /* 0x000fd200078e00ff */
        /* <DEDUP_REMOVED lines=23> */
[----:B------:R-:W-:Y:S01]  /*52e0*/  LOP3.LUT R53, R58, R53, RZ, 0xc0, !PT ;  /* 0x000000353a357212 */ /* 0x000fe200078ec0ff */
[----:B------:R-:W-:Y:S01]  /*52f0*/  IMAD.IADD R58, R37, 0x1, R36 ;  /* 0x00000001253a7824 */ /* 0x000fe200078e0224 */
        /* <DEDUP_REMOVED lines=9> */
.L_x_62:
[----:B------:R-:W-:Y:S05]  /*5390*/  BSYNC.RECONVERGENT B0 ;  /* 0x0000000000007941 */ /* 0x000fea0003800200 */
.L_x_61:
[----:B------:R-:W-:Y:S01]  /*53a0*/  R2P PR, R36, 0x7f ;  /* 0x0000007f24007804 */ /* 0x000fe20000000000 */
[----:B------:R-:W-:Y:S01]  /*53b0*/  IMAD.IADD R34, R35, 0x1, R34 ;  /* 0x0000000123227824 */ /* 0x000fe200078e0222 */
[----:B------:R-:W-:Y:S01]  /*53c0*/  BSSY.RECONVERGENT B0, `(.L_x_63) ;  /* 0x0000022000007945 */ /* 0x000fe20003800200 */
[----:B------:R-:W-:-:S10]  /*53d0*/  IMAD.MOV.U32 R55, RZ, RZ, RZ ;  /* 0x000000ffff377224 */ /* 0x000fd400078e00ff */
        /* <DEDUP_REMOVED lines=24> */
[----:B-1----:R0:W1:Y:S02]  /*5560*/  SHFL.IDX PT, R60, R66, R45, 0x1f ;  /* 0x00001f2d423c7589 */ /* 0x00206400000e0000 */
[----:B------:R-:W2:Y:S01]  /*5570*/  FLO.U32 R59, R53 ;  /* 0x00000035003b7300 */ /* 0x000ea200000e0000 */
[----:B------:R-:W-:-:S07]  /*5580*/  LOP3.LUT R35, R14, R53, RZ, 0xc0, !PT ;  /* 0x000000350e237212 */ /* 0x000fce00078ec0ff */
[----:B------:R-:W3:Y:S01]  /*5590*/  POPC R35, R35 ;  /* 0x0000002300237309 */ /* 0x000ee20000000000 */
[----:B--2---:R-:W-:-:S13]  /*55a0*/  ISETP.NE.AND P0, PT, R24, R59, PT ;  /* 0x0000003b1800720c */ /* 0x004fda0003f05270 */
[----:B01-3--:R-:W-:Y:S05]  /*55b0*/  @P0 BRA `(.L_x_64) ;  /* 0x0000000000080947 */ /* 0x00bfea0003800000 */
[----:B------:R-:W-:-:S05]  /*55c0*/  IMAD R36, R36, 0x4, R29 ;  /* 0x0000000424247824 */ /* 0x000fca00078e021d */
[----:B------:R0:W1:Y:S02]  /*55d0*/  ATOMS.ADD R55, [R36], R35 ;  /* 0x000000232437738c */ /* 0x0000640000000000 */
.L_x_64:
[----:B------:R-:W-:Y:S05]  /*55e0*/  BSYNC.RECONVERGENT B0 ;  /* 0x0000000000007941 */ /* 0x000fea0003800200 */
.L_x_63:
[----:B------:R-:W-:Y:S01]  /*55f0*/  R2P PR, R26, 0x7f ;  /* 0x0000007f1a007804 */ /* 0x000fe20000000000 */
[----:B01----:R0:W1:Y:S01]  /*5600*/  SHFL.IDX PT, R36, R55, R59, 0x1f ;  /* 0x00001f3b37247589 */ /* 0x00306200000e0000 */
[----:B------:R-:W-:Y:S11]  /*5610*/  BSSY.RECONVERGENT B0, `(.L_x_65) ;  /* 0x0000021000007945 */ /* 0x000ff60003800200 */
[----:B------:R-:W-:-:S02]  /*5620*/  VOTE.ANY R45, PT, P0 ;  /* 0x00000000002d7806 */ /* 0x000fc400000e0100 */
[----:B------:R-:W-:Y:S02]  /*5630*/  VOTE.ANY R66, PT, P1 ;  /* 0x0000000000427806 */ /* 0x000fe400008e0100 */
[----:B------:R-:W-:Y:S02]  /*5640*/  @!P0 LOP3.LUT R45, RZ, R45, RZ, 0x33, !PT ;  /* 0x0000002dff2d8212 */ /* 0x000fe400078e33ff */
[----:B------:R-:W-:Y:S02]  /*5650*/  @!P1 LOP3.LUT R66, RZ, R66, RZ, 0x33, !PT ;  /* 0x00000042ff429212 */ /* 0x000fe400078e33ff */
[----:B------:R-:W-:Y:S02]  /*5660*/  LOP3.LUT P0, RZ, R26, 0x80, RZ, 0xc0, !PT ;  /* 0x000000801aff7812 */ /* 0x000fe4000780c0ff */
        /* <DEDUP_REMOVED lines=19> */
[----:B------:R-:W2:Y:S01]  /*57a0*/  FLO.U32 R53, R45 ;  /* 0x0000002d00357300 */ /* 0x000ea200000e0000 */
[----:B------:R-:W-:-:S07]  /*57b0*/  LOP3.LUT R14, R14, R45, RZ, 0xc0, !PT ;  /* 0x0000002d0e0e7212 */ /* 0x000fce00078ec0ff */
[----:B0-----:R0:W3:Y:S01]  /*57c0*/  POPC R55, R14 ;  /* 0x0000000e00377309 */ /* 0x0010e20000000000 */
[----:B--2---:R-:W-:Y:S01]  /*57d0*/  ISETP.NE.AND P0, PT, R24, R53, PT ;  /* 0x000000351800720c */ /* 0x004fe20003f05270 */
[----:B------:R-:W-:-:S12]  /*57e0*/  IMAD.MOV.U32 R24, RZ, RZ, RZ ;  /* 0x000000ffff187224 */ /* 0x000fd800078e00ff */
[----:B01-3--:R-:W-:Y:S05]  /*57f0*/  @P0 BRA `(.L_x_66) ;  /* 0x0000000000080947 */ /* 0x00bfea0003800000 */
[----:B------:R-:W-:-:S06]  /*5800*/  IMAD R24, R26, 0x4, R29 ;  /* 0x000000041a187824 */ /* 0x000fcc00078e021d */
[----:B------:R0:W1:Y:S02]  /*5810*/  ATOMS.ADD R24, [R24], R55 ;  /* 0x000000371818738c */ /* 0x0000640000000000 */
.L_x_66:
[----:B------:R-:W-:Y:S05]  /*5820*/  BSYNC.RECONVERGENT B0 ;  /* 0x0000000000007941 */ /* 0x000fea0003800200 */
.L_x_65:
[----:B------:R-:W-:Y:S01]  /*5830*/  BAR.SYNC.DEFER_BLOCKING 0x0 ;  /* 0x0000000000007b1d */ /* 0x000fe20000010000 */
[----:B------:R-:W-:Y:S01]  /*5840*/  IMAD.IADD R26, R40, 0x1, R49 ;  /* 0x00000001281a7824 */ /* 0x000fe200078e0231 */
[----:B------:R-:W-:Y:S01]  /*5850*/  ISETP.NE.AND P0, PT, R50, RZ, PT ;  /* 0x000000ff3200720c */ /* 0x000fe20003f05270 */
[----:B------:R-:W-:Y:S02]  /*5860*/  IMAD.IADD R28, R28, 0x1, R39 ;  /* 0x000000011c1c7824 */ /* 0x000fe400078e0227 */
[----:B------:R-:W-:Y:S01]  /*5870*/  IMAD R40, R44, 0x4, R7 ;  /* 0x000000042c287824 */ /* 0x000fe200078e0207 */
[----:B------:R-:W-:Y:S01]  /*5880*/  BSSY B1, `(.L_x_67) ;  /* 0x000005c000017945 */ /* 0x000fe20003800000 */
[----:B------:R-:W-:Y:S01]  /*5890*/  IMAD.IADD R14, R38, 0x1, R43 ;  /* 0x00000001260e7824 */ /* 0x000fe200078e022b */
[----:B-1----:R-:W1:Y:S01]  /*58a0*/  SHFL.IDX PT, R24, R24, R53, 0x1f ;  /* 0x00001f3518187589 */ /* 0x002e6200000e0000 */
[----:B------:R-:W-:Y:S02]  /*58b0*/  IMAD R39, R46, 0x4, R7 ;  /* 0x000000042e277824 */ /* 0x000fe400078e0207 */
[----:B------:R-:W-:-:S02]  /*58c0*/  IMAD.IADD R60, R37, 0x1, R60 ;  /* 0x00000001253c7824 */ /* 0x000fc400078e023c */
[--C-:B------:R-:W-:Y:S02]  /*58d0*/  IMAD R38, R52, 0x4, R7.reuse ;  /* 0x0000000434267824 */ /* 0x100fe400078e0207 */
[----:B------:R-:W-:Y:S02]  /*58e0*/  IMAD.IADD R32, R33, 0x1, R32 ;  /* 0x0000000121207824 */ /* 0x000fe400078e0220 */
[----:B------:R-:W-:Y:S02]  /*58f0*/  IMAD.IADD R44, R35, 0x1, R36 ;  /* 0x00000001232c7824 */ /* 0x000fe400078e0224 */
[--C-:B------:R-:W-:Y:S02]  /*5900*/  IMAD R37, R56, 0x4, R7.reuse ;  /* 0x0000000438257824 */ /* 0x100fe400078e0207 */
[----:B------:R-:W-:Y:S02]  /*5910*/  IMAD.IADD R30, R31, 0x1, R30 ;  /* 0x000000011f1e7824 */ /* 0x000fe400078e021e */
[--C-:B------:R-:W-:Y:S01]  /*5920*/  IMAD R36, R48, 0x4, R7.reuse ;  /* 0x0000000430247824 */ /* 0x100fe200078e0207 */
[----:B------:R2:W-:Y:S01]  /*5930*/  STS [R40+-0x4], R27 ;  /* 0xfffffc1b28007388 */ /* 0x0005e20000000800 */
[----:B------:R-:W-:-:S02]  /*5940*/  IMAD R35, R58, 0x4, R7 ;  /* 0x000000043a237824 */ /* 0x000fc400078e0207 */
[--C-:B------:R-:W-:Y:S01]  /*5950*/  IMAD R34, R34, 0x4, R7.reuse ;  /* 0x0000000422227824 */ /* 0x100fe200078e0207 */
[----:B------:R-:W-:Y:S01]  /*5960*/  STS [R39+-0x4], R22 ;  /* 0xfffffc1627007388 */ /* 0x000fe20000000800 */
[--C-:B------:R-:W-:Y:S02]  /*5970*/  IMAD R33, R32, 0x4, R7.reuse ;  /* 0x0000000420217824 */ /* 0x100fe400078e0207 */
[----:B------:R-:W-:Y:S01]  /*5980*/  IMAD.IADD R64, R47, 0x1, R64 ;  /* 0x000000012f407824 */ /* 0x000fe200078e0240 */
[----:B------:R-:W-:Y:S01]  /*5990*/  STS [R38+-0x4], R21 ;  /* 0xfffffc1526007388 */ /* 0x000fe20000000800 */
[--C-:B------:R-:W-:Y:S02]  /*59a0*/  IMAD R32, R30, 0x4, R7.reuse ;  /* 0x000000041e207824 */ /* 0x100fe400078e0207 */
[----:B------:R-:W-:Y:S01]  /*59b0*/  IMAD.IADD R62, R51, 0x1, R62 ;  /* 0x00000001333e7824 */ /* 0x000fe200078e023e */
[----:B------:R-:W-:Y:S01]  /*59c0*/  STS [R37+-0x4], R18 ;  /* 0xfffffc1225007388 */ /* 0x000fe20000000800 */
[----:B------:R-:W-:-:S02]  /*59d0*/  IMAD R31, R28, 0x4, R7 ;  /* 0x000000041c1f7824 */ /* 0x000fc400078e0207 */
[--C-:B------:R-:W-:Y:S01]  /*59e0*/  IMAD R30, R14, 0x4, R7.reuse ;  /* 0x000000040e1e7824 */ /* 0x100fe200078e0207 */
[----:B------:R-:W-:Y:S01]  /*59f0*/  STS [R36+-0x4], R23 ;  /* 0xfffffc1724007388 */ /* 0x000fe20000000800 */
[--C-:B------:R-:W-:Y:S02]  /*5a00*/  IMAD R29, R26, 0x4, R7.reuse ;  /* 0x000000041a1d7824 */ /* 0x100fe400078e0207 */
[----:B-1----:R-:W-:Y:S01]  /*5a10*/  IMAD.IADD R24, R55, 0x1, R24 ;  /* 0x0000000137187824 */ /* 0x002fe200078e0218 */
[----:B------:R-:W-:Y:S01]  /*5a20*/  STS [R35+-0x4], R20 ;  /* 0xfffffc1423007388 */ /* 0x000fe20000000800 */
[--C-:B------:R-:W-:Y:S02]  /*5a30*/  IMAD R28, R64, 0x4, R7.reuse ;  /* 0x00000004401c7824 */ /* 0x100fe400078e0207 */
[--C-:B--2---:R-:W-:Y:S01]  /*5a40*/  IMAD R27, R62, 0x4, R7.reuse ;  /* 0x000000043e1b7824 */ /* 0x104fe200078e0207 */
[----:B------:R1:W-:Y:S01]  /*5a50*/  STS [R34+-0x4], R25 ;  /* 0xfffffc1922007388 */ /* 0x0003e20000000800 */
[----:B------:R-:W-:-:S02]  /*5a60*/  IMAD R26, R60, 0x4, R7 ;  /* 0x000000043c1a7824 */ /* 0x000fc400078e0207 */
[--C-:B------:R-:W-:Y:S01]  /*5a70*/  IMAD R24, R24, 0x4, R7.reuse ;  /* 0x0000000418187824 */ /* 0x100fe200078e0207 */
[----:B------:R-:W-:Y:S04]  /*5a80*/  STS [R33+-0x4], R10 ;  /* 0xfffffc0a21007388 */ /* 0x000fe80000000800 */
[----:B------:R-:W-:Y:S01]  /*5a90*/  STS [R32+-0x4], R17 ;  /* 0xfffffc1120007388 */ /* 0x000fe20000000800 */
[----:B-1----:R-:W-:-:S03]  /*5aa0*/  IMAD R25, R44, 0x4, R7 ;  /* 0x000000042c197824 */ /* 0x002fc600078e0207 */
[----:B------:R-:W-:Y:S04]  /*5ab0*/  STS [R31+-0x4], R12 ;  /* 0xfffffc0c1f007388 */ /* 0x000fe80000000800 */
[----:B------:R1:W-:Y:S04]  /*5ac0*/  STS [R30+-0x4], R19 ;  /* 0xfffffc131e007388 */ /* 0x0003e80000000800 */
[----:B------:R2:W-:Y:S04]  /*5ad0*/  STS [R29+-0x4], R16 ;  /* 0xfffffc101d007388 */ /* 0x0005e80000000800 */
[----:B------:R2:W-:Y:S01]  /*5ae0*/  STS [R28+-0x4], R9 ;  /* 0xfffffc091c007388 */ /* 0x0005e20000000800 */
[----:B-1----:R-:W-:-:S03]  /*5af0*/  IMAD R19, R3, 0x8, R7 ;  /* 0x0000000803137824 */ /* 0x002fc600078e0207 */
[----:B------:R2:W-:Y:S04]  /*5b00*/  STS [R27+-0x4], R6 ;  /* 0xfffffc061b007388 */ /* 0x0005e80000000800 */
[----:B------:R2:W-:Y:S04]  /*5b10*/  STS [R26+-0x4], R11 ;  /* 0xfffffc0b1a007388 */ /* 0x0005e80000000800 */
[----:B------:R2:W-:Y:S04]  /*5b20*/  STS [R25+-0x4], R8 ;  /* 0xfffffc0819007388 */ /* 0x0005e80000000800 */
[----:B------:R2:W-:Y:S01]  /*5b30*/  STS [R24+-0x4], R13 ;  /* 0xfffffc0d18007388 */ /* 0x0005e20000000800 */
[----:B------:R-:W-:Y:S05]  /*5b40*/  @P0 BRA `(.L_x_68) ;  /* 0x0000000000bc0947 */ /* 0x000fea0003800000 */
[----:B------:R-:W1:Y:S02]  /*5b50*/  LDCU.64 UR8, c[0x0][0x398] ;  /* 0x00007300ff0877ac */ /* 0x000e640008000a00 */
[----:B-1----:R-:W-:-:S04]  /*5b60*/  LEA R10, P0, R3, UR8, 0x3 ;  /* 0x00000008030a7c11 */ /* 0x002fc8000f8018ff */
[----:B--2---:R-:W-:-:S05]  /*5b70*/  LEA.HI.X R11, R3, UR9, RZ, 0x3, P0 ;  /* 0x00000009030b7c11 */ /* 0x004fca00080f1cff */
[----:B------:R-:W2:Y:S01]  /*5b80*/  LDG.E.64 R8, desc[UR6][R10.64] ;  /* 0x000000060a087981 */ /* 0x000ea2000c1e1b00 */
[----:B------:R-:W-:Y:S02]  /*5b90*/  SHF.R.S32.HI R13, RZ, 0x1f, R15 ;  /* 0x0000001fff0d7819 */ /* 0x000fe4000001140f */
[----:B--2---:R-:W-:-:S05]  /*5ba0*/  IADD3 R8, P0, PT, -R15, R8, RZ ;  /* 0x000000080f087210 */ /* 0x004fca0007f1e1ff */
[----:B------:R-:W-:Y:S01]  /*5bb0*/  IMAD.X R9, R9, 0x1, ~R13, P0 ;  /* 0x0000000109097824 */ /* 0x000fe200000e0e0d */
[----:B------:R-:W-:Y:S01]  /*5bc0*/  ISETP.GE.AND P0, PT, R42, 0x1, PT ;  /* 0x000000012a00780c */ /* 0x000fe20003f06270 */
[----:B------:R-:W-:-:S03]  /*5bd0*/  IMAD.MOV.U32 R13, RZ, RZ, R0 ;  /* 0x000000ffff0d7224 */ /* 0x000fc600078e0000 */
[----:B------:R1:W-:Y:S09]  /*5be0*/  STS.64 [R19+0x6600], R8 ;  /* 0x0066000813007388 */ /* 0x0003f20000000a00 */
[----:B------:R-:W-:Y:S05]  /*5bf0*/  @!P0 BRA `(.L_x_69) ;  /* 0x00000000006c8947 */ /* 0x000fea0003800000 */
[----:B------:R-:W-:Y:S01]  /*5c00*/  BSSY B0, `(.L_x_70) ;  /* 0x0000019000007945 */ /* 0x000fe20003800000 */
[----:B------:R-:W-:Y:S02]  /*5c10*/  IMAD.MOV.U32 R6, RZ, RZ, -0x1 ;  /* 0xffffffffff067424 */ /* 0x000fe400078e00ff */
[----:B------:R-:W-:Y:S02]  /*5c20*/  IMAD.MOV.U32 R10, RZ, RZ, R42 ;  /* 0x000000ffff0a7224 */ /* 0x000fe400078e002a */
[----:B------:R-:W-:-:S07]  /*5c30*/  IMAD.MOV.U32 R13, RZ, RZ, R0 ;  /* 0x000000ffff0d7224 */ /* 0x000fce00078e0000 */
.L_x_74:
[----:B-1----:R-:W1:Y:S01]  /*5c40*/  LDC.64 R8, c[0x0][0x380] ;  /* 0x0000e000ff087b82 */ /* 0x002e620000000a00 */
[----:B------:R-:W-:Y:S01]  /*5c50*/  VIADD R17, R10, 0xffffffff ;  /* 0xffffffff0a117836 */ /* 0x000fe20000000000 */
[----:B------:R-:W-:Y:S03]  /*5c60*/  BSSY B2, `(.L_x_71) ;  /* 0x0000008000027945 */ /* 0x000fe60003800000 */
[----:B------:R-:W-:-:S04]  /*5c70*/  IMAD R11, R17, 0x100, R3 ;  /* 0x00000100110b7824 */ /* 0x000fc800078e0203 */
[----:B-1----:R-:W-:-:S07]  /*5c80*/  IMAD.WIDE R8, R11, 0x4, R8 ;  /* 0x000000040b087825 */ /* 0x002fce00078e0208 */
.L_x_72:
[----:B------:R-:W-:Y:S05]  /*5c90*/  YIELD ;  /* 0x0000000000007946 */ /* 0x000fea0003800000 */
[----:B------:R1:W-:Y:S06]  /*5ca0*/  MEMBAR.SC.CTA ;  /* 0x0000000000007992 */ /* 0x0003ec0000000000 */
[----:B-1----:R-:W2:Y:S02]  /*5cb0*/  LDG.E.STRONG.SYS R11, desc[UR6][R8.64] ;  /* 0x00000006080b7981 */ /* 0x002ea4000c1f5900 */
[----:B--2---:R-:W-:-:S13]  /*5cc0*/  ISETP.NE.AND P0, PT, R11, RZ, PT ;  /* 0x000000ff0b00720c */ /* 0x004fda0003f05270 */
[----:B------:R-:W-:Y:S05]  /*5cd0*/  @!P0 BRA `(.L_x_72) ;  /* 0xfffffffc00ec8947 */ /* 0x000fea000383ffff */
[----:B------:R-:W-:Y:S05]  /*5ce0*/  BSYNC B2 ;  /* 0x0000000000027941 */ /* 0x000fea0003800000 */
.L_x_71:
[----:B------:R-:W-:Y:S01]  /*5cf0*/  BSSY.RECONVERGENT B2, `(.L_x_73) ;  /* 0x0000006000027945 */ /* 0x000fe20003800200 */
[C---:B------:R-:W-:Y:S02]  /*5d00*/  ISETP.GT.AND P0, PT, R11.reuse, -0x1, PT ;  /* 0xffffffff0b00780c */ /* 0x040fe40003f04270 */
[----:B------:R-:W-:Y:S01]  /*5d10*/  LOP3.LUT R8, R11, 0x3fffffff, RZ, 0xc0, !PT ;  /* 0x3fffffff0b087812 */ /* 0x000fe200078ec0ff */
[----:B------:R-:W-:Y:S05]  /*5d20*/  WARPSYNC.EXCLUSIVE R6 ;  /* 0x0000000006007348 */ /* 0x000fea0003a00000 */
[----:B------:R-:W-:-:S05]  /*5d30*/  IMAD.IADD R13, R8, 0x1, R13 ;  /* 0x00000001080d7824 */ /* 0x000fca00078e020d */
[----:B------:R-:W-:-:S07]  /*5d40*/  VOTE.ANY R6, PT, P0 ;  /* 0x0000000000067806 */ /* 0x000fce00000e0100 */
[----:B------:R-:W-:Y:S05]  /*5d50*/  BSYNC.RECONVERGENT B2 ;  /* 0x0000000000027941 */ /* 0x000fea0003800200 */
.L_x_73:
[----:B------:R-:W-:Y:S01]  /*5d60*/  ISETP.GT.U32.AND P1, PT, R10, 0x1, PT ;  /* 0x000000010a00780c */ /* 0x000fe20003f24070 */
[----:B------:R-:W-:-:S12]  /*5d70*/  IMAD.MOV.U32 R10, RZ, RZ, R17 ;  /* 0x000000ffff0a7224 */ /* 0x000fd800078e0011 */
[----:B------:R-:W-:Y:S05]  /*5d80*/  @P0 BRA P1, `(.L_x_74) ;  /* 0xfffffffc00ac0947 */ /* 0x000fea000083ffff */
[----:B------:R-:W-:Y:S05]  /*5d90*/  BSYNC B0 ;  /* 0x0000000000007941 */ /* 0x000fea0003800000 */
.L_x_70:
[----:B------:R2:W3:Y:S02]  /*5da0*/  LDS.64 R8, [R19+0x6600] ;  /* 0x0066000013087984 */ /* 0x0004e40000000a00 */
.L_x_69:
[----:B------:R-:W4:Y:S01]  /*5db0*/  LDC.64 R10, c[0x0][0x380] ;  /* 0x0000e000ff0a7b82 */ /* 0x000f220000000a00 */
[C---:B------:R-:W-:Y:S01]  /*5dc0*/  IMAD.IADD R17, R13.reuse, 0x1, -R0 ;  /* 0x000000010d117824 */ /* 0x040fe200078e0a00 */
[----:B------:R-:W-:Y:S01]  /*5dd0*/  LOP3.LUT R13, R13, 0x80000000, RZ, 0xfc, !PT ;  /* 0x800000000d0d7812 */ /* 0x000fe200078efcff */
[----:B------:R-:W-:-:S03]  /*5de0*/  IMAD R21, R42, 0x100, R3 ;  /* 0x000001002a157824 */ /* 0x000fc600078e0203 */
[----:B-1-3--:R-:W-:-:S04]  /*5df0*/  IADD3 R8, P0, PT, R17, R8, RZ ;  /* 0x0000000811087210 */ /* 0x00afc80007f1e0ff */
[----:B------:R-:W-:-:S05]  /*5e00*/  LEA.HI.X.SX32 R9, R17, R9, 0x1, P0 ;  /* 0x0000000911097211 */ /* 0x000fca00000f0eff */
[----:B------:R1:W-:Y:S01]  /*5e10*/  STS.64 [R19+0x6600], R8 ;  /* 0x0066000813007388 */ /* 0x0003e20000000a00 */
[----:B----4-:R-:W-:-:S05]  /*5e20*/  IMAD.WIDE R10, R21, 0x4, R10 ;  /* 0x00000004150a7825 */ /* 0x010fca00078e020a */
[----:B------:R1:W-:Y:S02]  /*5e30*/  STG.E.STRONG.SYS desc[UR6][R10.64], R13 ;  /* 0x0000000d0a007986 */ /* 0x0003e4000c115906 */
.L_x_68:
[----:B------:R-:W-:Y:S05]  /*5e40*/  BSYNC B1 ;  /* 0x0000000000017941 */ /* 0x000fea0003800000 */
.L_x_67:
[----:B------:R-:W3:Y:S01]  /*5e50*/  LDC R23, c[0x0][0x3c0] ;  /* 0x0000f000ff177b82 */ /* 0x000ee20000000800 */
[----:B--2---:R-:W-:-:S07]  /*5e60*/  VIADD R6, R54, 0x1980 ;  /* 0x0000198036067836 */ /* 0x004fce0000000000 */
[----:B-1----:R-:W1:Y:S01]  /*5e70*/  LDC.64 R10, c[0x0][0x390] ;  /* 0x0000e400ff0a7b82 */ /* 0x002e620000000a00 */
[----:B---3--:R-:W-:Y:S02]  /*5e80*/  ISETP.GE.AND P0, PT, R6, R23, PT ;  /* 0x000000170600720c */ /* 0x008fe40003f06270 */
[----:B-1----:R-:W-:-:S04]  /*5e90*/  ISETP.EQ.U32.AND P1, PT, R10, RZ, PT ;  /* 0x000000ff0a00720c */ /* 0x002fc80003f22070 */
[----:B------:R-:W-:-:S04]  /*5ea0*/  ISETP.EQ.OR.EX P0, PT, R11, RZ, !P0, P1 ;  /* 0x000000ff0b00720c */ /* 0x000fc80004702710 */
[----:B------:R-:W-:-:S13]  /*5eb0*/  ISETP.GT.U32.OR P0, PT, R3, 0xff, P0 ;  /* 0x000000ff0300780c */ /* 0x000fda0000704470 */
[----:B------:R-:W-:Y:S05]  /*5ec0*/  @P0 BRA `(.L_x_75) ;  /* 0x0000000000200947 */ /* 0x000fea0003800000 */
[----:B------:R-:W1:Y:S01]  /*5ed0*/  LDS.64 R8, [R19+0x6600] ;  /* 0x0066000013087984 */ /* 0x000e620000000a00 */
[C---:B------:R-:W-:Y:S02]  /*5ee0*/  LEA R10, P2, R3.reuse, R10, 0x3 ;  /* 0x0000000a030a7211 */ /* 0x040fe400078418ff */
[--C-:B------:R-:W-:Y:S02]  /*5ef0*/  SHF.R.S32.HI R13, RZ, 0x1f, R0.reuse ;  /* 0x0000001fff0d7819 */ /* 0x100fe40000011400 */
[----:B------:R-:W-:Y:S02]  /*5f00*/  LEA.HI.X R11, R3, R11, RZ, 0x3, P2 ;  /* 0x0000000b030b7211 */ /* 0x000fe400010f1cff */
[----:B-1----:R-:W-:Y:S02]  /*5f10*/  IADD3 R8, P0, P1, R8, R15, R0 ;  /* 0x0000000f08087210 */ /* 0x002fe4000791e000 */
[----:B------:R-:W-:-:S04]  /*5f20*/  SHF.R.S32.HI R15, RZ, 0x1f, R15 ;  /* 0x0000001fff0f7819 */ /* 0x000fc8000001140f */
[----:B------:R-:W-:-:S05]  /*5f30*/  IADD3.X R9, PT, PT, R9, R15, R13, P0, P1 ;  /* 0x0000000f09097210 */ /* 0x000fca00007e240d */
[----:B------:R1:W-:Y:S02]  /*5f40*/  STG.E.64 desc[UR6][R10.64], R8 ;  /* 0x000000080a007986 */ /* 0x0003e4000c101b06 */
.L_x_75:
[----:B------:R-:W-:Y:S01]  /*5f50*/  ISETP.GT.AND P0, PT, R6, R23, PT ;  /* 0x000000170600720c */ /* 0x000fe20003f04270 */
[----:B------:R-:W-:Y:S05]  /*5f60*/  WARPSYNC.ALL ;  /* 0x0000000000007948 */ /* 0x000fea0003800000 */
[----:B------:R-:W-:Y:S01]  /*5f70*/  BAR.SYNC.DEFER_BLOCKING 0x0 ;  /* 0x0000000000007b1d */ /* 0x000fe20000010000 */
[----:B------:R-:W-:-:S06]  /*5f80*/  IMAD R22, R3, 0x4, R7 ;  /* 0x0000000403167824 */ /* 0x000fcc00078e0207 */
[----:B------:R-:W-:Y:S05]  /*5f90*/  @P0 BRA `(.L_x_76) ;  /* 0x0000000c003c0947 */ /* 0x000fea0003800000 */
[----:B------:R-:W2:Y:S01]  /*5fa0*/  LDS R0, [R22] ;  /* 0x0000000016007984 */ /* 0x000ea20000000800 */
[----:B------:R-:W2:Y:S01]  /*5fb0*/  LDCU UR5, c[0x0][0x3c4] ;  /* 0x00007880ff0577ac */ /* 0x000ea20008000800 */
[----:B------:R-:W3:Y:S01]  /*5fc0*/  LDCU.64 UR8, c[0x0][0x3a0] ;  /* 0x00007400ff0877ac */ /* 0x000ee20008000a00 */
[----:B--2---:R-:W-:Y:S02]  /*5fd0*/  SHF.R.U32.HI R6, RZ, UR5, R0 ;  /* 0x00000005ff067c19 */ /* 0x004fe40008011600 */
[----:B------:R-:W-:Y:S02]  /*5fe0*/  LOP3.LUT R15, R0, 0x80000000, RZ, 0x3c, !PT ;  /* 0x80000000000f7812 */ /* 0x000fe400078e3cff */
[----:B------:R-:W-:-:S05]  /*5ff0*/  LOP3.LUT R6, R6, UR4, RZ, 0x30, !PT ;  /* 0x0000000406067c12 */ /* 0x000fca000f8e30ff */
[----:B-1----:R-:W-:-:S06]  /*6000*/  IMAD R8, R6, 0x8, R7 ;  /* 0x0000000806087824 */ /* 0x002fcc00078e0207 */
[----:B------:R-:W1:Y:S02]  /*6010*/  LDS.64 R8, [R8+0x6600] ;  /* 0x0066000008087984 */ /* 0x000e640000000a00 */
[----:B-1----:R-:W-:-:S05]  /*6020*/  IADD3 R6, P1, PT, R8, R3, RZ ;  /* 0x0000000308067210 */ /* 0x002fca0007f3e0ff */
[----:B------:R-:W-:Y:S01]  /*6030*/  IMAD.X R9, RZ, RZ, R9, P1 ;  /* 0x000000ffff097224 */ /* 0x000fe200008e0609 */
[----:B---3--:R-:W-:-:S04]  /*6040*/  LEA R10, P1, R6, UR8, 0x2 ;  /* 0x00000008060a7c11 */ /* 0x008fc8000f8210ff */
[----:B------:R-:W-:-:S05]  /*6050*/  LEA.HI.X R11, R6, UR9, R9, 0x2, P1 ;  /* 0x00000009060b7c11 */ /* 0x000fca00088f1409 */
[----:B------:R-:W-:Y:S01]  /*6060*/  STG.E desc[UR6][R10.64], R15 ;  /* 0x0000000f0a007986 */ /* 0x000fe2000c101906 */
[----:B------:R-:W-:-:S03]  /*6070*/  NOP ;  /* 0x0000000000007918 */ /* 0x000fc60000000000 */
[----:B------:R-:W1:Y:S02]  /*6080*/  LDS R0, [R22+0x600] ;  /* 0x0006000016007984 */ /* 0x000e640000000800 */
[----:B-1----:R-:W-:Y:S02]  /*6090*/  SHF.R.U32.HI R6, RZ, UR5, R0 ;  /* 0x00000005ff067c19 */ /* 0x002fe40008011600 */
[----:B------:R-:W-:Y:S02]  /*60a0*/  LOP3.LUT R15, R0, 0x80000000, RZ, 0x3c, !PT ;  /* 0x80000000000f7812 */ /* 0x000fe400078e3cff */
[----:B------:R-:W-:-:S05]  /*60b0*/  LOP3.LUT R6, R6, UR4, RZ, 0x30, !PT ;  /* 0x0000000406067c12 */ /* 0x000fca000f8e30ff */
[----:B------:R-:W-:-:S06]  /*60c0*/  IMAD R8, R6, 0x8, R7 ;  /* 0x0000000806087824 */ /* 0x000fcc00078e0207 */
[----:B------:R-:W1:Y:S02]  /*60d0*/  LDS.64 R8, [R8+0x6600] ;  /* 0x0066000008087984 */ /* 0x000e640000000a00 */
[----:B-1----:R-:W-:-:S05]  /*60e0*/  IADD3 R6, P1, PT, R8, R3, RZ ;  /* 0x0000000308067210 */ /* 0x002fca0007f3e0ff */
[----:B------:R-:W-:Y:S01]  /*60f0*/  IMAD.X R9, RZ, RZ, R9, P1 ;  /* 0x000000ffff097224 */ /* 0x000fe200008e0609 */
[----:B------:R-:W-:-:S04]  /*6100*/  LEA R12, P1, R6, UR8, 0x2 ;  /* 0x00000008060c7c11 */ /* 0x000fc8000f8210ff */
        /* <DEDUP_REMOVED lines=163> */
[----:B------:R-:W-:-:S05]  /*6b40*/  IMAD R12, R6, 0x8, R7 ;  /* 0x00000008060c7824 */ /* 0x000fca00078e0207 */
        /* <DEDUP_REMOVED lines=17> */
[----:B------:R1:W-:Y:S01]  /*6c60*/  STG.E desc[UR6][R6.64+0x6000], R9 ;  /* 0x0060000906007986 */ /* 0x0003e2000c101906 */
[----:B------:R-:W-:Y:S01]  /*6c70*/  NOP ;  /* 0x0000000000007918 */ /* 0x000fe20000000000 */
[----:B------:R-:W-:Y:S05]  /*6c80*/  BRA `(.L_x_77) ;  /* 0x00000014000c7947 */ /* 0x000fea0003800000 */
.L_x_76:
[----:B-1----:R-:W-:Y:S01]  /*6c90*/  IMAD R9, R42, -0x1980, R23 ;  /* 0xffffe6802a097824 */ /* 0x002fe200078e0217 */
[----:B------:R-:W-:Y:S01]  /*6ca0*/  BSSY.RECONVERGENT B0, `(.L_x_78) ;  /* 0x000001b000007945 */ /* 0x000fe20003800200 */
[C---:B------:R-:W-:Y:S02]  /*6cb0*/  VIADD R0, R3.reuse, 0x180 ;  /* 0x0000018003007836 */ /* 0x040fe40000000000 */
[C---:B------:R-:W-:Y:S01]  /*6cc0*/  VIADD R6, R3.reuse, 0x300 ;  /* 0x0000030003067836 */ /* 0x040fe20000000000 */
[CC--:B------:R-:W-:Y:S01]  /*6cd0*/  ISETP.GE.AND P1, PT, R3.reuse, R9.reuse, PT ;  /* 0x000000090300720c */ /* 0x0c0fe20003f26270 */
[C---:B------:R-:W-:Y:S01]  /*6ce0*/  VIADD R8, R3.reuse, 0x480 ;  /* 0x0000048003087836 */ /* 0x040fe20000000000 */
[-C--:B------:R-:W-:Y:S01]  /*6cf0*/  ISETP.GE.AND P2, PT, R0, R9.reuse, PT ;  /* 0x000000090000720c */ /* 0x080fe20003f46270 */
[C---:B------:R-:W-:Y:S01]  /*6d00*/  VIADD R0, R3.reuse, 0x600 ;  /* 0x0000060003007836 */ /* 0x040fe20000000000 */
[-C--:B------:R-:W-:Y:S01]  /*6d10*/  ISETP.GE.AND P3, PT, R6, R9.reuse, PT ;  /* 0x000000090600720c */ /* 0x080fe20003f66270 */
[C---:B------:R-:W-:Y:S01]  /*6d20*/  VIADD R6, R3.reuse, 0x780 ;  /* 0x0000078003067836 */ /* 0x040fe20000000000 */
[-C--:B------:R-:W-:Y:S01]  /*6d30*/  ISETP.GE.AND P4, PT, R8, R9.reuse, PT ;  /* 0x000000090800720c */ /* 0x080fe20003f86270 */
[----:B------:R-:W-:Y:S01]  /*6d40*/  VIADD R8, R3, 0x900 ;  /* 0x0000090003087836 */ /* 0x000fe20000000000 */
[----:B------:R-:W-:-:S02]  /*6d50*/  ISETP.GE.AND P5, PT, R0, R9, PT ;  /* 0x000000090000720c */ /* 0x000fc40003fa6270 */
[----:B------:R-:W-:-:S03]  /*6d60*/  ISETP.GE.AND P6, PT, R6, R9, PT ;  /* 0x000000090600720c */ /* 0x000fc60003fc6270 */
[----:B------:R-:W-:Y:S10]  /*6d70*/  @P1 BRA `(.L_x_79) ;  /* 0x0000000000341947 */ /* 0x000ff40003800000 */
[----:B------:R-:W1:Y:S01]  /*6d80*/  LDS R0, [R22] ;  /* 0x0000000016007984 */ /* 0x000e620000000800 */
[----:B------:R-:W1:Y:S01]  /*6d90*/  LDCU UR5, c[0x0][0x3c4] ;  /* 0x00007880ff0577ac */ /* 0x000e620008000800 */
[----:B------:R-:W2:Y:S01]  /*6da0*/  LDCU.64 UR8, c[0x0][0x3a0] ;  /* 0x00007400ff0877ac */ /* 0x000ea20008000a00 */
[----:B-1----:R-:W-:Y:S02]  /*6db0*/  SHF.R.U32.HI R6, RZ, UR5, R0 ;  /* 0x00000005ff067c19 */ /* 0x002fe40008011600 */
[----:B------:R-:W-:Y:S02]  /*6dc0*/  LOP3.LUT R13, R0, 0x80000000, RZ, 0x3c, !PT ;  /* 0x80000000000d7812 */ /* 0x000fe400078e3cff */
[----:B------:R-:W-:-:S05]  /*6dd0*/  LOP3.LUT R6, R6, UR4, RZ, 0x30, !PT ;  /* 0x0000000406067c12 */ /* 0x000fca000f8e30ff */
[----:B------:R-:W-:-:S05]  /*6de0*/  IMAD R6, R6, 0x8, R7 ;  /* 0x0000000806067824 */ /* 0x000fca00078e0207 */
[----:B------:R-:W1:Y:S02]  /*6df0*/  LDS.64 R10, [R6+0x6600] ;  /* 0x00660000060a7984 */ /* 0x000e640000000a00 */
[----:B-1----:R-:W-:-:S05]  /*6e00*/  IADD3 R12, P1, PT, R10, R3, RZ ;  /* 0x000000030a0c7210 */ /* 0x002fca0007f3e0ff */
[----:B------:R-:W-:Y:S01]  /*6e10*/  IMAD.X R11, RZ, RZ, R11, P1 ;  /* 0x000000ffff0b7224 */ /* 0x000fe200008e060b */
[----:B--2---:R-:W-:-:S04]  /*6e20*/  LEA R10, P1, R12, UR8, 0x2 ;  /* 0x000000080c0a7c11 */ /* 0x004fc8000f8210ff */
[----:B------:R-:W-:-:S05]  /*6e30*/  LEA.HI.X R11, R12, UR9, R11, 0x2, P1 ;  /* 0x000000090c0b7c11 */ /* 0x000fca00088f140b */
[----:B------:R1:W-:Y:S04]  /*6e40*/  STG.E desc[UR6][R10.64], R13 ;  /* 0x0000000d0a007986 */ /* 0x0003e8000c101906 */
.L_x_79:
[----:B------:R-:W-:Y:S05]  /*6e50*/  BSYNC.RECONVERGENT B0 ;  /* 0x0000000000007941 */ /* 0x000fea0003800200 */
.L_x_78:
[----:B------:R-:W-:Y:S01]  /*6e60*/  NOP ;  /* 0x0000000000007918 */ /* 0x000fe20000000000 */
[----:B------:R-:W-:Y:S01]  /*6e70*/  BSSY.RECONVERGENT B0, `(.L_x_80) ;  /* 0x0000011000007945 */ /* 0x000fe20003800200 */
[----:B------:R-:W-:Y:S01]  /*6e80*/  ISETP.GE.AND P1, PT, R8, R9, PT ;  /* 0x000000090800720c */ /* 0x000fe20003f26270 */
[----:B------:R-:W-:Y:S02]  /*6e90*/  VIADD R8, R3, 0xa80 ;  /* 0x00000a8003087836 */ /* 0x000fe40000000000 */
[----:B------:R-:W-:Y:S10]  /*6ea0*/  @P2 BRA `(.L_x_81) ;  /* 0x0000000000342947 */ /* 0x000ff40003800000 */
[----:B------:R-:W2:Y:S01]  /*6eb0*/  LDS R0, [R22+0x600] ;  /* 0x0006000016007984 */ /* 0x000ea20000000800 */
[----:B------:R-:W2:Y:S01]  /*6ec0*/  LDCU UR5, c[0x0][0x3c4] ;  /* 0x00007880ff0577ac */ /* 0x000ea20008000800 */
[----:B------:R-:W3:Y:S01]  /*6ed0*/  LDCU.64 UR8, c[0x0][0x3a0] ;  /* 0x00007400ff0877ac */ /* 0x000ee20008000a00 */
[----:B--2---:R-:W-:Y:S02]  /*6ee0*/  SHF.R.U32.HI R6, RZ, UR5, R0 ;  /* 0x00000005ff067c19 */ /* 0x004fe40008011600 */
[----:B-1----:R-:W-:Y:S02]  /*6ef0*/  LOP3.LUT R13, R0, 0x80000000, RZ, 0x3c, !PT ;  /* 0x80000000000d7812 */ /* 0x002fe400078e3cff */
[----:B------:R-:W-:-:S05]  /*6f00*/  LOP3.LUT R6, R6, UR4, RZ, 0x30, !PT ;  /* 0x0000000406067c12 */ /* 0x000fca000f8e30ff */
[----:B------:R-:W-:-:S05]  /*6f10*/  IMAD R6, R6, 0x8, R7 ;  /* 0x0000000806067824 */ /* 0x000fca00078e0207 */
[----:B------:R-:W1:Y:S02]  /*6f20*/  LDS.64 R10, [R6+0x6600] ;  /* 0x00660000060a7984 */ /* 0x000e640000000a00 */
[----:B-1----:R-:W-:-:S05]  /*6f30*/  IADD3 R12, P2, PT, R10, R3, RZ ;  /* 0x000000030a0c7210 */ /* 0x002fca0007f5e0ff */
[----:B------:R-:W-:Y:S01]  /*6f40*/  IMAD.X R11, RZ, RZ, R11, P2 ;  /* 0x000000ffff0b7224 */ /* 0x000fe200010e060b */
[----:B---3--:R-:W-:-:S04]  /*6f50*/  LEA R10, P2, R12, UR8, 0x2 ;  /* 0x000000080c0a7c11 */ /* 0x008fc8000f8410ff */
[----:B------:R-:W-:-:S05]  /*6f60*/  LEA.HI.X R11, R12, UR9, R11, 0x2, P2 ;  /* 0x000000090c0b7c11 */ /* 0x000fca00090f140b */
[----:B------:R2:W-:Y:S04]  /*6f70*/  STG.E desc[UR6][R10.64+0x600], R13 ;  /* 0x0006000d0a007986 */ /* 0x0005e8000c101906 */
.L_x_81:
[----:B------:R-:W-:Y:S05]  /*6f80*/  BSYNC.RECONVERGENT B0 ;  /* 0x0000000000007941 */ /* 0x000fea0003800200 */
.L_x_80:
[----:B------:R-:W-:Y:S01]  /*6f90*/  NOP ;  /* 0x0000000000007918 */ /* 0x000fe20000000000 */
[----:B------:R-:W-:Y:S01]  /*6fa0*/  BSSY.RECONVERGENT B0, `(.L_x_82) ;  /* 0x0000011000007945 */ /* 0x000fe20003800200 */
[----:B------:R-:W-:Y:S02]  /*6fb0*/  ISETP.GE.AND P2, PT, R8, R9, PT ;  /* 0x000000090800720c */ /* 0x000fe40003f46270 */
[----:B------:R-:W-:Y:S01]  /*6fc0*/  LOP3.LUT R8, R3, 0xc00, RZ, 0xfc, !PT ;  /* 0x00000c0003087812 */ /* 0x000fe200078efcff */
[----:B------:R-:W-:Y:S10]  /*6fd0*/  @P3 BRA `(.L_x_83) ;  /* 0x0000000000343947 */ /* 0x000ff40003800000 */
[----:B------:R-:W3:Y:S01]  /*6fe0*/  LDS R0, [R22+0xc00] ;  /* 0x000c000016007984 */ /* 0x000ee20000000800 */
[----:B------:R-:W3:Y:S01]  /*6ff0*/  LDCU UR5, c[0x0][0x3c4] ;  /* 0x00007880ff0577ac */ /* 0x000ee20008000800 */
[----:B------:R-:W4:Y:S01]  /*7000*/  LDCU.64 UR8, c[0x0][0x3a0] ;  /* 0x00007400ff0877ac */ /* 0x000f220008000a00 */
[----:B---3--:R-:W-:Y:S02]  /*7010*/  SHF.R.U32.HI R6, RZ, UR5, R0 ;  /* 0x00000005ff067c19 */ /* 0x008fe40008011600 */
[----:B-12---:R-:W-:Y:S02]  /*7020*/  LOP3.LUT R13, R0, 0x80000000, RZ, 0x3c, !PT ;  /* 0x80000000000d7812 */ /* 0x006fe400078e3cff */
[----:B------:R-:W-:-:S05]  /*7030*/  LOP3.LUT R6, R6, UR4, RZ, 0x30, !PT ;  /* 0x0000000406067c12 */ /* 0x000fca000f8e30ff */
[----:B------:R-:W-:-:S05]  /*7040*/  IMAD R6, R6, 0x8, R7 ;  /* 0x0000000806067824 */ /* 0x000fca00078e0207 */
[----:B------:R-:W1:Y:S02]  /*7050*/  LDS.64 R10, [R6+0x6600] ;  /* 0x00660000060a7984 */ /* 0x000e640000000a00 */
[----:B-1----:R-:W-:-:S05]  /*7060*/  IADD3 R12, P3, PT, R10, R3, RZ ;  /* 0x000000030a0c7210 */ /* 0x002fca0007f7e0ff */
[----:B------:R-:W-:Y:S01]  /*7070*/  IMAD.X R11, RZ, RZ, R11, P3 ;  /* 0x000000ffff0b7224 */ /* 0x000fe200018e060b */
[----:B----4-:R-:W-:-:S04]  /*7080*/  LEA R10, P3, R12, UR8, 0x2 ;  /* 0x000000080c0a7c11 */ /* 0x010fc8000f8610ff */
[----:B------:R-:W-:-:S05]  /*7090*/  LEA.HI.X R11, R12, UR9, R11, 0x2, P3 ;  /* 0x000000090c0b7c11 */ /* 0x000fca00098f140b */
[----:B------:R3:W-:Y:S04]  /*70a0*/  STG.E desc[UR6][R10.64+0xc00], R13 ;  /* 0x000c000d0a007986 */ /* 0x0007e8000c101906 */
.L_x_83:
[----:B------:R-:W-:Y:S05]  /*70b0*/  BSYNC.RECONVERGENT B0 ;  /* 0x0000000000007941 */ /* 0x000fea0003800200 */
.L_x_82:
[----:B------:R-:W-:Y:S01]  /*70c0*/  NOP ;  /* 0x0000000000007918 */ /* 0x000fe20000000000 */
[----:B------:R-:W-:Y:S01]  /*70d0*/  BSSY.RECONVERGENT B0, `(.L_x_84) ;  /* 0x0000011000007945 */ /* 0x000fe20003800200 */
[----:B------:R-:W-:Y:S01]  /*70e0*/  ISETP.GE.AND P3, PT, R8, R9, PT ;  /* 0x000000090800720c */ /* 0x000fe20003f66270 */
[----:B------:R-:W-:Y:S02]  /*70f0*/  VIADD R8, R3, 0xd80 ;  /* 0x00000d8003087836 */ /* 0x000fe40000000000 */
[----:B------:R-:W-:Y:S10]  /*7100*/  @P4 BRA `(.L_x_85) ;  /* 0x0000000000344947 */ /* 0x000ff40003800000 */
[----:B------:R-:W4:Y:S01]  /*7110*/  LDS R0, [R22+0x1200] ;  /* 0x0012000016007984 */ /* 0x000f220000000800 */
[----:B------:R-:W4:Y:S01]  /*7120*/  LDCU UR5, c[0x0][0x3c4] ;  /* 0x00007880ff0577ac */ /* 0x000f220008000800 */
[----:B------:R-:W5:Y:S01]  /*7130*/  LDCU.64 UR8, c[0x0][0x3a0] ;  /* 0x00007400ff0877ac */ /* 0x000f620008000a00 */
[----:B----4-:R-:W-:Y:S02]  /*7140*/  SHF.R.U32.HI R6, RZ, UR5, R0 ;  /* 0x00000005ff067c19 */ /* 0x010fe40008011600 */
[----:B-123--:R-:W-:Y:S02]  /*7150*/  LOP3.LUT R13, R0, 0x80000000, RZ, 0x3c, !PT ;  /* 0x80000000000d7812 */ /* 0x00efe400078e3cff */
[----:B------:R-:W-:-:S05]  /*7160*/  LOP3.LUT R6, R6, UR4, RZ, 0x30, !PT ;  /* 0x0000000406067c12 */ /* 0x000fca000f8e30ff */
[----:B------:R-:W-:-:S05]  /*7170*/  IMAD R6, R6, 0x8, R7 ;  /* 0x0000000806067824 */ /* 0x000fca00078e0207 */
[----:B------:R-:W1:Y:S02]  /*7180*/  LDS.64 R10, [R6+0x6600] ;  /* 0x00660000060a7984 */ /* 0x000e640000000a00 */
[----:B-1----:R-:W-:-:S05]  /*7190*/  IADD3 R12, P4, PT, R10, R3, RZ ;  /* 0x000000030a0c7210 */ /* 0x002fca0007f9e0ff */
[----:B------:R-:W-:Y:S01]  /*71a0*/  IMAD.X R11, RZ, RZ, R11, P4 ;  /* 0x000000ffff0b7224 */ /* 0x000fe200020e060b */
[----:B-----5:R-:W-:-:S04]  /*71b0*/  LEA R10, P4, R12, UR8, 0x2 ;  /* 0x000000080c0a7c11 */ /* 0x020fc8000f8810ff */
[----:B------:R-:W-:-:S05]  /*71c0*/  LEA.HI.X R11, R12, UR9, R11, 0x2, P4 ;  /* 0x000000090c0b7c11 */ /* 0x000fca000a0f140b */
[----:B------:R4:W-:Y:S04]  /*71d0*/  STG.E desc[UR6][R10.64+0x1200], R13 ;  /* 0x0012000d0a007986 */ /* 0x0009e8000c101906 */
.L_x_85:
[----:B------:R-:W-:Y:S05]  /*71e0*/  BSYNC.RECONVERGENT B0 ;  /* 0x0000000000007941 */ /* 0x000fea0003800200 */
.L_x_84:
[----:B------:R-:W-:Y:S01]  /*71f0*/  NOP ;  /* 0x0000000000007918 */ /* 0x000fe20000000000 */
[----:B------:R-:W-:Y:S01]  /*7200*/  BSSY.RECONVERGENT B0, `(.L_x_86) ;  /* 0x0000011000007945 */ /* 0x000fe20003800200 */
[----:B------:R-:W-:Y:S01]  /*7210*/  ISETP.GE.AND P4, PT, R8, R9, PT ;  /* 0x000000090800720c */ /* 0x000fe20003f86270 */
[----:B------:R-:W-:Y:S02]  /*7220*/  VIADD R8, R3, 0xf00 ;  /* 0x00000f0003087836 */ /* 0x000fe40000000000 */
[----:B------:R-:W-:Y:S10]  /*7230*/  @P5 BRA `(.L_x_87) ;  /* 0x0000000000345947 */ /* 0x000ff40003800000 */
[----:B------:R-:W5:Y:S01]  /*7240*/  LDS R0, [R22+0x1800] ;  /* 0x0018000016007984 */ /* 0x000f620000000800 */
[----:B------:R-:W5:Y:S01]  /*7250*/  LDCU UR5, c[0x0][0x3c4] ;  /* 0x00007880ff0577ac */ /* 0x000f620008000800 */
[----:B------:R-:W0:Y:S01]  /*7260*/  LDCU.64 UR8, c[0x0][0x3a0] ;  /* 0x00007400ff0877ac */ /* 0x000e220008000a00 */
[----:B-----5:R-:W-:Y:S02]  /*7270*/  SHF.R.U32.HI R6, RZ, UR5, R0 ;  /* 0x00000005ff067c19 */ /* 0x020fe40008011600 */
[----:B-1234-:R-:W-:Y:S02]  /*7280*/  LOP3.LUT R13, R0, 0x80000000, RZ, 0x3c, !PT ;  /* 0x80000000000d7812 */ /* 0x01efe400078e3cff */
[----:B------:R-:W-:-:S05]  /*7290*/  LOP3.LUT R6, R6, UR4, RZ, 0x30, !PT ;  /* 0x0000000406067c12 */ /* 0x000fca000f8e30ff */
[----:B------:R-:W-:-:S05]  /*72a0*/  IMAD R6, R6, 0x8, R7 ;  /* 0x0000000806067824 */ /* 0x000fca00078e0207 */
[----:B------:R-:W1:Y:S02]  /*72b0*/  LDS.64 R10, [R6+0x6600] ;  /* 0x00660000060a7984 */ /* 0x000e640000000a00 */
[----:B-1----:R-:W-:-:S05]  /*72c0*/  IADD3 R12, P5, PT, R10, R3, RZ ;  /* 0x000000030a0c7210 */ /* 0x002fca0007fbe0ff */
[----:B------:R-:W-:Y:S01]  /*72d0*/  IMAD.X R11, RZ, RZ, R11, P5 ;  /* 0x000000ffff0b7224 */ /* 0x000fe200028e060b */
[----:B0-----:R-:W-:-:S04]  /*72e0*/  LEA R10, P5, R12, UR8, 0x2 ;  /* 0x000000080c0a7c11 */ /* 0x001fc8000f8a10ff */
[----:B------:R-:W-:-:S05]  /*72f0*/  LEA.HI.X R11, R12, UR9, R11, 0x2, P5 ;  /* 0x000000090c0b7c11 */ /* 0x000fca000a8f140b */
[----:B------:R0:W-:Y:S04]  /*7300*/  STG.E desc[UR6][R10.64+0x1800], R13 ;  /* 0x0018000d0a007986 */ /* 0x0001e8000c101906 */
.L_x_87:
[----:B------:R-:W-:Y:S05]  /*7310*/  BSYNC.RECONVERGENT B0 ;  /* 0x0000000000007941 */ /* 0x000fea0003800200 */
.L_x_86:
        /* <DEDUP_REMOVED lines=9> */
[----:B01234-:R-:W-:Y:S02]  /*73b0*/  LOP3.LUT R13, R0, 0x80000000, RZ, 0x3c, !PT ;  /* 0x80000000000d7812 */ /* 0x01ffe400078e3cff */
[----:B------:R-:W-:-:S05]  /*73c0*/  LOP3.LUT R6, R6, UR4, RZ, 0x30, !PT ;  /* 0x0000000406067c12 */ /* 0x000fca000f8e30ff */
[----:B------:R-:W-:-:S05]  /*73d0*/  IMAD R6, R6, 0x8, R7 ;  /* 0x0000000806067824 */ /* 0x000fca00078e0207 */
[----:B------:R-:W0:Y:S02]  /*73e0*/  LDS.64 R10, [R6+0x6600] ;  /* 0x00660000060a7984 */ /* 0x000e240000000a00 */
[----:B0-----:R-:W-:-:S05]  /*73f0*/  IADD3 R12, P6, PT, R10, R3, RZ ;  /* 0x000000030a0c7210 */ /* 0x001fca0007fde0ff */
[----:B------:R-:W-:Y:S01]  /*7400*/  IMAD.X R11, RZ, RZ, R11, P6 ;  /* 0x000000ffff0b7224 */ /* 0x000fe200030e060b */
[----:B------:R-:W-:-:S04]  /*7410*/  LEA R10, P6, R12, UR8, 0x2 ;  /* 0x000000080c0a7c11 */ /* 0x000fc8000f8c10ff */
[----:B------:R-:W-:-:S05]  /*7420*/  LEA.HI.X R11, R12, UR9, R11, 0x2, P6 ;  /* 0x000000090c0b7c11 */ /* 0x000fca000b0f140b */
[----:B------:R0:W-:Y:S04]  /*7430*/  STG.E desc[UR6][R10.64+0x1e00], R13 ;  /* 0x001e000d0a007986 */ /* 0x0001e8000c101906 */
.L_x_89:
[----:B------:R-:W-:Y:S05]  /*7440*/  BSYNC.RECONVERGENT B0 ;  /* 0x0000000000007941 */ /* 0x000fea0003800200 */
.L_x_88:
        /* <DEDUP_REMOVED lines=18> */
.L_x_91:
[----:B------:R-:W-:Y:S05]  /*7570*/  BSYNC.RECONVERGENT B0 ;  /* 0x0000000000007941 */ /* 0x000fea0003800200 */
.L_x_90:
        /* <DEDUP_REMOVED lines=18> */
.L_x_93:
[----:B------:R-:W-:Y:S05]  /*76a0*/  BSYNC.RECONVERGENT B0 ;  /* 0x0000000000007941 */ /* 0x000fea0003800200 */
.L_x_92:
        /* <DEDUP_REMOVED lines=18> */
.L_x_95:
[----:B------:R-:W-:Y:S05]  /*77d0*/  BSYNC.RECONVERGENT B0 ;  /* 0x0000000000007941 */ /* 0x000fea0003800200 */
.L_x_94:
        /* <DEDUP_REMOVED lines=18> */
.L_x_97:
[----:B------:R-:W-:Y:S05]  /*7900*/  BSYNC.RECONVERGENT B0 ;  /* 0x0000000000007941 */ /* 0x000fea0003800200 */
.L_x_96:
[----:B------:R-:W-:Y:S01]  /*7910*/  NOP ;  /* 0x0000000000007918 */ /* 0x000fe20000000000 */
[----:B------:R-:W-:Y:S01]  /*7920*/  BSSY.RECONVERGENT B0, `(.L_x_98) ;  /* 0x0000011000007945 */ /* 0x000fe20003800200 */
[----:B------:R-:W-:Y:S02]  /*7930*/  ISETP.GE.AND P4, PT, R8, R9, PT ;  /* 0x000000090800720c */ /* 0x000fe40003f86270 */
[----:B------:R-:W-:Y:S01]  /*7940*/  LOP3.LUT R8, R3, 0x1800, RZ, 0xfc, !PT ;  /* 0x0000180003087812 */ /* 0x000fe200078efcff */
        /* <DEDUP_REMOVED lines=14> */
.L_x_99:
[----:B------:R-:W-:Y:S05]  /*7a30*/  BSYNC.RECONVERGENT B0 ;  /* 0x0000000000007941 */ /* 0x000fea0003800200 */
.L_x_98:
[----:B------:R-:W-:Y:S01]  /*7a40*/  NOP ;  /* 0x0000000000007918 */ /* 0x000fe20000000000 */
[----:B------:R-:W-:Y:S01]  /*7a50*/  BSSY.RECONVERGENT B0, `(.L_x_100) ;  /* 0x0000010000007945 */ /* 0x000fe20003800200 */
[----:B------:R-:W-:-:S03]  /*7a60*/  ISETP.GE.AND P5, PT, R8, R9, PT ;  /* 0x000000090800720c */ /* 0x000fc60003fa6270 */
        /* <DEDUP_REMOVED lines=14> */
.L_x_101:
[----:B------:R-:W-:Y:S05]  /*7b50*/  BSYNC.RECONVERGENT B0 ;  /* 0x0000000000007941 */ /* 0x000fea0003800200 */
.L_x_100:
[----:B------:R-:W-:Y:S01]  /*7b60*/  NOP ;  /* 0x0000000000007918 */ /* 0x000fe20000000000 */
[----:B------:R-:W-:Y:S04]  /*7b70*/  BSSY.RECONVERGENT B0, `(.L_x_102) ;  /* 0x000000f000007945 */ /* 0x000fe80003800200 */
[----:B------:R-:W-:Y:S05]  /*7b80*/  @P1 BRA `(.L_x_103) ;  /* 0x0000000000341947 */ /* 0x000fea0003800000 */
        /* <DEDUP_REMOVED lines=13> */
.L_x_103:
[----:B------:R-:W-:Y:S05]  /*7c60*/  BSYNC.RECONVERGENT B0 ;  /* 0x0000000000007941 */ /* 0x000fea0003800200 */
.L_x_102:
        /* <DEDUP_REMOVED lines=16> */
.L_x_105:
[----:B------:R-:W-:Y:S05]  /*7d70*/  BSYNC.RECONVERGENT B0 ;  /* 0x0000000000007941 */ /* 0x000fea0003800200 */
.L_x_104:
        /* <DEDUP_REMOVED lines=16> */
.L_x_107:
[----:B------:R-:W-:Y:S05]  /*7e80*/  BSYNC.RECONVERGENT B0 ;  /* 0x0000000000007941 */ /* 0x000fea0003800200 */
.L_x_106:
        /* <DEDUP_REMOVED lines=16> */
.L_x_109:
[----:B------:R-:W-:Y:S05]  /*7f90*/  BSYNC.RECONVERGENT B0 ;  /* 0x0000000000007941 */ /* 0x000fea0003800200 */
.L_x_108:
[----:B------:R-:W-:Y:S01]  /*7fa0*/  NOP ;  /* 0x0000000000007918 */ /* 0x000fe20000000000 */
[----:B------:R-:W-:Y:S04]  /*7fb0*/  BSSY.RECONVERGENT B0, `(.L_x_110) ;  /* 0x000000f000007945 */ /* 0x000fe80003800200 */
[----:B------:R-:W-:Y:S05]  /*7fc0*/  @P5 BRA `(.L_x_111) ;  /* 0x0000000000345947 */ /* 0x000fea0003800000 */
[----:B------:R-:W5:Y:S01]  /*7fd0*/  LDS R0, [R22+0x6000] ;  /* 0x0060000016007984 */ /* 0x000f620000000800 */
[----:B------:R-:W5:Y:S01]  /*7fe0*/  LDCU UR5, c[0x0][0x3c4] ;  /* 0x00007880ff0577ac */ /* 0x000f620008000800 */
[----:B------:R-:W1:Y:S01]  /*7ff0*/  LDCU.64 UR8, c[0x0][0x3a0] ;  /* 0x00007400ff0877ac */ /* 0x000e620008000a00 */
[----:B-----5:R-:W-:-:S04]  /*8000*/  SHF.R.U32.HI R6, RZ, UR5, R0 ;  /* 0x00000005ff067c19 */ /* 0x020fc80008011600 */
[----:B------:R-:W-:-:S05]  /*8010*/  LOP3.LUT R6, R6, UR4, RZ, 0x30, !PT ;  /* 0x0000000406067c12 */ /* 0x000fca000f8e30ff */
[----:B0-----:R-:W-:-:S05]  /*8020*/  IMAD R8, R6, 0x8, R7 ;  /* 0x0000000806087824 */ /* 0x001fca00078e0207 */
[----:B------:R-:W0:Y:S02]  /*8030*/  LDS.64 R6, [R8+0x6600] ;  /* 0x0066000008067984 */ /* 0x000e240000000a00 */
[----:B0-----:R-:W-:-:S05]  /*8040*/  IADD3 R9, P1, PT, R6, R3, RZ ;  /* 0x0000000306097210 */ /* 0x001fca0007f3e0ff */
[----:B-1234-:R-:W-:Y:S01]  /*8050*/  IMAD.X R10, RZ, RZ, R7, P1 ;  /* 0x000000ffff0a7224 */ /* 0x01efe200008e0607 */
[----:B------:R-:W-:-:S04]  /*8060*/  LEA R6, P1, R9, UR8, 0x2 ;  /* 0x0000000809067c11 */ /* 0x000fc8000f8210ff */
[----:B------:R-:W-:Y:S02]  /*8070*/  LEA.HI.X R7, R9, UR9, R10, 0x2, P1 ;  /* 0x0000000909077c11 */ /* 0x000fe400088f140a */
[----:B------:R-:W-:-:S05]  /*8080*/  LOP3.LUT R9, R0, 0x80000000, RZ, 0x3c, !PT ;  /* 0x8000000000097812 */ /* 0x000fca00078e3cff */
[----:B------:R0:W-:Y:S02]  /*8090*/  STG.E desc[UR6][R6.64+0x6000], R9 ;  /* 0x0060000906007986 */ /* 0x0001e4000c101906 */
.L_x_111:
[----:B------:R-:W-:Y:S05]  /*80a0*/  BSYNC.RECONVERGENT B0 ;  /* 0x0000000000007941 */ /* 0x000fea0003800200 */
.L_x_110:
[----:B------:R-:W-:Y:S01]  /*80b0*/  NOP ;  /* 0x0000000000007918 */ /* 0x000fe20000000000 */
.L_x_77:
[----:B------:R-:W5:Y:S01]  /*80c0*/  LDS R0, [R22] ;  /* 0x0000000016007984 */ /* 0x000f620000000800 */
[----:B------:R-:W5:Y:S03]  /*80d0*/  LDCU UR5, c[0x0][0x3c4] ;  /* 0x00007880ff0577ac */ /* 0x000f660008000800 */
[----:B01----:R-:W0:Y:S04]  /*80e0*/  LDS R6, [R22+0x600] ;  /* 0x0006000016067984 */ /* 0x003e280000000800 */
[----:B------:R-:W1:Y:S04]  /*80f0*/  LDS R7, [R22+0xc00] ;  /* 0x000c000016077984 */ /* 0x000e680000000800 */
[----:B------:R-:W1:Y:S04]  /*8100*/  LDS R8, [R22+0x1200] ;  /* 0x0012000016087984 */ /* 0x000e680000000800 */
[----:B------:R-:W1:Y:S04]  /*8110*/  LDS R9, [R22+0x1800] ;  /* 0x0018000016097984 */ /* 0x000e680000000800 */
[----:B--234-:R-:W2:Y:S04]  /*8120*/  LDS R10, [R22+0x1e00] ;  /* 0x001e0000160a7984 */ /* 0x01cea80000000800 */
[----:B------:R-:W3:Y:S04]  /*8130*/  LDS R11, [R22+0x2400] ;  /* 0x00240000160b7984 */ /* 0x000ee80000000800 */
[----:B------:R-:W4:Y:S04]  /*8140*/  LDS R12, [R22+0x2a00] ;  /* 0x002a0000160c7984 */ /* 0x000f280000000800 */
[----:B------:R-:W4:Y:S04]  /*8150*/  LDS R13, [R22+0x3000] ;  /* 0x00300000160d7984 */ /* 0x000f280000000800 */
[----:B------:R-:W4:Y:S04]  /*8160*/  LDS R14, [R22+0x3600] ;  /* 0x00360000160e7984 */ /* 0x000f280000000800 */
[----:B------:R-:W4:Y:S01]  /*8170*/  LDS R15, [R22+0x3c00] ;  /* 0x003c0000160f7984 */ /* 0x000f220000000800 */
[----:B-----5:R-:W-:-:S03]  /*8180*/  SHF.R.U32.HI R0, RZ, UR5, R0 ;  /* 0x00000005ff007c19 */ /* 0x020fc60008011600 */
[----:B------:R-:W5:Y:S01]  /*8190*/  LDS R16, [R22+0x4200] ;  /* 0x0042000016107984 */ /* 0x000f620000000800 */
[----:B0-----:R-:W-:-:S03]  /*81a0*/  SHF.R.U32.HI R6, RZ, UR5, R6 ;  /* 0x00000005ff067c19 */ /* 0x001fc60008011606 */
[----:B------:R-:W0:Y:S01]  /*81b0*/  LDS R17, [R22+0x4800] ;  /* 0x0048000016117984 */ /* 0x000e220000000800 */
[----:B-1----:R-:W-:-:S03]  /*81c0*/  SHF.R.U32.HI R7, RZ, UR5, R7 ;  /* 0x00000005ff077c19 */ /* 0x002fc60008011607 */
[----:B------:R-:W1:Y:S01]  /*81d0*/  LDS R18, [R22+0x4e00] ;  /* 0x004e000016127984 */ /* 0x000e620000000800 */
[----:B------:R-:W-:-:S03]  /*81e0*/  SHF.R.U32.HI R8, RZ, UR5, R8 ;  /* 0x00000005ff087c19 */ /* 0x000fc60008011608 */
[----:B------:R-:W1:Y:S01]  /*81f0*/  LDS R19, [R22+0x5400] ;  /* 0x0054000016137984 */ /* 0x000e620000000800 */
[----:B------:R-:W-:-:S03]  /*8200*/  SHF.R.U32.HI R9, RZ, UR5, R9 ;  /* 0x00000005ff097c19 */ /* 0x000fc60008011609 */
[----:B------:R-:W1:Y:S01]  /*8210*/  LDS R20, [R22+0x5a00] ;  /* 0x005a000016147984 */ /* 0x000e620000000800 */
[----:B--2---:R-:W-:-:S03]  /*8220*/  SHF.R.U32.HI R10, RZ, UR5, R10 ;  /* 0x00000005ff0a7c19 */ /* 0x004fc6000801160a */
[----:B------:R-:W2:Y:S01]  /*8230*/  LDS R21, [R22+0x6000] ;  /* 0x0060000016157984 */ /* 0x000ea20000000800 */
[----:B---3--:R-:W-:Y:S02]  /*8240*/  SHF.R.U32.HI R11, RZ, UR5, R11 ;  /* 0x00000005ff0b7c19 */ /* 0x008fe4000801160b */
[----:B----4-:R-:W-:Y:S02]  /*8250*/  SHF.R.U32.HI R12, RZ, UR5, R12 ;  /* 0x00000005ff0c7c19 */ /* 0x010fe4000801160c */
[----:B------:R-:W-:Y:S02]  /*8260*/  SHF.R.U32.HI R13, RZ, UR5, R13 ;  /* 0x00000005ff0d7c19 */ /* 0x000fe4000801160d */
[----:B------:R-:W-:Y:S02]  /*8270*/  SHF.R.U32.HI R43, RZ, UR5, R14 ;  /* 0x00000005ff2b7c19 */ /* 0x000fe4000801160e */
[----:B------:R-:W-:Y:S02]  /*8280*/  LOP3.LUT R14, R12, UR4, RZ, 0x30, !PT ;  /* 0x000000040c0e7c12 */ /* 0x000fe4000f8e30ff */
[----:B------:R-:W-:-:S02]  /*8290*/  SHF.R.U32.HI R44, RZ, UR5, R15 ;  /* 0x00000005ff2c7c19 */ /* 0x000fc4000801160f */
[----:B------:R-:W-:Y:S02]  /*82a0*/  LOP3.LUT R15, R11, UR4, RZ, 0x30, !PT ;  /* 0x000000040b0f7c12 */ /* 0x000fe4000f8e30ff */
[----:B-----5:R-:W-:Y:S02]  /*82b0*/  SHF.R.U32.HI R45, RZ, UR5, R16 ;  /* 0x00000005ff2d7c19 */ /* 0x020fe40008011610 */
[----:B------:R-:W-:Y:S02]  /*82c0*/  LOP3.LUT R16, R10, UR4, RZ, 0x30, !PT ;  /* 0x000000040a107c12 */ /* 0x000fe4000f8e30ff */
[----:B0-----:R-:W-:Y:S02]  /*82d0*/  SHF.R.U32.HI R46, RZ, UR5, R17 ;  /* 0x00000005ff2e7c19 */ /* 0x001fe40008011611 */
[----:B------:R-:W-:Y:S02]  /*82e0*/  LOP3.LUT R17, R9, UR4, RZ, 0x30, !PT ;  /* 0x0000000409117c12 */ /* 0x000fe4000f8e30ff */
[----:B-1----:R-:W-:-:S02]  /*82f0*/  SHF.R.U32.HI R47, RZ, UR5, R18 ;  /* 0x00000005ff2f7c19 */ /* 0x002fc40008011612 */
[----:B------:R-:W-:Y:S02]  /*8300*/  LOP3.LUT R18, R8, UR4, RZ, 0x30, !PT ;  /* 0x0000000408127c12 */ /* 0x000fe4000f8e30ff */
[----:B------:R-:W-:Y:S02]  /*8310*/  SHF.R.U32.HI R48, RZ, UR5, R19 ;  /* 0x00000005ff307c19 */ /* 0x000fe40008011613 */
[----:B------:R-:W-:Y:S02]  /*8320*/  LOP3.LUT R19, R7, UR4, RZ, 0x30, !PT ;  /* 0x0000000407137c12 */ /* 0x000fe4000f8e30ff */
[----:B------:R-:W-:Y:S02]  /*8330*/  SHF.R.U32.HI R49, RZ, UR5, R20 ;  /* 0x00000005ff317c19 */ /* 0x000fe40008011614 */
[----:B------:R-:W-:Y:S02]  /*8340*/  LOP3.LUT R20, R6, UR4, RZ, 0x30, !PT ;  /* 0x0000000406147c12 */ /* 0x000fe4000f8e30ff */
[----:B--2---:R-:W-:-:S02]  /*8350*/  SHF.R.U32.HI R50, RZ, UR5, R21 ;  /* 0x00000005ff327c19 */ /* 0x004fc40008011615 */
[----:B------:R-:W-:Y:S02]  /*8360*/  LOP3.LUT R21, R0, UR4, RZ, 0x30, !PT ;  /* 0x0000000400157c12 */ /* 0x000fe4000f8e30ff */
[----:B------:R-:W-:Y:S02]  /*8370*/  LOP3.LUT R13, R13, UR4, RZ, 0x30, !PT ;  /* 0x000000040d0d7c12 */ /* 0x000fe4000f8e30ff */
[----:B------:R-:W-:Y:S02]  /*8380*/  LOP3.LUT R12, R43, UR4, RZ, 0x30, !PT ;  /* 0x000000042b0c7c12 */ /* 0x000fe4000f8e30ff */
[----:B------:R-:W-:Y:S02]  /*8390*/  LOP3.LUT R11, R44, UR4, RZ, 0x30, !PT ;  /* 0x000000042c0b7c12 */ /* 0x000fe4000f8e30ff */
[----:B------:R-:W-:Y:S02]  /*83a0*/  LOP3.LUT R10, R45, UR4, RZ, 0x30, !PT ;  /* 0x000000042d0a7c12 */ /* 0x000fe4000f8e30ff */
[----:B------:R-:W-:-:S02]  /*83b0*/  LOP3.LUT R9, R46, UR4, RZ, 0x30, !PT ;  /* 0x000000042e097c12 */ /* 0x000fc4000f8e30ff */
[----:B------:R-:W-:Y:S02]  /*83c0*/  LOP3.LUT R8, R47, UR4, RZ, 0x30, !PT ;  /* 0x000000042f087c12 */ /* 0x000fe4000f8e30ff */
[----:B------:R-:W-:Y:S02]  /*83d0*/  LOP3.LUT R7, R48, UR4, RZ, 0x30, !PT ;  /* 0x0000000430077c12 */ /* 0x000fe4000f8e30ff */
[----:B------:R-:W-:Y:S02]  /*83e0*/  LOP3.LUT R6, R49, UR4, RZ, 0x30, !PT ;  /* 0x0000000431067c12 */ /* 0x000fe4000f8e30ff */
[----:B------:R-:W-:Y:S01]  /*83f0*/  LOP3.LUT R0, R50, UR4, RZ, 0x30, !PT ;  /* 0x0000000432007c12 */ /* 0x000fe2000f8e30ff */
[----:B------:R-:W-:Y:S06]  /*8400*/  @P0 BRA `(.L_x_112) ;  /* 0x0000000000640947 */ /* 0x000fec0003800000 */
[----:B------:R-:W0:Y:S01]  /*8410*/  LDCU.64 UR4, c[0x0][0x3b8] ;  /* 0x00007700ff0477ac */ /* 0x000e220008000a00 */
[----:B------:R-:W-:Y:S01]  /*8420*/  IMAD R5, R42, 0x1980, RZ ;  /* 0x000019802a057824 */ /* 0x000fe200078e02ff */
[----:B------:R-:W-:-:S04]  /*8430*/  LOP3.LUT R2, R41, 0x1f, R3, 0xf8, !PT ;  /* 0x0000001f29027812 */ /* 0x000fc800078ef803 */
[----:B------:R-:W-:-:S04]  /*8440*/  IADD3 R3, P1, PT, R5, R2, RZ ;  /* 0x0000000205037210 */ /* 0x000fc80007f3e0ff */
[----:B------:R-:W-:Y:S02]  /*8450*/  LEA.HI.X.SX32 R4, R5, RZ, 0x1, P1 ;  /* 0x000000ff05047211 */ /* 0x000fe400008f0eff */
[----:B0-----:R-:W-:-:S04]  /*8460*/  LEA R2, P1, R3, UR4, 0x2 ;  /* 0x0000000403027c11 */ /* 0x001fc8000f8210ff */
        /* <DEDUP_REMOVED lines=19> */
.L_x_112:
[----:B------:R-:W-:Y:S01]  /*85a0*/  IMAD.IADD R60, R23, 0x1, -R54 ;  /* 0x00000001173c7824 */ /* 0x000fe200078e0a36 */
[----:B------:R-:W0:Y:S01]  /*85b0*/  LDCU.64 UR4, c[0x0][0x3b8] ;  /* 0x00007700ff0477ac */ /* 0x000e220008000a00 */
[----:B------:R-:W-:-:S03]  /*85c0*/  VIADD R3, R57, 0x20 ;  /* 0x0000002039037836 */ /* 0x000fc60000000000 */
[-C--:B------:R-:W-:Y:S02]  /*85d0*/  ISETP.GE.AND P2, PT, R57, R60.reuse, PT ;  /* 0x0000003c3900720c */ /* 0x080fe40003f46270 */
[----:B------:R-:W-:Y:S01]  /*85e0*/  ISETP.GE.AND P1, PT, R3, R60, PT ;  /* 0x0000003c0300720c */ /* 0x000fe20003f26270 */
[----:B------:R-:W-:-:S05]  /*85f0*/  VIADD R3, R57, 0x40 ;  /* 0x0000004039037836 */ /* 0x000fca0000000000 */
[----:B------:R-:W-:Y:S01]  /*8600*/  ISETP.GE.AND P5, PT, R3, R60, PT ;  /* 0x0000003c0300720c */ /* 0x000fe20003fa6270 */
[----:B------:R-:W-:-:S05]  /*8610*/  VIADD R3, R57, 0x60 ;  /* 0x0000006039037836 */ /* 0x000fca0000000000 */
[----:B------:R-:W-:Y:S01]  /*8620*/  ISETP.GE.AND P4, PT, R3, R60, PT ;  /* 0x0000003c0300720c */ /* 0x000fe20003f86270 */
[----:B------:R-:W-:Y:S01]  /*8630*/  VIADD R3, R57, 0x80 ;  /* 0x0000008039037836 */ /* 0x000fe20000000000 */
[----:B0-----:R-:W-:Y:S01]  /*8640*/  IADD3 R2, P6, PT, R5, UR4, RZ ;  /* 0x0000000405027c10 */ /* 0x001fe2000ffde0ff */
[----:B------:R-:W-:-:S03]  /*8650*/  VIADD R5, R57, 0xa0 ;  /* 0x000000a039057836 */ /* 0x000fc60000000000 */
[-C--:B------:R-:W-:Y:S02]  /*8660*/  ISETP.GE.AND P3, PT, R3, R60.reuse, PT ;  /* 0x0000003c0300720c */ /* 0x080fe40003f66270 */
[----:B------:R-:W-:Y:S02]  /*8670*/  IADD3.X R3, PT, PT, R4, UR5, RZ, P6, !PT ;  /* 0x0000000504037c10 */ /* 0x000fe4000b7fe4ff */
[-C--:B------:R-:W-:Y:S01]  /*8680*/  ISETP.GE.AND P6, PT, R5, R60.reuse, PT ;  /* 0x0000003c0500720c */ /* 0x080fe20003fc6270 */
[----:B------:R-:W-:Y:S02]  /*8690*/  VIADD R5, R57, 0xc0 ;  /* 0x000000c039057836 */ /* 0x000fe40000000000 */
[----:B------:R-:W5:Y:S03]  /*86a0*/  @!P2 LDG.E R41, desc[UR6][R2.64] ;  /* 0x000000060229a981 */ /* 0x000f66000c1e1900 */
[-C--:B------:R-:W-:Y:S01]  /*86b0*/  ISETP.GE.AND P2, PT, R5, R60.reuse, PT ;  /* 0x0000003c0500720c */ /* 0x080fe20003f46270 */
[----:B------:R-:W-:Y:S01]  /*86c0*/  VIADD R5, R57, 0xe0 ;  /* 0x000000e039057836 */ /* 0x000fe20000000000 */
[----:B------:R-:W5:Y:S04]  /*86d0*/  @!P1 LDG.E R44, desc[UR6][R2.64+0x80] ;  /* 0x00008006022c9981 */ /* 0x000f68000c1e1900 */
[----:B------:R-:W-:Y:S01]  /*86e0*/  ISETP.GE.AND P1, PT, R5, R60, PT ;  /* 0x0000003c0500720c */ /* 0x000fe20003f26270 */
[----:B------:R-:W-:Y:S01]  /*86f0*/  VIADD R59, R57, 0x100 ;  /* 0x00000100393b7836 */ /* 0x000fe20000000000 */
[----:B------:R-:W5:Y:S04]  /*8700*/  @!P5 LDG.E R43, desc[UR6][R2.64+0x100] ;  /* 0x00010006022bd981 */ /* 0x000f68000c1e1900 */
[----:B------:R-:W5:Y:S04]  /*8710*/  @!P4 LDG.E R46, desc[UR6][R2.64+0x180] ;  /* 0x00018006022ec981 */ /* 0x000f68000c1e1900 */
[----:B------:R-:W5:Y:S03]  /*8720*/  @!P2 LDG.E R47, desc[UR6][R2.64+0x300] ;  /* 0x00030006022fa981 */ /* 0x000f66000c1e1900 */
[C---:B------:R-:W-:Y:S01]  /*8730*/  @!P1 IADD3 R5, P2, PT, R54.reuse, R57, RZ ;  /* 0x0000003936059210 */ /* 0x040fe20007f5e0ff */
[----:B------:R-:W5:Y:S03]  /*8740*/  @!P3 LDG.E R45, desc[UR6][R2.64+0x200] ;  /* 0x00020006022db981 */ /* 0x000f66000c1e1900 */
[----:B------:R-:W-:Y:S01]  /*8750*/  @!P1 LEA.HI.X.SX32 R62, R54, RZ, 0x1, P2 ;  /* 0x000000ff363e9211 */ /* 0x000fe200010f0eff */
[----:B------:R0:W5:Y:S01]  /*8760*/  @!P6 LDG.E R48, desc[UR6][R2.64+0x280] ;  /* 0x000280060230e981 */ /* 0x000162000c1e1900 */
[----:B------:R-:W-:-:S04]  /*8770*/  @!P1 LEA R4, P2, R5, UR4, 0x2 ;  /* 0x0000000405049c11 */ /* 0x000fc8000f8410ff */
[----:B------:R-:W-:-:S05]  /*8780*/  @!P1 LEA.HI.X R5, R5, UR5, R62, 0x2, P2 ;  /* 0x0000000505059c11 */ /* 0x000fca00090f143e */
[----:B------:R1:W5:Y:S01]  /*8790*/  @!P1 LDG.E R50, desc[UR6][R4.64+0x380] ;  /* 0x0003800604329981 */ /* 0x000362000c1e1900 */
[----:B------:R-:W-:-:S13]  /*87a0*/  ISETP.GE.AND P1, PT, R59, R60, PT ;  /* 0x0000003c3b00720c */ /* 0x000fda0003f26270 */
[----:B------:R-:W-:-:S04]  /*87b0*/  @!P1 IADD3 R59, P2, PT, R54, R57, RZ ;  /* 0x00000039363b9210 */ /* 0x000fc80007f5e0ff */
[----:B------:R-:W-:Y:S02]  /*87c0*/  @!P1 LEA.HI.X.SX32 R62, R54, RZ, 0x1, P2 ;  /* 0x000000ff363e9211 */ /* 0x000fe400010f0eff */
[----:B0-----:R-:W-:-:S04]  /*87d0*/  @!P1 LEA R2, P2, R59, UR4, 0x2 ;  /* 0x000000043b029c11 */ /* 0x001fc8000f8410ff */
[----:B------:R-:W-:Y:S01]  /*87e0*/  @!P1 LEA.HI.X R3, R59, UR5, R62, 0x2, P2 ;  /* 0x000000053b039c11 */ /* 0x000fe200090f143e */
[----:B------:R-:W-:-:S04]  /*87f0*/  VIADD R59, R57, 0x120 ;  /* 0x00000120393b7836 */ /* 0x000fc80000000000 */
[----:B------:R0:W5:Y:S01]  /*8800*/  @!P1 LDG.E R49, desc[UR6][R2.64+0x400] ;  /* 0x0004000602319981 */ /* 0x000162000c1e1900 */
[----:B------:R-:W-:-:S13]  /*8810*/  ISETP.GE.AND P1, PT, R59, R60, PT ;  /* 0x0000003c3b00720c */ /* 0x000fda0003f26270 */
[----:B------:R-:W-:-:S04]  /*8820*/  @!P1 IADD3 R59, P2, PT, R54, R57, RZ ;  /* 0x00000039363b9210 */ /* 0x000fc80007f5e0ff */
[----:B------:R-:W-:Y:S02]  /*8830*/  @!P1 LEA.HI.X.SX32 R62, R54, RZ, 0x1, P2 ;  /* 0x000000ff363e9211 */ /* 0x000fe400010f0eff */
[----:B-1----:R-:W-:-:S04]  /*8840*/  @!P1 LEA R4, P2, R59, UR4, 0x2 ;  /* 0x000000043b049c11 */ /* 0x002fc8000f8410ff */
[----:B------:R-:W-:Y:S01]  /*8850*/  @!P1 LEA.HI.X R5, R59, UR5, R62, 0x2, P2 ;  /* 0x000000053b059c11 */ /* 0x000fe200090f143e */
[----:B------:R-:W-:-:S04]  /*8860*/  VIADD R59, R57, 0x140 ;  /* 0x00000140393b7836 */ /* 0x000fc80000000000 */
        /* <DEDUP_REMOVED lines=9> */
[----:B------:R-:W-:-:S05]  /*8900*/  @!P1 IMAD R62, R42, 0x1980, RZ ;  /* 0x000019802a3e9824 */ /* 0x000fca00078e02ff */
[----:B-1----:R-:W-:-:S04]  /*8910*/  @!P1 IADD3 R5, P2, PT, R62, R57, RZ ;  /* 0x000000393e059210 */ /* 0x002fc80007f5e0ff */
[----:B------:R-:W-:Y:S02]  /*8920*/  @!P1 LEA.HI.X.SX32 R62, R62, RZ, 0x1, P2 ;  /* 0x000000ff3e3e9211 */ /* 0x000fe400010f0eff */
[----:B------:R-:W-:Y:S01]  /*8930*/  @!P1 LEA R4, P2, R5, UR4, 0x2 ;  /* 0x0000000405049c11 */ /* 0x000fe2000f8410ff */
[----:B------:R-:W-:-:S03]  /*8940*/  VIADD R59, R57, 0x180 ;  /* 0x00000180393b7836 */ /* 0x000fc60000000000 */
[----:B------:R-:W-:-:S05]  /*8950*/  @!P1 LEA.HI.X R5, R5, UR5, R62, 0x2, P2 ;  /* 0x0000000505059c11 */ /* 0x000fca00090f143e */
[----:B------:R1:W5:Y:S01]  /*8960*/  @!P1 LDG.E R56, desc[UR6][R4.64+0x580] ;  /* 0x0005800604389981 */ /* 0x000362000c1e1900 */
[----:B------:R-:W-:-:S13]  /*8970*/  ISETP.GE.AND P1, PT, R59, R60, PT ;  /* 0x0000003c3b00720c */ /* 0x000fda0003f26270 */
[----:B0-----:R-:W-:-:S05]  /*8980*/  @!P1 IMAD R2, R42, 0x1980, RZ ;  /* 0x000019802a029824 */ /* 0x001fca00078e02ff */
[----:B------:R-:W-:-:S04]  /*8990*/  @!P1 IADD3 R3, P2, PT, R2, R57, RZ ;  /* 0x0000003902039210 */ /* 0x000fc80007f5e0ff */
[----:B------:R-:W-:Y:S02]  /*89a0*/  @!P1 LEA.HI.X.SX32 R62, R2, RZ, 0x1, P2 ;  /* 0x000000ff023e9211 */ /* 0x000fe400010f0eff */
[----:B------:R-:W-:Y:S01]  /*89b0*/  @!P1 LEA R2, P2, R3, UR4, 0x2 ;  /* 0x0000000403029c11 */ /* 0x000fe2000f8410ff */
[----:B------:R-:W-:-:S03]  /*89c0*/  VIADD R59, R57, 0x1a0 ;  /* 0x000001a0393b7836 */ /* 0x000fc60000000000 */
[----:B------:R-:W-:-:S05]  /*89d0*/  @!P1 LEA.HI.X R3, R3, UR5, R62, 0x2, P2 ;  /* 0x0000000503039c11 */ /* 0x000fca00090f143e */
[----:B------:R0:W5:Y:S01]  /*89e0*/  @!P1 LDG.E R53, desc[UR6][R2.64+0x600] ;  /* 0x0006000602359981 */ /* 0x000162000c1e1900 */
[----:B------:R-:W-:-:S13]  /*89f0*/  ISETP.GE.AND P1, PT, R59, R60, PT ;  /* 0x0000003c3b00720c */ /* 0x000fda0003f26270 */
[----:B-1----:R-:W-:-:S05]  /*8a00*/  @!P1 IMAD R4, R42, 0x1980, RZ ;  /* 0x000019802a049824 */ /* 0x002fca00078e02ff */
[----:B------:R-:W-:-:S04]  /*8a10*/  @!P1 IADD3 R5, P2, PT, R4, R57, RZ ;  /* 0x0000003904059210 */ /* 0x000fc80007f5e0ff */
[----:B------:R-:W-:Y:S02]  /*8a20*/  @!P1 LEA.HI.X.SX32 R62, R4, RZ, 0x1, P2 ;  /* 0x000000ff043e9211 */ /* 0x000fe400010f0eff */
[----:B------:R-:W-:Y:S01]  /*8a30*/  @!P1 LEA R4, P2, R5, UR4, 0x2 ;  /* 0x0000000405049c11 */ /* 0x000fe2000f8410ff */
[----:B------:R-:W-:-:S03]  /*8a40*/  VIADD R59, R57, 0x1c0 ;  /* 0x000001c0393b7836 */ /* 0x000fc60000000000 */
[----:B------:R-:W-:-:S05]  /*8a50*/  @!P1 LEA.HI.X R5, R5, UR5, R62, 0x2, P2 ;  /* 0x0000000505059c11 */ /* 0x000fca00090f143e */
[----:B------:R1:W5:Y:S01]  /*8a60*/  @!P1 LDG.E R54, desc[UR6][R4.64+0x680] ;  /* 0x0006800604369981 */ /* 0x000362000c1e1900 */
[----:B------:R-:W-:Y:S01]  /*8a70*/  ISETP.GE.AND P1, PT, R59, R60, PT ;  /* 0x0000003c3b00720c */ /* 0x000fe20003f26270 */
[----:B------:R-:W-:-:S05]  /*8a80*/  VIADD R59, R57, 0x200 ;  /* 0x00000200393b7836 */ /* 0x000fca0000000000 */
[----:B------:R-:W-:-:S07]  /*8a90*/  ISETP.GE.AND P3, PT, R59, R60, PT ;  /* 0x0000003c3b00720c */ /* 0x000fce0003f66270 */
[----:B0-----:R-:W-:-:S05]  /*8aa0*/  @!P1 IMAD R2, R42, 0x1980, RZ ;  /* 0x000019802a029824 */ /* 0x001fca00078e02ff */
[C---:B------:R-:W-:Y:S01]  /*8ab0*/  @!P1 IADD3 R3, P2, PT, R2.reuse, R57, RZ ;  /* 0x0000003902039210 */ /* 0x040fe20007f5e0ff */
[----:B------:R-:W0:Y:S03]  /*8ac0*/  @!P3 S2R R59, SR_TID.X ;  /* 0x00000000003bb919 */ /* 0x000e260000002100 */
[----:B------:R-:W-:Y:S02]  /*8ad0*/  @!P1 LEA.HI.X.SX32 R62, R2, RZ, 0x1, P2 ;  /* 0x000000ff023e9211 */ /* 0x000fe400010f0eff */
[----:B------:R-:W-:Y:S01]  /*8ae0*/  @!P1 LEA R2, P2, R3, UR4, 0x2 ;  /* 0x0000000403029c11 */ /* 0x000fe2000f8410ff */
[----:B-1----:R-:W-:-:S03]  /*8af0*/  VIADD R5, R57, 0x1e0 ;  /* 0x000001e039057836 */ /* 0x002fc60000000000 */
[----:B------:R-:W-:-:S05]  /*8b00*/  @!P1 LEA.HI.X R3, R3, UR5, R62, 0x2, P2 ;  /* 0x0000000503039c11 */ /* 0x000fca00090f143e */
[----:B------:R0:W5:Y:S01]  /*8b10*/  @!P1 LDG.E R51, desc[UR6][R2.64+0x700] ;  /* 0x0007000602339981 */ /* 0x000162000c1e1900 */
[----:B------:R-:W-:-:S13]  /*8b20*/  ISETP.GE.AND P1, PT, R5, R60, PT ;  /* 0x0000003c0500720c */ /* 0x000fda0003f26270 */
[----:B------:R-:W-:-:S05]  /*8b30*/  @!P1 IMAD R4, R42, 0x1980, RZ ;  /* 0x000019802a049824 */ /* 0x000fca00078e02ff */
[C---:B------:R-:W-:Y:S02]  /*8b40*/  @!P1 IADD3 R5, P2, PT, R4.reuse, R57, RZ ;  /* 0x0000003904059210 */ /* 0x040fe40007f5e0ff */
[----:B0-----:R-:W-:Y:S02]  /*8b50*/  @!P3 LOP3.LUT R2, R59, 0x3e0, RZ, 0xc0, !PT ;  /* 0x000003e03b02b812 */ /* 0x001fe400078ec0ff */
[----:B------:R-:W-:Y:S02]  /*8b60*/  @!P1 LEA.HI.X.SX32 R60, R4, RZ, 0x1, P2 ;  /* 0x000000ff043c9211 */ /* 0x000fe400010f0eff */
[----:B------:R-:W-:Y:S02]  /*8b70*/  @!P1 LEA R4, P2, R5, UR4, 0x2 ;  /* 0x0000000405049c11 */ /* 0x000fe4000f8410ff */
[----:B------:R-:W-:Y:S01]  /*8b80*/  @!P3 LOP3.LUT R59, R59, 0x1f, RZ, 0xc0, !PT ;  /* 0x0000001f3b3bb812 */ /* 0x000fe200078ec0ff */
[----:B------:R-:W-:Y:S01]  /*8b90*/  @!P3 IMAD R3, R42, 0x1980, RZ ;  /* 0x000019802a03b824 */ /* 0x000fe200078e02ff */
[----:B------:R-:W-:-:S03]  /*8ba0*/  @!P1 LEA.HI.X R5, R5, UR5, R60, 0x2, P2 ;  /* 0x0000000505059c11 */ /* 0x000fc600090f143c */
[----:B------:R-:W-:Y:S02]  /*8bb0*/  @!P3 IMAD R2, R2, 0x11, R59 ;  /* 0x000000110202b824 */ /* 0x000fe400078e023b */
[----:B------:R1:W5:Y:S03]  /*8bc0*/  @!P1 LDG.E R58, desc[UR6][R4.64+0x780] ;  /* 0x00078006043a9981 */ /* 0x000366000c1e1900 */
[----:B------:R-:W-:-:S04]  /*8bd0*/  @!P3 IADD3 R59, P1, PT, R3, R2, RZ ;  /* 0x00000002033bb210 */ /* 0x000fc80007f3e0ff */
[----:B------:R-:W-:Y:S02]  /*8be0*/  @!P3 LEA.HI.X.SX32 R60, R3, RZ, 0x1, P1 ;  /* 0x000000ff033cb211 */ /* 0x000fe400008f0eff */
[----:B------:R-:W-:-:S04]  /*8bf0*/  @!P3 LEA R2, P1, R59, UR4, 0x2 ;  /* 0x000000043b02bc11 */ /* 0x000fc8000f8210ff */
[----:B------:R-:W-:-:S05]  /*8c00*/  @!P3 LEA.HI.X R3, R59, UR5, R60, 0x2, P1 ;  /* 0x000000053b03bc11 */ /* 0x000fca00088f143c */
[----:B------:R1:W5:Y:S04]  /*8c10*/  @!P3 LDG.E R57, desc[UR6][R2.64+0x800] ;  /* 0x000800060239b981 */ /* 0x000368000c1e1900 */
.L_x_113:
[----:B------:R-:W-:Y:S08]  /*8c20*/  BAR.SYNC.DEFER_BLOCKING 0x0 ;  /* 0x0000000000007b1d */ /* 0x000ff00000010000 */
[----:B------:R-:W2:Y:S01]  /*8c30*/  S2UR UR5, SR_CgaCtaId ;  /* 0x00000000000579c3 */ /* 0x000ea20000008800 */
[----:B------:R-:W-:Y:S01]  /*8c40*/  UMOV UR4, 0x400 ;  /* 0x0000040000047882 */ /* 0x000fe20000000000 */
[----:B01----:R-:W0:Y:S01]  /*8c50*/  S2R R2, SR_TID.X ;  /* 0x0000000000027919 */ /* 0x003e220000002100 */
[----:B-----5:R1:W-:Y:S04]  /*8c60*/  STS [R40+-0x4], R41 ;  /* 0xfffffc2928007388 */ /* 0x0203e80000000800 */
[----:B------:R1:W-:Y:S01]  /*8c70*/  STS [R39+-0x4], R44 ;  /* 0xfffffc2c27007388 */ /* 0x0003e20000000800 */
[----:B--2---:R-:W-:-:S03]  /*8c80*/  ULEA UR4, UR5, UR4, 0x18 ;  /* 0x0000000405047291 */ /* 0x004fc6000f8ec0ff */
[----:B------:R1:W-:Y:S04]  /*8c90*/  STS [R38+-0x4], R43 ;  /* 0xfffffc2b26007388 */ /* 0x0003e80000000800 */
        /* <DEDUP_REMOVED lines=13> */
[----:B------:R1:W-:Y:S01]  /*8d70*/  STS [R24+-0x4], R57 ;  /* 0xfffffc3918007388 */ /* 0x0003e20000000800 */
[----:B------:R-:W-:Y:S06]  /*8d80*/  BAR.SYNC.DEFER_BLOCKING 0x0 ;  /* 0x0000000000007b1d */ /* 0x000fec0000010000 */
[----:B0-----:R-:W-:Y:S05]  /*8d90*/  @P0 BRA `(.L_x_114) ;  /* 0x00000008006c0947 */ /* 0x001fea0003800000 */
[----:B------:R-:W-:Y:S01]  /*8da0*/  LEA R21, R21, UR4, 0x3 ;  /* 0x0000000415157c11 */ /* 0x000fe2000f8e18ff */
[----:B------:R-:W-:Y:S01]  /*8db0*/  LDS R3, [R22] ;  /* 0x0000000016037984 */ /* 0x000fe20000000800 */
[----:B------:R-:W0:Y:S01]  /*8dc0*/  LDCU.64 UR8, c[0x0][0x3b0] ;  /* 0x00007600ff0877ac */ /* 0x000e220008000a00 */
[----:B-1----:R-:W-:Y:S02]  /*8dd0*/  LEA R26, R20, UR4, 0x3 ;  /* 0x00000004141a7c11 */ /* 0x002fe4000f8e18ff */
[----:B------:R-:W1:Y:S01]  /*8de0*/  LDS.64 R4, [R21+0x6600] ;  /* 0x0066000015047984 */ /* 0x000e620000000a00 */
[----:B------:R-:W-:Y:S02]  /*8df0*/  LEA R19, R19, UR4, 0x3 ;  /* 0x0000000413137c11 */ /* 0x000fe4000f8e18ff */
[----:B------:R-:W-:Y:S02]  /*8e00*/  LEA R17, R17, UR4, 0x3 ;  /* 0x0000000411117c11 */ /* 0x000fe4000f8e18ff */
[----:B------:R-:W-:-:S02]  /*8e10*/  LEA R15, R15, UR4, 0x3 ;  /* 0x000000040f0f7c11 */ /* 0x000fc4000f8e18ff */
[----:B------:R-:W-:Y:S02]  /*8e20*/  LEA R13, R13, UR4, 0x3 ;  /* 0x000000040d0d7c11 */ /* 0x000fe4000f8e18ff */
[----:B------:R-:W-:Y:S02]  /*8e30*/  LEA R11, R11, UR4, 0x3 ;  /* 0x000000040b0b7c11 */ /* 0x000fe4000f8e18ff */
[----:B------:R-:W-:Y:S02]  /*8e40*/  LEA R9, R9, UR4, 0x3 ;  /* 0x0000000409097c11 */ /* 0x000fe4000f8e18ff */
[----:B------:R-:W-:Y:S02]  /*8e50*/  LEA R7, R7, UR4, 0x3 ;  /* 0x0000000407077c11 */ /* 0x000fe4000f8e18ff */
[----:B-1----:R-:W-:-:S05]  /*8e60*/  IADD3 R4, P0, PT, R4, R2, RZ ;  /* 0x0000000204047210 */ /* 0x002fca0007f1e0ff */
[----:B------:R-:W-:Y:S01]  /*8e70*/  IMAD.X R5, RZ, RZ, R5, P0 ;  /* 0x000000ffff057224 */ /* 0x000fe200000e0605 */
[----:B0-----:R-:W-:-:S04]  /*8e80*/  LEA R24, P0, R4, UR8, 0x2 ;  /* 0x0000000804187c11 */ /* 0x001fc8000f8010ff */
[----:B------:R-:W-:-:S05]  /*8e90*/  LEA.HI.X R25, R4, UR9, R5, 0x2, P0 ;  /* 0x0000000904197c11 */ /* 0x000fca00080f1405 */
[----:B------:R-:W-:Y:S01]  /*8ea0*/  STG.E desc[UR6][R24.64], R3 ;  /* 0x0000000318007986 */ /* 0x000fe2000c101906 */
[----:B------:R-:W-:-:S03]  /*8eb0*/  NOP ;  /* 0x0000000000007918 */ /* 0x000fc60000000000 */
[----:B------:R0:W1:Y:S04]  /*8ec0*/  LDS.64 R4, [R26+0x6600] ;  /* 0x006600001a047984 */ /* 0x0000680000000a00 */
[----:B------:R-:W2:Y:S01]  /*8ed0*/  LDS R23, [R22+0x600] ;  /* 0x0006000016177984 */ /* 0x000ea20000000800 */
[----:B0-----:R-:W-:Y:S02]  /*8ee0*/  LEA R26, R18, UR4, 0x3 ;  /* 0x00000004121a7c11 */ /* 0x001fe4000f8e18ff */
[----:B-1----:R-:W-:-:S05]  /*8ef0*/  IADD3 R4, P0, PT, R4, R2, RZ ;  /* 0x0000000204047210 */ /* 0x002fca0007f1e0ff */
[----:B------:R-:W-:Y:S01]  /*8f00*/  IMAD.X R5, RZ, RZ, R5, P0 ;  /* 0x000000ffff057224 */ /* 0x000fe200000e0605 */
[----:B------:R-:W-:-:S04]  /*8f10*/  LEA R20, P0, R4, UR8, 0x2 ;  /* 0x0000000804147c11 */ /* 0x000fc8000f8010ff */
[----:B------:R-:W-:-:S05]  /*8f20*/  LEA.HI.X R21, R4, UR9, R5, 0x2, P0 ;  /* 0x0000000904157c11 */ /* 0x000fca00080f1405 */
[----:B--2---:R-:W-:Y:S01]  /*8f30*/  STG.E desc[UR6][R20.64+0x600], R23 ;  /* 0x0006001714007986 */ /* 0x004fe2000c101906 */
[----:B------:R-:W-:-:S03]  /*8f40*/  NOP ;  /* 0x0000000000007918 */ /* 0x000fc60000000000 */
[----:B------:R-:W0:Y:S04]  /*8f50*/  LDS.64 R4, [R19+0x6600] ;  /* 0x0066000013047984 */ /* 0x000e280000000a00 */
[----:B------:R-:W1:Y:S01]  /*8f60*/  LDS R3, [R22+0xc00] ;  /* 0x000c000016037984 */ /* 0x000e620000000800 */
[----:B0-----:R-:W-:-:S05]  /*8f70*/  IADD3 R4, P0, PT, R4, R2, RZ ;  /* 0x0000000204047210 */ /* 0x001fca0007f1e0ff */
[----:B------:R-:W-:Y:S01]  /*8f80*/  IMAD.X R5, RZ, RZ, R5, P0 ;  /* 0x000000ffff057224 */ /* 0x000fe200000e0605 */
[----:B------:R-:W-:-:S04]  /*8f90*/  LEA R24, P0, R4, UR8, 0x2 ;  /* 0x0000000804187c11 */ /* 0x000fc8000f8010ff */
[----:B------:R-:W-:-:S05]  /*8fa0*/  LEA.HI.X R25, R4, UR9, R5, 0x2, P0 ;  /* 0x0000000904197c11 */ /* 0x000fca00080f1405 */
[----:B-1----:R0:W-:Y:S01]  /*8fb0*/  STG.E desc[UR6][R24.64+0xc00], R3 ;  /* 0x000c000318007986 */ /* 0x0021e2000c101906 */
[----:B------:R-:W-:-:S03]  /*8fc0*/  NOP ;  /* 0x0000000000007918 */ /* 0x000fc60000000000 */
[----:B------:R-:W1:Y:S04]  /*8fd0*/  LDS.64 R4, [R26+0x6600] ;  /* 0x006600001a047984 */ /* 0x000e680000000a00 */
        /* <DEDUP_REMOVED lines=99> */
[----:B-1----:R-:W-:Y:S01]  /*9610*/  STG.E desc[UR6][R10.64+0x5400], R3 ;  /* 0x005400030a007986 */ /* 0x002fe2000c101906 */
[----:B------:R-:W-:-:S03]  /*9620*/  NOP ;  /* 0x0000000000007918 */ /* 0x000fc60000000000 */
[----:B------:R-:W0:Y:S04]  /*9630*/  LDS.64 R4, [R12+0x6600] ;  /* 0x006600000c047984 */ /* 0x000e280000000a00 */
[----:B------:R-:W1:Y:S01]  /*9640*/  LDS R9, [R22+0x5a00] ;  /* 0x005a000016097984 */ /* 0x000e620000000800 */
[----:B0-----:R-:W-:-:S05]  /*9650*/  IADD3 R4, P0, PT, R4, R2, RZ ;  /* 0x0000000204047210 */ /* 0x001fca0007f1e0ff */
[----:B------:R-:W-:Y:S01]  /*9660*/  IMAD.X R5, RZ, RZ, R5, P0 ;  /* 0x000000ffff057224 */ /* 0x000fe200000e0605 */
[----:B------:R-:W-:-:S04]  /*9670*/  LEA R6, P0, R4, UR8, 0x2 ;  /* 0x0000000804067c11 */ /* 0x000fc8000f8010ff */
[----:B------:R-:W-:Y:S02]  /*9680*/  LEA.HI.X R7, R4, UR9, R5, 0x2, P0 ;  /* 0x0000000904077c11 */ /* 0x000fe400080f1405 */
[----:B------:R-:W-:-:S03]  /*9690*/  LEA R4, R0, UR4, 0x3 ;  /* 0x0000000400047c11 */ /* 0x000fc6000f8e18ff */
[----:B-1----:R-:W-:Y:S01]  /*96a0*/  STG.E desc[UR6][R6.64+0x5a00], R9 ;  /* 0x005a000906007986 */ /* 0x002fe2000c101906 */
        /* <DEDUP_REMOVED lines=8> */
[----:B------:R-:W-:Y:S01]  /*9730*/  NOP ;  /* 0x0000000000007918 */ /* 0x000fe20000000000 */
[----:B------:R-:W-:Y:S05]  /*9740*/  EXIT ;  /* 0x000000000000794d */ /* 0x000fea0003800000 */
.L_x_114:
[----:B------:R-:W-:Y:S01]  /*9750*/  LEA R21, R21, UR4, 0x3 ;  /* 0x0000000415157c11 */ /* 0x000fe2000f8e18ff */
[----:B------:R-:W-:Y:S01]  /*9760*/  IMAD R23, R42, -0x1980, R23 ;  /* 0xffffe6802a177824 */ /* 0x000fe200078e0217 */
[----:B-1----:R-:W-:Y:S01]  /*9770*/  LEA R26, R20, UR4, 0x3 ;  /* 0x00000004141a7c11 */ /* 0x002fe2000f8e18ff */
[C---:B------:R-:W-:Y:S01]  /*9780*/  VIADD R20, R2.reuse, 0x180 ;  /* 0x0000018002147836 */ /* 0x040fe20000000000 */
[----:B------:R-:W-:Y:S01]  /*9790*/  LEA R19, R19, UR4, 0x3 ;  /* 0x0000000413137c11 */ /* 0x000fe2000f8e18ff */
[----:B------:R-:W0:Y:S01]  /*97a0*/  LDS.64 R4, [R21+0x6600] ;  /* 0x0066000015047984 */ /* 0x000e220000000a00 */
[----:B------:R-:W-:Y:S02]  /*97b0*/  ISETP.GE.AND P1, PT, R2, R23, PT ;  /* 0x000000170200720c */ /* 0x000fe40003f26270 */
[----:B------:R-:W-:Y:S02]  /*97c0*/  LEA R17, R17, UR4, 0x3 ;  /* 0x0000000411117c11 */ /* 0x000fe4000f8e18ff */
[----:B------:R-:W-:-:S02]  /*97d0*/  LEA R15, R15, UR4, 0x3 ;  /* 0x000000040f0f7c11 */ /* 0x000fc4000f8e18ff */
[----:B------:R-:W-:Y:S02]  /*97e0*/  LEA R13, R13, UR4, 0x3 ;  /* 0x000000040d0d7c11 */ /* 0x000fe4000f8e18ff */
[----:B------:R-:W-:Y:S02]  /*97f0*/  LEA R11, R11, UR4, 0x3 ;  /* 0x000000040b0b7c11 */ /* 0x000fe4000f8e18ff */
[----:B------:R-:W-:Y:S02]  /*9800*/  LEA R9, R9, UR4, 0x3 ;  /* 0x0000000409097c11 */ /* 0x000fe4000f8e18ff */
[----:B------:R-:W-:Y:S01]  /*9810*/  LEA R7, R7, UR4, 0x3 ;  /* 0x0000000407077c11 */ /* 0x000fe2000f8e18ff */
[----:B------:R-:W1:Y:S01]  /*9820*/  @!P1 LDS R3, [R22] ;  /* 0x0000000016039984 */ /* 0x000e620000000800 */
[----:B------:R-:W2:Y:S01]  /*9830*/  @!P1 LDC.64 R24, c[0x0][0x3b0] ;  /* 0x0000ec00ff189b82 */ /* 0x000ea20000000a00 */
[----:B0-----:R-:W-:-:S05]  /*9840*/  @!P1 IADD3 R4, P0, PT, R4, R2, RZ ;  /* 0x0000000204049210 */ /* 0x001fca0007f1e0ff */
[----:B------:R-:W-:Y:S01]  /*9850*/  @!P1 IMAD.X R5, RZ, RZ, R5, P0 ;  /* 0x000000ffff059224 */ /* 0x000fe200000e0605 */
[----:B--2---:R-:W-:-:S04]  /*9860*/  @!P1 LEA R24, P0, R4, R24, 0x2 ;  /* 0x0000001804189211 */ /* 0x004fc800078010ff */
[----:B------:R-:W-:-:S05]  /*9870*/  @!P1 LEA.HI.X R25, R4, R25, R5, 0x2, P0 ;  /* 0x0000001904199211 */ /* 0x000fca00000f1405 */
[----:B-1----:R0:W-:Y:S01]  /*9880*/  @!P1 STG.E desc[UR6][R24.64], R3 ;  /* 0x0000000318009986 */ /* 0x0021e2000c101906 */
[----:B------:R-:W-:-:S03]  /*9890*/  NOP ;  /* 0x0000000000007918 */ /* 0x000fc60000000000 */
[----:B------:R1:W2:Y:S01]  /*98a0*/  LDS.64 R4, [R26+0x6600] ;  /* 0x006600001a047984 */ /* 0x0002a20000000a00 */
[----:B------:R-:W-:Y:S01]  /*98b0*/  ISETP.GE.AND P1, PT, R20, R23, PT ;  /* 0x000000171400720c */ /* 0x000fe20003f26270 */
[----:B0-----:R-:W-:Y:S01]  /*98c0*/  VIADD R24, R2, 0x300 ;  /* 0x0000030002187836 */ /* 0x001fe20000000000 */
[----:B-1----:R-:W-:Y:S01]  /*98d0*/  LEA R26, R18, UR4, 0x3 ;  /* 0x00000004121a7c11 */ /* 0x002fe2000f8e18ff */
[----:B------:R-:W-:-:S10]  /*98e0*/  VIADD R18, R2, 0x480 ;  /* 0x0000048002127836 */ /* 0x000fd40000000000 */
[----:B------:R-:W0:Y:S01]  /*98f0*/  @!P1 LDS R27, [R22+0x600] ;  /* 0x00060000161b9984 */ /* 0x000e220000000800 */
[----:B------:R-:W1:Y:S01]  /*9900*/  @!P1 LDC.64 R20, c[0x0][0x3b0] ;  /* 0x0000ec00ff149b82 */ /* 0x000e620000000a00 */
[----:B--2---:R-:W-:-:S05]  /*9910*/  @!P1 IADD3 R4, P0, PT, R4, R2, RZ ;  /* 0x0000000204049210 */ /* 0x004fca0007f1e0ff */
[----:B------:R-:W-:Y:S01]  /*9920*/  @!P1 IMAD.X R5, RZ, RZ, R5, P0 ;  /* 0x000000ffff059224 */ /* 0x000fe200000e0605 */
[----:B-1----:R-:W-:-:S04]  /*9930*/  @!P1 LEA R20, P0, R4, R20, 0x2 ;  /* 0x0000001404149211 */ /* 0x002fc800078010ff */
[----:B------:R-:W-:-:S05]  /*9940*/  @!P1 LEA.HI.X R21, R4, R21, R5, 0x2, P0 ;  /* 0x0000001504159211 */ /* 0x000fca00000f1405 */
[----:B0-----:R0:W-:Y:S01]  /*9950*/  @!P1 STG.E desc[UR6][R20.64+0x600], R27 ;  /* 0x0006001b14009986 */ /* 0x0011e2000c101906 */
[----:B------:R-:W-:-:S03]  /*9960*/  NOP ;  /* 0x0000000000007918 */ /* 0x000fc60000000000 */
[----:B------:R-:W1:Y:S01]  /*9970*/  LDS.64 R4, [R19+0x6600] ;  /* 0x0066000013047984 */ /* 0x000e620000000a00 */
[----:B------:R-:W-:Y:S01]  /*9980*/  ISETP.GE.AND P1, PT, R24, R23, PT ;  /* 0x000000171800720c */ /* 0x000fe20003f26270 */
[----:B0-----:R-:W-:-:S12]  /*9990*/  VIADD R20, R2, 0x600 ;  /* 0x0000060002147836 */ /* 0x001fd80000000000 */
[----:B------:R-:W0:Y:S01]  /*99a0*/  @!P1 LDS R3, [R22+0xc00] ;  /* 0x000c000016039984 */ /* 0x000e220000000800 */
[----:B------:R-:W2:Y:S01]  /*99b0*/  @!P1 LDC.64 R24, c[0x0][0x3b0] ;  /* 0x0000ec00ff189b82 */ /* 0x000ea20000000a00 */
[----:B-1----:R-:W-:-:S05]  /*99c0*/  @!P1 IADD3 R4, P0, PT, R4, R2, RZ ;  /* 0x0000000204049210 */ /* 0x002fca0007f1e0ff */
[----:B------:R-:W-:Y:S01]  /*99d0*/  @!P1 IMAD.X R5, RZ, RZ, R5, P0 ;  /* 0x000000ffff059224 */ /* 0x000fe200000e0605 */
[----:B--2---:R-:W-:-:S04]  /*99e0*/  @!P1 LEA R24, P0, R4, R24, 0x2 ;  /* 0x0000001804189211 */ /* 0x004fc800078010ff */
[----:B------:R-:W-:-:S05]  /*99f0*/  @!P1 LEA.HI.X R25, R4, R25, R5, 0x2, P0 ;  /* 0x0000001904199211 */ /* 0x000fca00000f1405 */
[----:B0-----:R0:W-:Y:S01]  /*9a00*/  @!P1 STG.E desc[UR6][R24.64+0xc00], R3 ;  /* 0x000c000318009986 */ /* 0x0011e2000c101906 */
[----:B------:R-:W-:-:S03]  /*9a10*/  NOP ;  /* 0x0000000000007918 */ /* 0x000fc60000000000 */
[----:B------:R-:W1:Y:S01]  /*9a20*/  LDS.64 R4, [R26+0x6600] ;  /* 0x006600001a047984 */ /* 0x000e620000000a00 */
[----:B------:R-:W-:Y:S02]  /*9a30*/  ISETP.GE.AND P1, PT, R18, R23, PT ;  /* 0x000000171200720c */ /* 0x000fe40003f26270 */
[----:B0-----:R-:W-:Y:S01]  /*9a40*/  LEA R24, R16, UR4, 0x3 ;  /* 0x0000000410187c11 */ /* 0x001fe2000f8e18ff */
[----:B------:R-:W-:-:S10]  /*9a50*/  VIADD R16, R2, 0x780 ;  /* 0x0000078002107836 */ /* 0x000fd40000000000 */
        /* <DEDUP_REMOVED lines=33> */
[----:B0-----:R-:W-:-:S11]  /*9c70*/  LOP3.LUT R16, R2, 0xc00, RZ, 0xfc, !PT ;  /* 0x00000c0002107812 */ /* 0x001fd600078efcff */
        /* <DEDUP_REMOVED lines=87> */
[----:B0-----:R-:W-:Y:S01]  /*a1f0*/  @!P1 STG.E desc[UR6][R8.64+0x4e00], R15 ;  /* 0x004e000f08009986 */ /* 0x001fe2000c101906 */
[----:B------:R-:W-:-:S03]  /*a200*/  NOP ;  /* 0x0000000000007918 */ /* 0x000fc60000000000 */
[----:B------:R-:W0:Y:S01]  /*a210*/  LDS.64 R4, [R7+0x6600] ;  /* 0x0066000007047984 */ /* 0x000e220000000a00 */
[----:B------:R-:W-:-:S13]  /*a220*/  ISETP.GE.AND P1, PT, R10, R23, PT ;  /* 0x000000170a00720c */ /* 0x000fda0003f26270 */
[----:B------:R-:W1:Y:S01]  /*a230*/  @!P1 LDS R3, [R22+0x5400] ;  /* 0x0054000016039984 */ /* 0x000e620000000800 */
[----:B------:R-:W2:Y:S01]  /*a240*/  @!P1 LDC.64 R10, c[0x0][0x3b0] ;  /* 0x0000ec00ff0a9b82 */ /* 0x000ea20000000a00 */
[----:B0-----:R-:W-:-:S05]  /*a250*/  @!P1 IADD3 R4, P0, PT, R4, R2, RZ ;  /* 0x0000000204049210 */ /* 0x001fca0007f1e0ff */
[----:B------:R-:W-:Y:S01]  /*a260*/  @!P1 IMAD.X R5, RZ, RZ, R5, P0 ;  /* 0x000000ffff059224 */ /* 0x000fe200000e0605 */
[----:B--2---:R-:W-:-:S04]  /*a270*/  @!P1 LEA R10, P0, R4, R10, 0x2 ;  /* 0x0000000a040a9211 */ /* 0x004fc800078010ff */
[----:B------:R-:W-:-:S05]  /*a280*/  @!P1 LEA.HI.X R11, R4, R11, R5, 0x2, P0 ;  /* 0x0000000b040b9211 */ /* 0x000fca00000f1405 */
[----:B-1----:R-:W-:Y:S01]  /*a290*/  @!P1 STG.E desc[UR6][R10.64+0x5400], R3 ;  /* 0x005400030a009986 */ /* 0x002fe2000c101906 */
        /* <DEDUP_REMOVED lines=8> */
[----:B------:R-:W-:Y:S02]  /*a320*/  @!P1 LEA.HI.X R7, R4, R7, R5, 0x2, P0 ;  /* 0x0000000704079211 */ /* 0x000fe400000f1405 */
[----:B------:R-:W-:Y:S02]  /*a330*/  LEA R5, R0, UR4, 0x3 ;  /* 0x0000000400057c11 */ /* 0x000fe4000f8e18ff */
[----:B------:R-:W-:Y:S01]  /*a340*/  LOP3.LUT R0, R2, 0x1800, RZ, 0xfc, !PT ;  /* 0x0000180002007812 */ /* 0x000fe200078efcff */
[----:B-1----:R-:W-:Y:S01]  /*a350*/  @!P1 STG.E desc[UR6][R6.64+0x5a00], R9 ;  /* 0x005a000906009986 */ /* 0x002fe2000c101906 */
[----:B------:R-:W-:-:S03]  /*a360*/  NOP ;  /* 0x0000000000007918 */ /* 0x000fc60000000000 */
[----:B------:R-:W0:Y:S01]  /*a370*/  LDS.64 R4, [R5+0x6600] ;  /* 0x0066000005047984 */ /* 0x000e220000000a00 */
[----:B------:R-:W-:-:S13]  /*a380*/  ISETP.GE.AND P1, PT, R0, R23, PT ;  /* 0x000000170000720c */ /* 0x000fda0003f26270 */
[----:B------:R-:W1:Y:S01]  /*a390*/  @!P1 LDS R11, [R22+0x6000] ;  /* 0x00600000160b9984 */ /* 0x000e620000000800 */
[----:B------:R-:W2:Y:S01]  /*a3a0*/  @!P1 LDC.64 R12, c[0x0][0x3b0] ;  /* 0x0000ec00ff0c9b82 */ /* 0x000ea20000000a00 */
[----:B0-----:R-:W-:-:S05]  /*a3b0*/  IADD3 R0, P0, PT, R4, R2, RZ ;  /* 0x0000000204007210 */ /* 0x001fca0007f1e0ff */
[----:B------:R-:W-:Y:S01]  /*a3c0*/  IMAD.X R4, RZ, RZ, R5, P0 ;  /* 0x000000ffff047224 */ /* 0x000fe200000e0605 */
[----:B--2---:R-:W-:-:S04]  /*a3d0*/  @!P1 LEA R2, P0, R0, R12, 0x2 ;  /* 0x0000000c00029211 */ /* 0x004fc800078010ff */
[----:B------:R-:W-:-:S05]  /*a3e0*/  @!P1 LEA.HI.X R3, R0, R13, R4, 0x2, P0 ;  /* 0x0000000d00039211 */ /* 0x000fca00000f1404 */
[----:B-1----:R-:W-:Y:S01]  /*a3f0*/  @!P1 STG.E desc[UR6][R2.64+0x6000], R11 ;  /* 0x0060000b02009986 */ /* 0x002fe2000c101906 */
[----:B------:R-:W-:Y:S01]  /*a400*/  NOP ;  /* 0x0000000000007918 */ /* 0x000fe20000000000 */
[----:B------:R-:W-:Y:S05]  /*a410*/  EXIT ;  /* 0x000000000000794d */ /* 0x000fea0003800000 */
.L_x_30:
[----:B------:R-:W-:Y:S02]  /*a420*/  IMAD.MOV.U32 R58, RZ, RZ, R39 ;  /* 0x000000ffff3a7224 */ /* 0x000fe400078e0027 */
[----:B------:R-:W-:Y:S02]  /*a430*/  IMAD.MOV.U32 R49, RZ, RZ, 0x1 ;  /* 0x00000001ff317424 */ /* 0x000fe400078e00ff */
[----:B------:R-:W-:Y:S02]  /*a440*/  IMAD.MOV.U32 R60, RZ, RZ, RZ ;  /* 0x000000ffff3c7224 */ /* 0x000fe400078e00ff */
[----:B------:R-:W-:-:S07]  /*a450*/  IMAD.MOV.U32 R47, RZ, RZ, -0x1 ;  /* 0xffffffffff2f7424 */ /* 0x000fce00078e00ff */
[----:B------:R-:W-:Y:S05]  /*a460*/  WARPSYNC.COLLECTIVE R47, `(.L_x_115) ;  /* 0x000000002f087348 */ /* 0x000fea0003c00000 */
[----:B------:R0:W1:Y:S02]  /*a470*/  SHFL.UP P0, R46, R58, R49, R60 ;  /* 0x040000313a2e7389 */ /* 0x000064000000003c */
[----:B01----:R-:W-:Y:S05]  /*a480*/  ENDCOLLECTIVE ;  /* 0x000000000000791b */ /* 0x003fea0003800000 */
.L_x_115:
[----:B------:R-:W-:Y:S02]  /*a490*/  IMAD.MOV.U32 R49, RZ, RZ, 0x2 ;  /* 0x00000002ff317424 */ /* 0x000fe400078e00ff */
[----:B------:R-:W-:-:S04]  /*a4a0*/  IMAD.MOV.U32 R40, RZ, RZ, R46 ;  /* 0x000000ffff287224 */ /* 0x000fc800078e002e */
[----:B------:R-:W-:-:S04]  /*a4b0*/  @P0 IMAD.IADD R40, R39, 0x1, R40 ;  /* 0x0000000127280824 */ /* 0x000fc800078e0228 */
[----:B------:R-:W-:-:S07]  /*a4c0*/  IMAD.MOV.U32 R58, RZ, RZ, R40 ;  /* 0x000000ffff3a7224 */ /* 0x000fce00078e0028 */
[----:B------:R-:W-:Y:S05]  /*a4d0*/  WARPSYNC.COLLECTIVE R47, `(.L_x_116) ;  /* 0x000000002f087348 */ /* 0x000fea0003c00000 */
[----:B------:R0:W1:Y:S02]  /*a4e0*/  SHFL.UP P0, R46, R58, R49, R60 ;  /* 0x040000313a2e7389 */ /* 0x000064000000003c */
[----:B01----:R-:W-:Y:S05]  /*a4f0*/  ENDCOLLECTIVE ;  /* 0x000000000000791b */ /* 0x003fea0003800000 */
.L_x_116:
[----:B------:R-:W-:Y:S02]  /*a500*/  IMAD.MOV.U32 R49, RZ, RZ, 0x4 ;  /* 0x00000004ff317424 */ /* 0x000fe400078e00ff */
[----:B------:R-:W-:-:S04]  /*a510*/  IMAD.MOV.U32 R43, RZ, RZ, R46 ;  /* 0x000000ffff2b7224 */ /* 0x000fc800078e002e */
[----:B------:R-:W-:-:S04]  /*a520*/  @P0 IMAD.IADD R43, R40, 0x1, R43 ;  /* 0x00000001282b0824 */ /* 0x000fc800078e022b */
[----:B------:R-:W-:-:S07]  /*a530*/  IMAD.MOV.U32 R58, RZ, RZ, R43 ;  /* 0x000000ffff3a7224 */ /* 0x000fce00078e002b */
[----:B------:R-:W-:Y:S05]  /*a540*/  WARPSYNC.COLLECTIVE R47, `(.L_x_117) ;  /* 0x000000002f087348 */ /* 0x000fea0003c00000 */
[----:B------:R0:W1:Y:S02]  /*a550*/  SHFL.UP P0, R46, R58, R49, R60 ;  /* 0x040000313a2e7389 */ /* 0x000064000000003c */
[----:B01----:R-:W-:Y:S05]  /*a560*/  ENDCOLLECTIVE ;  /* 0x000000000000791b */ /* 0x003fea0003800000 */
.L_x_117:
[----:B------:R-:W-:Y:S02]  /*a570*/  IMAD.MOV.U32 R49, RZ, RZ, 0x8 ;  /* 0x00000008ff317424 */ /* 0x000fe400078e00ff */
[----:B------:R-:W-:-:S04]  /*a580*/  IMAD.MOV.U32 R44, RZ, RZ, R46 ;  /* 0x000000ffff2c7224 */ /* 0x000fc800078e002e */
[----:B------:R-:W-:-:S04]  /*a590*/  @P0 IMAD.IADD R44, R43, 0x1, R44 ;  /* 0x000000012b2c0824 */ /* 0x000fc800078e022c */
[----:B------:R-:W-:-:S07]  /*a5a0*/  IMAD.MOV.U32 R58, RZ, RZ, R44 ;  /* 0x000000ffff3a7224 */ /* 0x000fce00078e002c */
[----:B------:R-:W-:Y:S05]  /*a5b0*/  WARPSYNC.COLLECTIVE R47, `(.L_x_118) ;  /* 0x000000002f087348 */ /* 0x000fea0003c00000 */
[----:B------:R0:W1:Y:S02]  /*a5c0*/  SHFL.UP P0, R46, R58, R49, R60 ;  /* 0x040000313a2e7389 */ /* 0x000064000000003c */
[----:B01----:R-:W-:Y:S05]  /*a5d0*/  ENDCOLLECTIVE ;  /* 0x000000000000791b */ /* 0x003fea0003800000 */
.L_x_118:
[----:B------:R-:W-:Y:S02]  /*a5e0*/  IMAD.MOV.U32 R49, RZ, RZ, 0x10 ;  /* 0x00000010ff317424 */ /* 0x000fe400078e00ff */
[----:B------:R-:W-:-:S04]  /*a5f0*/  IMAD.MOV.U32 R45, RZ, RZ, R46 ;  /* 0x000000ffff2d7224 */ /* 0x000fc800078e002e */
[----:B------:R-:W-:-:S04]  /*a600*/  @P0 IMAD.IADD R45, R44, 0x1, R45 ;  /* 0x000000012c2d0824 */ /* 0x000fc800078e022d */
[----:B------:R-:W-:-:S07]  /*a610*/  IMAD.MOV.U32 R58, RZ, RZ, R45 ;  /* 0x000000ffff3a7224 */ /* 0x000fce00078e002d */
[----:B------:R-:W-:Y:S05]  /*a620*/  WARPSYNC.COLLECTIVE R47, `(.L_x_119) ;  /* 0x000000002f087348 */ /* 0x000fea0003c00000 */
[----:B------:R0:W1:Y:S02]  /*a630*/  SHFL.UP P0, R46, R58, R49, R60 ;  /* 0x040000313a2e7389 */ /* 0x000064000000003c */
[----:B01----:R-:W-:Y:S05]  /*a640*/  ENDCOLLECTIVE ;  /* 0x000000000000791b */ /* 0x003fea0003800000 */
.L_x_119:
[----:B------:R-:W-:Y:S05]  /*a650*/  BRA `(.L_x_120) ;  /* 0xffffff8400407947 */ /* 0x000fea000383ffff */
.L_x_121:
[----:B------:R-:W-:-:S00]  /*a660*/  BRA `(.L_x_121) ;  /* 0xfffffffc00fc7947 */ /* 0x000fc0000383ffff */
[----:B------:R-:W-:-:S00]  /*a670*/  NOP ;  /* 0x0000000000007918 */ /* 0x000fc00000000000 */
        /* <DEDUP_REMOVED lines=8> */
.L_x_240:


//--------------------- .text._ZN3cub18CUB_300001_SM_10006detail10radix_sort33DeviceRadixSortExclusiveSumKernelINS1_5radix10policy_hubIiiyE10Policy1000EyEEvPT0_ --------------------------
	.section	.text._ZN3cub18CUB_300001_SM_10006detail10radix_sort33DeviceRadixSortExclusiveSumKernelINS1_5radix10policy_hubIiiyE10Policy1000EyEEvPT0_,"ax",@progbits
	.align	128
        .global         _ZN3cub18CUB_300001_SM_10006detail10radix_sort33DeviceRadixSortExclusiveSumKernelINS1_5radix10policy_hubIiiyE10Policy1000EyEEvPT0_
        .type           _ZN3cub18CUB_300001_SM_10006detail10radix_sort33DeviceRadixSortExclusiveSumKernelINS1_5radix10policy_hubIiiyE10Policy1000EyEEvPT0_,@function
        .size           _ZN3cub18CUB_300001_SM_10006detail10radix_sort33DeviceRadixSortExclusiveSumKernelINS1_5radix10policy_hubIiiyE10Policy1000EyEEvPT0_,(.L_x_241 - _ZN3cub18CUB_300001_SM_10006detail10radix_sort33DeviceRadixSortExclusiveSumKernelINS1_5radix10policy_hubIiiyE10Policy1000EyEEvPT0_)
        .other          _ZN3cub18CUB_300001_SM_10006detail10radix_sort33DeviceRadixSortExclusiveSumKernelINS1_5radix10policy_hubIiiyE10Policy1000EyEEvPT0_,@"STO_CUDA_ENTRY STV_DEFAULT"
_ZN3cub18CUB_300001_SM_10006detail10radix_sort33DeviceRadixSortExclusiveSumKernelINS1_5radix10policy_hubIiiyE10Policy1000EyEEvPT0_:
.text._ZN3cub18CUB_300001_SM_10006detail10radix_sort33DeviceRadixSortExclusiveSumKernelINS1_5radix10policy_hubIiiyE10Policy1000EyEEvPT0_:
[----:B------:R-:W-:Y:S01]  /*0000*/  LDC R1, c[0x0][0x37c] ;  /* 0x0000df00ff017b82 */ /* 0x000fe20000000800 */
[----:B------:R-:W0:Y:S07]  /*0010*/  S2R R18, SR_TID.X ;  /* 0x0000000000127919 */ /* 0x000e2e0000002100 */
[----:B------:R-:W1:Y:S01]  /*0020*/  LDC.64 R16, c[0x0][0x380] ;  /* 0x0000e000ff107b82 */ /* 0x000e620000000a00 */
[----:B------:R-:W2:Y:S01]  /*0030*/  LDCU.64 UR4, c[0x0][0x358] ;  /* 0x00006b00ff0477ac */ /* 0x000ea20008000a00 */
[----:B------:R-:W3:Y:S01]  /*0040*/  S2R R5, SR_CTAID.X ;  /* 0x0000000000057919 */ /* 0x000ee20000002500 */
[----:B0-----:R-:W-:Y:S01]  /*0050*/  ISETP.GT.U32.AND P1, PT, R18, 0xff, PT ;  /* 0x000000ff1200780c */ /* 0x001fe20003f24070 */
[----:B---3--:R-:W-:-:S04]  /*0060*/  IMAD R5, R5, 0x100, R18 ;  /* 0x0000010005057824 */ /* 0x008fc800078e0212 */
[----:B-1----:R-:W-:-:S08]  /*0070*/  IMAD.WIDE R16, R5, 0x8, R16 ;  /* 0x0000000805107825 */ /* 0x002fd000078e0210 */
[----:B--2---:R-:W2:Y:S01]  /*0080*/  @!P1 LDG.E.64 R2, desc[UR4][R16.64] ;  /* 0x0000000410029981 */ /* 0x004ea2000c1e1b00 */
[----:B------:R-:W-:Y:S02]  /*0090*/  MOV R0, 0x400 ;  /* 0x0000040000007802 */ /* 0x000fe40000000f00 */
[C---:B------:R-:W-:Y:S01]  /*00a0*/  ISETP.GT.U32.AND P0, PT, R18.reuse, 0x1f, PT ;  /* 0x0000001f1200780c */ /* 0x040fe20003f04070 */
[----:B------:R-:W0:Y:S02]  /*00b0*/  S2R R5, SR_CgaCtaId ;  /* 0x0000000000057919 */ /* 0x000e240000008800 */
[----:B0-----:R-:W-:Y:S02]  /*00c0*/  LEA R5, R5, R0, 0x18 ;  /* 0x0000000005057211 */ /* 0x001fe400078ec0ff */
[----:B------:R-:W-:-:S05]  /*00d0*/  LEA.HI R0, R18, R18, RZ, 0x1d ;  /* 0x0000001212007211 */ /* 0x000fca00078fe8ff */
[----:B------:R-:W-:-:S05]  /*00e0*/  IMAD R0, R0, 0x8, R5 ;  /* 0x0000000800007824 */ /* 0x000fca00078e0205 */
[----:B--2---:R0:W-:Y:S01]  /*00f0*/  STS.64 [R0+0x10], R2 ;  /* 0x0000100200007388 */ /* 0x0041e20000000a00 */
[----:B------:R-:W-:Y:S06]  /*0100*/  BAR.SYNC.DEFER_BLOCKING 0x0 ;  /* 0x0000000000007b1d */ /* 0x000fec0000010000 */
[----:B------:R-:W-:Y:S05]  /*0110*/  @P0 BRA `(.L_x_122) ;  /* 0x0000000400240947 */ /* 0x000fea0003800000 */
[----:B------:R-:W-:Y:S01]  /*0120*/  IMAD R18, R18, 0x48, R5 ;  /* 0x0000004812127824 */ /* 0x000fe200078e0205 */
[----:B------:R-:W-:-:S04]  /*0130*/  UMOV UR6, 0xffffffff ;  /* 0xffffffff00067882 */ /* 0x000fc80000000000 */
[----:B------:R-:W-:Y:S04]  /*0140*/  LDS.64 R14, [R18+0x10] ;  /* 0x00001000120e7984 */ /* 0x000fe80000000a00 */
[----:B------:R-:W-:Y:S04]  /*0150*/  LDS.64 R12, [R18+0x18] ;  /* 0x00001800120c7984 */ /* 0x000fe80000000a00 */
[----:B------:R-:W1:Y:S04]  /*0160*/  LDS.64 R10, [R18+0x20] ;  /* 0x00002000120a7984 */ /* 0x000e680000000a00 */
[----:B------:R-:W-:Y:S04]  /*0170*/  LDS.64 R8, [R18+0x28] ;  /* 0x0000280012087984 */ /* 0x000fe80000000a00 */
[----:B------:R-:W2:Y:S04]  /*0180*/  LDS.64 R6, [R18+0x30] ;  /* 0x0000300012067984 */ /* 0x000ea80000000a00 */
[----:B------:R-:W-:Y:S04]  /*0190*/  LDS.64 R4, [R18+0x38] ;  /* 0x0000380012047984 */ /* 0x000fe80000000a00 */
[----:B0-----:R-:W0:Y:S04]  /*01a0*/  LDS.64 R2, [R18+0x40] ;  /* 0x0000400012027984 */ /* 0x001e280000000a00 */
[----:B------:R-:W3:Y:S01]  /*01b0*/  LDS.64 R20, [R18+0x48] ;  /* 0x0000480012147984 */ /* 0x000ee20000000a00 */
[----:B-1----:R-:W-:-:S04]  /*01c0*/  IADD3 R19, P3, P4, R10, R12, R14 ;  /* 0x0000000c0a137210 */ /* 0x002fc80007c7e00e */
[----:B------:R-:W-:Y:S02]  /*01d0*/  IADD3.X R23, PT, PT, R11, R13, R15, P3, P4 ;  /* 0x0000000d0b177210 */ /* 0x000fe40001fe840f */
[----:B--2---:R-:W-:-:S04]  /*01e0*/  IADD3 R19, P0, P2, R6, R19, R8 ;  /* 0x0000001306137210 */ /* 0x004fc80007a1e008 */
[----:B------:R-:W-:Y:S02]  /*01f0*/  IADD3.X R23, PT, PT, R7, R23, R9, P0, P2 ;  /* 0x0000001707177210 */ /* 0x000fe400007e4409 */
[----:B0-----:R-:W-:-:S04]  /*0200*/  IADD3 R19, P3, P4, R2, R19, R4 ;  /* 0x0000001302137210 */ /* 0x001fc80007c7e004 */
[----:B---3--:R-:W-:Y:S02]  /*0210*/  IADD3 R20, P0, PT, R20, R19, RZ ;  /* 0x0000001314147210 */ /* 0x008fe40007f1e0ff */
[----:B------:R-:W-:-:S05]  /*0220*/  IADD3.X R19, PT, PT, R3, R23, R5, P3, P4 ;  /* 0x0000001703137210 */ /* 0x000fca0001fe8405 */
[----:B------:R-:W-:Y:S01]  /*0230*/  IMAD.X R19, R21, 0x1, R19, P0 ;  /* 0x0000000115137824 */ /* 0x000fe200000e0613 */
[----:B------:R-:W-:Y:S06]  /*0240*/  BRA.DIV UR6, `(.L_x_123) ;  /* 0x0000000206f07947 */ /* 0x000fec000b800000 */
[----:B------:R-:W0:Y:S04]  /*0250*/  SHFL.UP PT, R27, R20, 0x1, RZ ;  /* 0x04200000141b7989 */ /* 0x000e2800000e00ff */
[----:B------:R-:W1:Y:S01]  /*0260*/  SHFL.UP P0, R25, R19, 0x1, RZ ;  /* 0x0420000013197989 */ /* 0x000e6200000000ff */
[----:B0-----:R-:W-:-:S04]  /*0270*/  IADD3 R22, P2, PT, R27, R20, RZ ;  /* 0x000000141b167210 */ /* 0x001fc80007f5e0ff */
[----:B-1----:R-:W-:Y:S01]  /*0280*/  SEL R27, R22, R27, P0 ;  /* 0x0000001b161b7207 */ /* 0x002fe20000000000 */
[----:B------:R-:W-:-:S04]  /*0290*/  IMAD.X R26, R25, 0x1, R19, P2 ;  /* 0x00000001191a7824 */ /* 0x000fc800010e0613 */
[----:B------:R-:W0:Y:S01]  /*02a0*/  SHFL.UP PT, R28, R27, 0x2, RZ ;  /* 0x044000001b1c7989 */ /* 0x000e2200000e00ff */
[----:B------:R-:W-:-:S05]  /*02b0*/  SEL R26, R26, R25, P0 ;  /* 0x000000191a1a7207 */ /* 0x000fca0000000000 */
[----:B------:R-:W1:Y:S01]  /*02c0*/  SHFL.UP P0, R25, R26, 0x2, RZ ;  /* 0x044000001a197989 */ /* 0x000e6200000000ff */
[----:B0-----:R-:W-:-:S05]  /*02d0*/  IADD3 R21, P2, PT, R28, R27, RZ ;  /* 0x0000001b1c157210 */ /* 0x001fca0007f5e0ff */
[----:B-1----:R-:W-:Y:S01]  /*02e0*/  IMAD.X R22, R25, 0x1, R26, P2 ;  /* 0x0000000119167824 */ /* 0x002fe200010e061a */
[----:B------:R-:W-:-:S04]  /*02f0*/  SEL R28, R21, R28, P0 ;  /* 0x0000001c151c7207 */ /* 0x000fc80000000000 */
[----:B------:R-:W-:Y:S01]  /*0300*/  SEL R29, R22, R25, P0 ;  /* 0x00000019161d7207 */ /* 0x000fe20000000000 */
        /* <DEDUP_REMOVED lines=12> */
[----:B------:R0:W1:Y:S04]  /*03d0*/  SHFL.UP PT, R28, R27, 0x10, RZ ;  /* 0x060000001b1c7989 */ /* 0x00006800000e00ff */
[----:B------:R0:W2:Y:S02]  /*03e0*/  SHFL.UP P0, R25, R26, 0x10, RZ ;  /* 0x060000001a197989 */ /* 0x0000a400000000ff */
.L_x_134:
[----:B-1----:R-:W-:-:S04]  /*03f0*/  IADD3 R21, P2, PT, R28, R27, RZ ;  /* 0x0000001b1c157210 */ /* 0x002fc80007f5e0ff */
[----:B--2---:R-:W-:Y:S01]  /*0400*/  SEL R21, R21, R28, P0 ;  /* 0x0000001c15157207 */ /* 0x004fe20000000000 */
[----:B------:R-:W-:-:S05]  /*0410*/  IMAD.X R22, R25, 0x1, R26, P2 ;  /* 0x0000000119167824 */ /* 0x000fca00010e061a */
[----:B------:R-:W-:Y:S02]  /*0420*/  SEL R22, R22, R25, P0 ;  /* 0x0000001916167207 */ /* 0x000fe40000000000 */
[----:B------:R-:W-:-:S05]  /*0430*/  IADD3 R20, P0, PT, R21, -R20, RZ ;  /* 0x8000001415147210 */ /* 0x000fca0007f1e0ff */
[----:B------:R-:W-:Y:S01]  /*0440*/  IMAD.X R21, R22, 0x1, ~R19, P0 ;  /* 0x0000000116157824 */ /* 0x000fe200000e0e13 */
[----:B------:R-:W-:-:S04]  /*0450*/  IADD3 R14, P0, PT, R14, R20, RZ ;  /* 0x000000140e0e7210 */ /* 0x000fc80007f1e0ff */
[----:B------:R1:W-:Y:S01]  /*0460*/  STS.64 [R18+0x10], R20 ;  /* 0x0000101412007388 */ /* 0x0003e20000000a00 */
[----:B------:R-:W-:Y:S01]  /*0470*/  IMAD.X R15, R15, 0x1, R21, P0 ;  /* 0x000000010f0f7824 */ /* 0x000fe200000e0615 */
        /* <DEDUP_REMOVED lines=17> */
[----:B------:R-:W-:-:S05]  /*0590*/  IMAD.X R3, R3, 0x1, R5, P0 ;  /* 0x0000000103037824 */ /* 0x000fca00000e0605 */
[----:B------:R1:W-:Y:S03]  /*05a0*/  STS.64 [R18+0x48], R2 ;  /* 0x0000480212007388 */ /* 0x0003e60000000a00 */
.L_x_122:
[----:B------:R-:W-:Y:S05]  /*05b0*/  WARPSYNC.ALL ;  /* 0x0000000000007948 */ /* 0x000fea0003800000 */
[----:B------:R-:W-:Y:S06]  /*05c0*/  BAR.SYNC.DEFER_BLOCKING 0x0 ;  /* 0x0000000000007b1d */ /* 0x000fec0000010000 */
[----:B------:R-:W-:Y:S05]  /*05d0*/  @P1 EXIT ;  /* 0x000000000000194d */ /* 0x000fea0003800000 */
[----:B01----:R-:W0:Y:S04]  /*05e0*/  LDS.64 R2, [R0+0x10] ;  /* 0x0000100000027984 */ /* 0x003e280000000a00 */
[----:B0-----:R-:W-:Y:S01]  /*05f0*/  STG.E.64 desc[UR4][R16.64], R2 ;  /* 0x0000000210007986 */ /* 0x001fe2000c101b04 */
[----:B------:R-:W-:Y:S05]  /*0600*/  EXIT ;  /* 0x000000000000794d */ /* 0x000fea0003800000 */
.L_x_123:
[----:B------:R-:W-:Y:S02]  /*0610*/  IMAD.MOV.U32 R24, RZ, RZ, R20 ;  /* 0x000000ffff187224 */ /* 0x000fe400078e0014 */
[----:B------:R-:W-:Y:S02]  /*0620*/  IMAD.MOV.U32 R23, RZ, RZ, 0x1 ;  /* 0x00000001ff177424 */ /* 0x000fe400078e00ff */
[----:B------:R-:W-:Y:S02]  /*0630*/  IMAD.MOV.U32 R22, RZ, RZ, RZ ;  /* 0x000000ffff167224 */ /* 0x000fe400078e00ff */
[----:B------:R-:W-:-:S07]  /*0640*/  IMAD.MOV.U32 R21, RZ, RZ, -0x1 ;  /* 0xffffffffff157424 */ /* 0x000fce00078e00ff */
[----:B------:R-:W-:Y:S05]  /*0650*/  WARPSYNC.COLLECTIVE R21, `(.L_x_124) ;  /* 0x0000000015087348 */ /* 0x000fea0003c00000 */
[----:B------:R0:W1:Y:S02]  /*0660*/  SHFL.UP P0, R25, R24, R23, R22 ;  /* 0x0400001718197389 */ /* 0x0000640000000016 */
[----:B01----:R-:W-:Y:S05]  /*0670*/  ENDCOLLECTIVE ;  /* 0x000000000000791b */ /* 0x003fea0003800000 */
.L_x_124:
[----:B------:R-:W-:Y:S02]  /*0680*/  IMAD.MOV.U32 R24, RZ, RZ, R19 ;  /* 0x000000ffff187224 */ /* 0x000fe400078e0013 */
[----:B------:R-:W-:-:S07]  /*0690*/  IMAD.MOV.U32 R27, RZ, RZ, R25 ;  /* 0x000000ffff1b7224 */ /* 0x000fce00078e0019 */
[----:B------:R-:W-:Y:S05]  /*06a0*/  WARPSYNC.COLLECTIVE R21, `(.L_x_125) ;  /* 0x0000000015087348 */ /* 0x000fea0003c00000 */
[----:B------:R0:W1:Y:S02]  /*06b0*/  SHFL.UP P0, R25, R24, R23, R22 ;  /* 0x0400001718197389 */ /* 0x0000640000000016 */
[----:B01----:R-:W-:Y:S05]  /*06c0*/  ENDCOLLECTIVE ;  /* 0x000000000000791b */ /* 0x003fea0003800000 */
.L_x_125:
[----:B------:R-:W-:Y:S01]  /*06d0*/  IADD3 R26, P2, PT, R27, R20, RZ ;  /* 0x000000141b1a7210 */ /* 0x000fe20007f5e0ff */
[----:B------:R-:W-:-:S03]  /*06e0*/  IMAD.MOV.U32 R23, RZ, RZ, 0x2 ;  /* 0x00000002ff177424 */ /* 0x000fc600078e00ff */
[----:B------:R-:W-:Y:S01]  /*06f0*/  SEL R27, R26, R27, P0 ;  /* 0x0000001b1a1b7207 */ /* 0x000fe20000000000 */
[----:B------:R-:W-:-:S04]  /*0700*/  IMAD.X R26, R25, 0x1, R19, P2 ;  /* 0x00000001191a7824 */ /* 0x000fc800010e0613 */
[----:B------:R-:W-:Y:S01]  /*0710*/  IMAD.MOV.U32 R24, RZ, RZ, R27 ;  /* 0x000000ffff187224 */ /* 0x000fe200078e001b */
[----:B------:R-:W-:-:S07]  /*0720*/  SEL R26, R26, R25, P0 ;  /* 0x000000191a1a7207 */ /* 0x000fce0000000000 */
[----:B------:R-:W-:Y:S05]  /*0730*/  WARPSYNC.COLLECTIVE R21, `(.L_x_126) ;  /* 0x0000000015087348 */ /* 0x000fea0003c00000 */
[----:B------:R0:W1:Y:S02]  /*0740*/  SHFL.UP P0, R25, R24, R23, R22 ;  /* 0x0400001718197389 */ /* 0x0000640000000016 */
[----:B01----:R-:W-:Y:S05]  /*0750*/  ENDCOLLECTIVE ;  /* 0x000000000000791b */ /* 0x003fea0003800000 */
.L_x_126:
[----:B------:R-:W-:Y:S02]  /*0760*/  IMAD.MOV.U32 R24, RZ, RZ, R26 ;  /* 0x000000ffff187224 */ /* 0x000fe400078e001a */
[----:B------:R-:W-:-:S07]  /*0770*/  IMAD.MOV.U32 R28, RZ, RZ, R25 ;  /* 0x000000ffff1c7224 */ /* 0x000fce00078e0019 */
[----:B------:R-:W-:Y:S05]  /*0780*/  WARPSYNC.COLLECTIVE R21, `(.L_x_127) ;  /* 0x0000000015087348 */ /* 0x000fea0003c00000 */
[----:B------:R0:W1:Y:S02]  /*0790*/  SHFL.UP P0, R25, R24, R23, R22 ;  /* 0x0400001718197389 */ /* 0x0000640000000016 */
[----:B01----:R-:W-:Y:S05]  /*07a0*/  ENDCOLLECTIVE ;  /* 0x000000000000791b */ /* 0x003fea0003800000 */
.L_x_127:
        /* <DEDUP_REMOVED lines=9> */
.L_x_128:
[----:B------:R-:W-:Y:S02]  /*0840*/  IMAD.MOV.U32 R24, RZ, RZ, R29 ;  /* 0x000000ffff187224 */ /* 0x000fe400078e001d */
[----:B------:R-:W-:-:S07]  /*0850*/  IMAD.MOV.U32 R27, RZ, RZ, R25 ;  /* 0x000000ffff1b7224 */ /* 0x000fce00078e0019 */
[----:B------:R-:W-:Y:S05]  /*0860*/  WARPSYNC.COLLECTIVE R21, `(.L_x_129) ;  /* 0x0000000015087348 */ /* 0x000fea0003c00000 */
[----:B------:R0:W1:Y:S02]  /*0870*/  SHFL.UP P0, R25, R24, R23, R22 ;  /* 0x0400001718197389 */ /* 0x0000640000000016 */
[----:B01----:R-:W-:Y:S05]  /*0880*/  ENDCOLLECTIVE ;  /* 0x000000000000791b */ /* 0x003fea0003800000 */
.L_x_129:
        /* <DEDUP_REMOVED lines=9> */
.L_x_130:
[----:B------:R-:W-:Y:S02]  /*0920*/  IMAD.MOV.U32 R24, RZ, RZ, R29 ;  /* 0x000000ffff187224 */ /* 0x000fe400078e001d */
[----:B------:R-:W-:-:S07]  /*0930*/  IMAD.MOV.U32 R27, RZ, RZ, R25 ;  /* 0x000000ffff1b7224 */ /* 0x000fce00078e0019 */
[----:B------:R-:W-:Y:S05]  /*0940*/  WARPSYNC.COLLECTIVE R21, `(.L_x_131) ;  /* 0x0000000015087348 */ /* 0x000fea0003c00000 */
[----:B------:R0:W1:Y:S02]  /*0950*/  SHFL.UP P0, R25, R24, R23, R22 ;  /* 0x0400001718197389 */ /* 0x0000640000000016 */
[----:B01----:R-:W-:Y:S05]  /*0960*/  ENDCOLLECTIVE ;  /* 0x000000000000791b */ /* 0x003fea0003800000 */
.L_x_131:
        /* <DEDUP_REMOVED lines=9> */
.L_x_132:
[----:B------:R-:W-:Y:S02]  /*0a00*/  IMAD.MOV.U32 R24, RZ, RZ, R26 ;  /* 0x000000ffff187224 */ /* 0x000fe400078e001a */
[----:B------:R-:W-:-:S07]  /*0a10*/  IMAD.MOV.U32 R28, RZ, RZ, R25 ;  /* 0x000000ffff1c7224 */ /* 0x000fce00078e0019 */
[----:B------:R-:W-:Y:S05]  /*0a20*/  WARPSYNC.COLLECTIVE R21, `(.L_x_133) ;  /* 0x0000000015087348 */ /* 0x000fea0003c00000 */
[----:B------:R0:W1:Y:S02]  /*0a30*/  SHFL.UP P0, R25, R24, R23, R22 ;  /* 0x0400001718197389 */ /* 0x0000640000000016 */
[----:B01----:R-:W-:Y:S05]  /*0a40*/  ENDCOLLECTIVE ;  /* 0x000000000000791b */ /* 0x003fea0003800000 */
.L_x_133:
[----:B------:R-:W-:Y:S05]  /*0a50*/  BRA `(.L_x_134) ;  /* 0xfffffff800647947 */ /* 0x000fea000383ffff */
.L_x_135:
        /* <DEDUP_REMOVED lines=10> */
.L_x_241:


//--------------------- .text._ZN3cub18CUB_300001_SM_10006detail10radix_sort30DeviceRadixSortHistogramKernelINS1_5radix10policy_hubIiiyE10Policy1000ELNS0_9SortOrderE0EiyNS1_21identity_decomposer_tEEEvPT2_PKT1_SA_iiT3_ --------------------------
	.section	.text._ZN3cub18CUB_300001_SM_10006detail10radix_sort30DeviceRadixSortHistogramKernelINS1_5radix10policy_hubIiiyE10Policy1000ELNS0_9SortOrderE0EiyNS1_21identity_decomposer_tEEEvPT2_PKT1_SA_iiT3_,"ax",@progbits
	.align	128
        .global         _ZN3cub18CUB_300001_SM_10006detail10radix_sort30DeviceRadixSortHistogramKernelINS1_5radix10policy_hubIiiyE10Policy1000ELNS0_9SortOrderE0EiyNS1_21identity_decomposer_tEEEvPT2_PKT1_SA_iiT3_
        .type           _ZN3cub18CUB_300001_SM_10006detail10radix_sort30DeviceRadixSortHistogramKernelINS1_5radix10policy_hubIiiyE10Policy1000ELNS0_9SortOrderE0EiyNS1_21identity_decomposer_tEEEvPT2_PKT1_SA_iiT3_,@function
        .size           _ZN3cub18CUB_300001_SM_10006detail10radix_sort30DeviceRadixSortHistogramKernelINS1_5radix10policy_hubIiiyE10Policy1000ELNS0_9SortOrderE0EiyNS1_21identity_decomposer_tEEEvPT2_PKT1_SA_iiT3_,(.L_x_242 - _ZN3cub18CUB_300001_SM_10006detail10radix_sort30DeviceRadixSortHistogramKernelINS1_5radix10policy_hubIiiyE10Policy1000ELNS0_9SortOrderE0EiyNS1_21identity_decomposer_tEEEvPT2_PKT1_SA_iiT3_)
        .other          _ZN3cub18CUB_300001_SM_10006detail10radix_sort30DeviceRadixSortHistogramKernelINS1_5radix10policy_hubIiiyE10Policy1000ELNS0_9SortOrderE0EiyNS1_21identity_decomposer_tEEEvPT2_PKT1_SA_iiT3_,@"STO_CUDA_ENTRY STV_DEFAULT"
_ZN3cub18CUB_300001_SM_10006detail10radix_sort30DeviceRadixSortHistogramKernelINS1_5radix10policy_hubIiiyE10Policy1000ELNS0_9SortOrderE0EiyNS1_21identity_decomposer_tEEEvPT2_PKT1_SA_iiT3_:
.text._ZN3cub18CUB_300001_SM_10006detail10radix_sort30DeviceRadixSortHistogramKernelINS1_5radix10policy_hubIiiyE10Policy1000ELNS0_9SortOrderE0EiyNS1_21identity_decomposer_tEEEvPT2_PKT1_SA_iiT3_:
[----:B------:R-:W-:Y:S01]  /*0000*/  LDC R1, c[0x0][0x37c] ;  /* 0x0000df00ff017b82 */ /* 0x000fe20000000800 */
[----:B------:R-:W0:Y:S02]  /*0010*/  LDCU.64 UR14, c[0x0][0x390] ;  /* 0x00007200ff0e77ac */ /* 0x000e240008000a00 */
[----:B0-----:R-:W-:-:S04]  /*0020*/  ISETP.NE.U32.AND P0, PT, RZ, UR14, PT ;  /* 0x0000000eff007c0c */ /* 0x001fc8000bf05070 */
[----:B------:R-:W-:-:S13]  /*0030*/  ISETP.NE.AND.EX P0, PT, RZ, UR15, PT, P0 ;  /* 0x0000000fff007c0c */ /* 0x000fda000bf05300 */
[----:B------:R-:W-:Y:S05]  /*0040*/  @!P0 EXIT ;  /* 0x000000000000894d */ /* 0x000fea0003800000 */
[----:B------:R-:W-:Y:S01]  /*0050*/  UIADD3 UR11, UP0, UPT, UR14, -0x1, URZ ;  /* 0xffffffff0e0b7890 */ /* 0x000fe2000ff1e0ff */
[----:B------:R-:W0:Y:S01]  /*0060*/  S2R R4, SR_TID.X ;  /* 0x0000000000047919 */ /* 0x000e220000002100 */
[----:B------:R-:W1:Y:S01]  /*0070*/  LDCU.64 UR4, c[0x0][0x398] ;  /* 0x00007300ff0477ac */ /* 0x000e620008000a00 */
[----:B------:R-:W2:Y:S01]  /*0080*/  S2UR UR7, SR_CgaCtaId ;  /* 0x00000000000779c3 */ /* 0x000ea20000008800 */
[----:B------:R-:W-:Y:S01]  /*0090*/  UIADD3.X UR12, UPT, UPT, UR15, -0x1, URZ, UP0, !UPT ;  /* 0xffffffff0f0c7890 */ /* 0x000fe200087fe4ff */
[----:B------:R-:W-:Y:S01]  /*00a0*/  UMOV UR6, 0x400 ;  /* 0x0000040000067882 */ /* 0x000fe20000000000 */
[----:B------:R-:W3:Y:S05]  /*00b0*/  LDCU.64 UR20, c[0x0][0x358] ;  /* 0x00006b00ff1477ac */ /* 0x000eea0008000a00 */
[----:B------:R-:W4:Y:S01]  /*00c0*/  S2UR UR8, SR_CTAID.X ;  /* 0x00000000000879c3 */ /* 0x000f220000002500 */
[----:B------:R-:W-:Y:S01]  /*00d0*/  USHF.R.U64 UR11, UR11, 0x1e, UR12 ;  /* 0x0000001e0b0b7899 */ /* 0x000fe2000800120c */
[----:B------:R-:W0:Y:S03]  /*00e0*/  LDCU UR28, c[0x0][0x370] ;  /* 0x00006e00ff1c77ac */ /* 0x000e260008000800 */
[----:B------:R-:W-:-:S02]  /*00f0*/  UIADD3 UR11, UP0, UPT, UR11, 0x1, URZ ;  /* 0x000000010b0b7890 */ /* 0x000fc4000ff1e0ff */
[----:B-1----:R-:W-:Y:S02]  /*0100*/  UIADD3 UR4, UPT, UPT, UR5, 0x7, -UR4 ;  /* 0x0000000705047890 */ /* 0x002fe4000fffe804 */
[----:B------:R-:W-:Y:S02]  /*0110*/  ULEA.HI.X UR12, UR12, URZ, URZ, 0x2, UP0 ;  /* 0x000000ff0c0c7291 */ /* 0x000fe400080f14ff */
[----:B------:R-:W-:Y:S02]  /*0120*/  UISETP.LT.U32.AND UP0, UPT, UR11, UR14, UPT ;  /* 0x0000000e0b00728c */ /* 0x000fe4000bf01070 */
[----:B------:R-:W-:Y:S02]  /*0130*/  USHF.R.S32.HI UR5, URZ, 0x1f, UR4 ;  /* 0x0000001fff057899 */ /* 0x000fe40008011404 */
[----:B------:R-:W-:Y:S02]  /*0140*/  UISETP.LT.U32.AND.EX UP0, UPT, UR12, UR15, UPT, UP0 ;  /* 0x0000000f0c00728c */ /* 0x000fe4000bf01100 */
[----:B------:R-:W-:-:S02]  /*0150*/  ULEA.HI UR5, UR5, UR4, URZ, 0x3 ;  /* 0x0000000405057291 */ /* 0x000fc4000f8f18ff */
[----:B------:R-:W-:Y:S01]  /*0160*/  USEL UR11, UR11, UR14, UP0 ;  /* 0x0000000e0b0b7287 */ /* 0x000fe20008000000 */
[C---:B0-----:R-:W-:Y:S01]  /*0170*/  VIADD R21, R4.reuse, 0x780 ;  /* 0x0000078004157836 */ /* 0x041fe20000000000 */
[----:B------:R-:W-:Y:S02]  /*0180*/  USEL UR12, UR12, UR15, UP0 ;  /* 0x0000000f0c0c7287 */ /* 0x000fe40008000000 */
[----:B------:R-:W-:Y:S02]  /*0190*/  UISETP.GE.AND UP0, UPT, UR4, 0x8, UPT ;  /* 0x000000080400788c */ /* 0x000fe4000bf06270 */
[----:B--2---:R-:W-:Y:S02]  /*01a0*/  ULEA UR6, UR7, UR6, 0x18 ;  /* 0x0000000607067291 */ /* 0x004fe4000f8ec0ff */
[----:B------:R-:W-:Y:S02]  /*01b0*/  USHF.R.S32.HI UR5, URZ, 0x3, UR5 ;  /* 0x00000003ff057899 */ /* 0x000fe40008011405 */
[----:B------:R-:W-:Y:S01]  /*01c0*/  PLOP3.LUT P0, PT, PT, PT, UP0, 0x80, 0x8 ;  /* 0x000000000008781c */ /* 0x000fe20003f0f008 */
[----:B----4-:R-:W-:Y:S01]  /*01d0*/  USHF.L.U32 UR8, UR8, 0xb, URZ ;  /* 0x0000000b08087899 */ /* 0x010fe200080006ff */
[C---:B------:R-:W-:Y:S01]  /*01e0*/  LEA R0, R4.reuse, UR6, 0x2 ;  /* 0x0000000604007c11 */ /* 0x040fe2000f8e10ff */
[----:B------:R-:W-:Y:S01]  /*01f0*/  UIADD3 UR22, UPT, UPT, UR5, -0x1, URZ ;  /* 0xffffffff05167890 */ /* 0x000fe2000fffe0ff */
[----:B------:R-:W-:Y:S01]  /*0200*/  ISETP.GT.U32.OR P0, PT, R4, 0xff, !P0 ;  /* 0x000000ff0400780c */ /* 0x000fe20004704470 */
[----:B------:R-:W-:-:S02]  /*0210*/  ULOP3.LUT UR23, UR5, 0xf, URZ, 0xc0, !UPT ;  /* 0x0000000f05177892 */ /* 0x000fc4000f8ec0ff */
[----:B------:R-:W-:Y:S01]  /*0220*/  ULOP3.LUT UR24, UR5, 0x7, URZ, 0xc0, !UPT ;  /* 0x0000000705187892 */ /* 0x000fe2000f8ec0ff */
[----:B------:R-:W-:Y:S01]  /*0230*/  P2R R20, PR, RZ, 0x1 ;  /* 0x00000001ff147803 */ /* 0x000fe20000000000 */
[----:B------:R-:W-:Y:S02]  /*0240*/  ULOP3.LUT UR25, UR5, 0x3, URZ, 0xc0, !UPT ;  /* 0x0000000305197892 */ /* 0x000fe4000f8ec0ff */
[----:B------:R-:W-:Y:S02]  /*0250*/  ULOP3.LUT UR26, UR5, 0xffffff0, URZ, 0xc0, !UPT ;  /* 0x0ffffff0051a7892 */ /* 0x000fe4000f8ec0ff */
[----:B------:R-:W-:Y:S02]  /*0260*/  ULOP3.LUT UR27, UR5, 0xffffff8, URZ, 0xc0, !UPT ;  /* 0x0ffffff8051b7892 */ /* 0x000fe4000f8ec0ff */
[----:B------:R-:W-:Y:S01]  /*0270*/  ULOP3.LUT UR9, UR5, 0x1, URZ, 0xc0, !UPT ;  /* 0x0000000105097892 */ /* 0x000fe2000f8ec0ff */
[----:B------:R-:W-:Y:S01]  /*0280*/  UMOV UR6, URZ ;  /* 0x000000ff00067c82 */ /* 0x000fe20008000000 */
[----:B---3--:R-:W-:-:S10]  /*0290*/  UMOV UR7, URZ ;  /* 0x000000ff00077c82 */ /* 0x008fd40008000000 */
.L_x_219:
[----:B------:R-:W-:Y:S01]  /*02a0*/  ISETP.NE.AND P0, PT, R20, RZ, PT ;  /* 0x000000ff1400720c */ /* 0x000fe20003f05270 */
[----:B------:R-:W-:-:S12]  /*02b0*/  BSSY.RECONVERGENT B0, `(.L_x_136) ;  /* 0x000007c000007945 */ /* 0x000fd80003800200 */
[----:B012345:R-:W-:Y:S05]  /*02c0*/  @P0 BRA `(.L_x_137) ;  /* 0x0000000400e80947 */ /* 0x03ffea0003800000 */
[----:B------:R-:W-:Y:S02]  /*02d0*/  IMAD.U32 R2, RZ, RZ, UR22 ;  /* 0x00000016ff027e24 */ /* 0x000fe4000f8e00ff */
[----:B------:R-:W-:-:S03]  /*02e0*/  IMAD.MOV.U32 R3, RZ, RZ, RZ ;  /* 0x000000ffff037224 */ /* 0x000fc600078e00ff */
[----:B------:R-:W-:-:S13]  /*02f0*/  ISETP.GE.U32.AND P1, PT, R2, 0xf, PT ;  /* 0x0000000f0200780c */ /* 0x000fda0003f26070 */
[----:B------:R-:W-:Y:S05]  /*0300*/  @!P1 BRA `(.L_x_138) ;  /* 0x00000000005c9947 */ /* 0x000fea0003800000 */
[----:B------:R-:W-:Y:S01]  /*0310*/  VIADD R2, R0, 0x2000 ;  /* 0x0000200000027836 */ /* 0x000fe20000000000 */
[----:B------:R-:W-:-:S12]  /*0320*/  UIADD3 UR4, UPT, UPT, -UR26, URZ, URZ ;  /* 0x000000ff1a047290 */ /* 0x000fd8000fffe1ff */
.L_x_139:
[----:B------:R-:W-:Y:S01]  /*0330*/  UIADD3 UR4, UPT, UPT, UR4, 0x10, URZ ;  /* 0x0000001004047890 */ /* 0x000fe2000fffe0ff */
[----:B------:R-:W-:Y:S03]  /*0340*/  STS [R2+-0x2000], RZ ;  /* 0xffe000ff02007388 */ /* 0x000fe60000000800 */
[----:B------:R-:W-:Y:S01]  /*0350*/  UISETP.NE.AND UP0, UPT, UR4, URZ, UPT ;  /* 0x000000ff0400728c */ /* 0x000fe2000bf05270 */
        /* <DEDUP_REMOVED lines=16> */
[----:B------:R-:W-:Y:S06]  /*0460*/  BRA.U UP0, `(.L_x_139) ;  /* 0xfffffffd00b07547 */ /* 0x000fec000b83ffff */
[----:B------:R-:W-:-:S07]  /*0470*/  IMAD.U32 R3, RZ, RZ, UR26 ;  /* 0x0000001aff037e24 */ /* 0x000fce000f8e00ff */
.L_x_138:
[----:B------:R-:W-:Y:S01]  /*0480*/  ISETP.NE.AND P0, PT, RZ, UR23, PT ;  /* 0x00000017ff007c0c */ /* 0x000fe2000bf05270 */
[----:B------:R-:W-:Y:S01]  /*0490*/  IMAD.U32 R6, RZ, RZ, UR24 ;  /* 0x00000018ff067e24 */ /* 0x000fe2000f8e00ff */
[----:B------:R-:W-:-:S03]  /*04a0*/  MOV R2, UR23 ;  /* 0x0000001700027c02 */ /* 0x000fc60008000f00 */
[----:B------:R-:W-:Y:S02]  /*04b0*/  VIADD R6, R6, 0xffffffff ;  /* 0xffffffff06067836 */ /* 0x000fe40000000000 */
[----:B------:R-:W-:-:S06]  /*04c0*/  VIADD R2, R2, 0xffffffff ;  /* 0xffffffff02027836 */ /* 0x000fcc0000000000 */
[----:B------:R-:W-:Y:S05]  /*04d0*/  @!P0 BRA `(.L_x_140) ;  /* 0x00000000007c8947 */ /* 0x000fea0003800000 */
[----:B------:R-:W-:Y:S01]  /*04e0*/  ISETP.GE.U32.AND P2, PT, R2, 0x7, PT ;  /* 0x000000070200780c */ /* 0x000fe20003f46070 */
[----:B------:R-:W-:-:S12]  /*04f0*/  UISETP.NE.AND UP0, UPT, UR24, URZ, UPT ;  /* 0x000000ff1800728c */ /* 0x000fd8000bf05270 */
[----:B------:R-:W-:Y:S05]  /*0500*/  @!P2 BRA `(.L_x_141) ;  /* 0x000000000028a947 */ /* 0x000fea0003800000 */
        /* <DEDUP_REMOVED lines=10> */
.L_x_141:
[----:B------:R-:W-:Y:S05]  /*05b0*/  BRA.U !UP0, `(.L_x_140) ;  /* 0x0000000108447547 */ /* 0x000fea000b800000 */
[----:B------:R-:W-:Y:S01]  /*05c0*/  ISETP.GE.U32.AND P2, PT, R6, 0x3, PT ;  /* 0x000000030600780c */ /* 0x000fe20003f46070 */
[----:B------:R-:W-:-:S12]  /*05d0*/  UISETP.NE.AND UP0, UPT, UR25, URZ, UPT ;  /* 0x000000ff1900728c */ /* 0x000fd8000bf05270 */
[C---:B0-----:R-:W-:Y:S02]  /*05e0*/  @P2 IMAD R5, R3.reuse, 0x400, R0 ;  /* 0x0000040003052824 */ /* 0x041fe400078e0200 */
[----:B------:R-:W-:-:S03]  /*05f0*/  @P2 VIADD R3, R3, 0x4 ;  /* 0x0000000403032836 */ /* 0x000fc60000000000 */
[----:B------:R1:W-:Y:S04]  /*0600*/  @P2 STS [R5], RZ ;  /* 0x000000ff05002388 */ /* 0x0003e80000000800 */
[----:B------:R1:W-:Y:S04]  /*0610*/  @P2 STS [R5+0x400], RZ ;  /* 0x000400ff05002388 */ /* 0x0003e80000000800 */
[----:B------:R1:W-:Y:S04]  /*0620*/  @P2 STS [R5+0x800], RZ ;  /* 0x000800ff05002388 */ /* 0x0003e80000000800 */
[----:B------:R1:W-:Y:S01]  /*0630*/  @P2 STS [R5+0xc00], RZ ;  /* 0x000c00ff05002388 */ /* 0x0003e20000000800 */
[----:B------:R-:W-:Y:S05]  /*0640*/  BRA.U !UP0, `(.L_x_140) ;  /* 0x0000000108207547 */ /* 0x000fea000b800000 */
[----:B------:R-:W-:Y:S01]  /*0650*/  IMAD R3, R3, 0x400, R0 ;  /* 0x0000040003037824 */ /* 0x000fe200078e0200 */
[----:B------:R-:W-:-:S04]  /*0660*/  UISETP.NE.AND UP0, UPT, UR25, 0x1, UPT ;  /* 0x000000011900788c */ /* 0x000fc8000bf05270 */
[----:B------:R2:W-:Y:S05]  /*0670*/  STS [R3], RZ ;  /* 0x000000ff03007388 */ /* 0x0005ea0000000800 */
[----:B------:R-:W-:Y:S05]  /*0680*/  BRA.U !UP0, `(.L_x_140) ;  /* 0x0000000108107547 */ /* 0x000fea000b800000 */
[----:B------:R-:W-:Y:S01]  /*0690*/  UISETP.NE.AND UP0, UPT, UR25, 0x2, UPT ;  /* 0x000000021900788c */ /* 0x000fe2000bf05270 */
[----:B------:R3:W-:Y:S05]  /*06a0*/  STS [R3+0x400], RZ ;  /* 0x000400ff03007388 */ /* 0x0007ea0000000800 */
[----:B------:R-:W-:-:S13]  /*06b0*/  PLOP3.LUT P2, PT, PT, PT, UP0, 0x80, 0x8 ;  /* 0x000000000008781c */ /* 0x000fda0003f4f008 */
[----:B------:R3:W-:Y:S02]  /*06c0*/  @P2 STS [R3+0x800], RZ ;  /* 0x000800ff03002388 */ /* 0x0007e40000000800 */
.L_x_140:
[----:B------:R-:W-:-:S13]  /*06d0*/  ISETP.GT.U32.AND P2, PT, R4, 0x7f, PT ;  /* 0x0000007f0400780c */ /* 0x000fda0003f44070 */
[----:B------:R-:W-:Y:S05]  /*06e0*/  @P2 BRA `(.L_x_137) ;  /* 0x0000000000e02947 */ /* 0x000fea0003800000 */
[----:B--23--:R-:W-:Y:S01]  /*06f0*/  HFMA2 R3, -RZ, RZ, 0, 0 ;  /* 0x00000000ff037431 */ /* 0x00cfe200000001ff */
[----:B------:R-:W-:Y:S06]  /*0700*/  @!P1 BRA `(.L_x_142) ;  /* 0x0000000000589947 */ /* 0x000fec0003800000 */
[----:B------:R-:W-:-:S07]  /*0710*/  IMAD.MOV.U32 R3, RZ, RZ, RZ ;  /* 0x000000ffff037224 */ /* 0x000fce00078e00ff */
.L_x_143:
[C---:B012---:R-:W-:Y:S02]  /*0720*/  IMAD R5, R3.reuse, 0x400, R0 ;  /* 0x0000040003057824 */ /* 0x047fe400078e0200 */
[----:B------:R-:W-:-:S03]  /*0730*/  VIADD R3, R3, 0x10 ;  /* 0x0000001003037836 */ /* 0x000fc60000000000 */
[----:B------:R2:W-:Y:S02]  /*0740*/  STS [R5+0x200], RZ ;  /* 0x000200ff05007388 */ /* 0x0005e40000000800 */
[----:B------:R-:W-:Y:S02]  /*0750*/  ISETP.NE.AND P1, PT, R3, UR26, PT ;  /* 0x0000001a03007c0c */ /* 0x000fe4000bf25270 */
[----:B------:R2:W-:Y:S04]  /*0760*/  STS [R5+0x600], RZ ;  /* 0x000600ff05007388 */ /* 0x0005e80000000800 */
        /* <DEDUP_REMOVED lines=13> */
[----:B------:R2:W-:Y:S01]  /*0840*/  STS [R5+0x3e00], RZ ;  /* 0x003e00ff05007388 */ /* 0x0005e20000000800 */
[----:B------:R-:W-:Y:S05]  /*0850*/  @P1 BRA `(.L_x_143) ;  /* 0xfffffffc00b01947 */ /* 0x000fea000383ffff */
[----:B------:R-:W-:-:S07]  /*0860*/  IMAD.U32 R3, RZ, RZ, UR26 ;  /* 0x0000001aff037e24 */ /* 0x000fce000f8e00ff */
.L_x_142:
[----:B------:R-:W-:Y:S05]  /*0870*/  @!P0 BRA `(.L_x_137) ;  /* 0x00000000007c8947 */ /* 0x000fea0003800000 */
[----:B------:R-:W-:Y:S01]  /*0880*/  ISETP.GE.U32.AND P0, PT, R2, 0x7, PT ;  /* 0x000000070200780c */ /* 0x000fe20003f06070 */
[----:B------:R-:W-:-:S12]  /*0890*/  UISETP.NE.AND UP0, UPT, UR24, URZ, UPT ;  /* 0x000000ff1800728c */ /* 0x000fd8000bf05270 */
[----:B------:R-:W-:Y:S05]  /*08a0*/  @!P0 BRA `(.L_x_144) ;  /* 0x0000000000288947 */ /* 0x000fea0003800000 */
[C---:B------:R-:W-:Y:S02]  /*08b0*/  IMAD R2, R3.reuse, 0x400, R0 ;  /* 0x0000040003027824 */ /* 0x040fe400078e0200 */
[----:B------:R-:W-:-:S03]  /*08c0*/  VIADD R3, R3, 0x8 ;  /* 0x0000000803037836 */ /* 0x000fc60000000000 */
[----:B------:R3:W-:Y:S04]  /*08d0*/  STS [R2+0x200], RZ ;  /* 0x000200ff02007388 */ /* 0x0007e80000000800 */
[----:B------:R3:W-:Y:S04]  /*08e0*/  STS [R2+0x600], RZ ;  /* 0x000600ff02007388 */ /* 0x0007e80000000800 */
[----:B------:R3:W-:Y:S04]  /*08f0*/  STS [R2+0xa00], RZ ;  /* 0x000a00ff02007388 */ /* 0x0007e80000000800 */
[----:B------:R3:W-:Y:S04]  /*0900*/  STS [R2+0xe00], RZ ;  /* 0x000e00ff02007388 */ /* 0x0007e80000000800 */
[----:B------:R3:W-:Y:S04]  /*0910*/  STS [R2+0x1200], RZ ;  /* 0x001200ff02007388 */ /* 0x0007e80000000800 */
[----:B------:R3:W-:Y:S04]  /*0920*/  STS [R2+0x1600], RZ ;  /* 0x001600ff02007388 */ /* 0x0007e80000000800 */
[----:B------:R3:W-:Y:S04]  /*0930*/  STS [R2+0x1a00], RZ ;  /* 0x001a00ff02007388 */ /* 0x0007e80000000800 */
[----:B------:R3:W-:Y:S02]  /*0940*/  STS [R2+0x1e00], RZ ;  /* 0x001e00ff02007388 */ /* 0x0007e40000000800 */
.L_x_144:
[----:B------:R-:W-:Y:S05]  /*0950*/  BRA.U !UP0, `(.L_x_137) ;  /* 0x0000000108447547 */ /* 0x000fea000b800000 */
[----:B------:R-:W-:Y:S01]  /*0960*/  ISETP.GE.U32.AND P0, PT, R6, 0x3, PT ;  /* 0x000000030600780c */ /* 0x000fe20003f06070 */
[----:B------:R-:W-:-:S12]  /*0970*/  UISETP.NE.AND UP0, UPT, UR25, URZ, UPT ;  /* 0x000000ff1900728c */ /* 0x000fd8000bf05270 */
[C---:B---3--:R-:W-:Y:S01]  /*0980*/  @P0 IMAD R2, R3.reuse, 0x400, R0 ;  /* 0x0000040003020824 */ /* 0x048fe200078e0200 */
[----:B------:R-:W-:-:S04]  /*0990*/  @P0 IADD3 R3, PT, PT, R3, 0x4, RZ ;  /* 0x0000000403030810 */ /* 0x000fc80007ffe0ff */
[----:B------:R4:W-:Y:S04]  /*09a0*/  @P0 STS [R2+0x200], RZ ;  /* 0x000200ff02000388 */ /* 0x0009e80000000800 */
[----:B------:R4:W-:Y:S04]  /*09b0*/  @P0 STS [R2+0x600], RZ ;  /* 0x000600ff02000388 */ /* 0x0009e80000000800 */
[----:B------:R4:W-:Y:S04]  /*09c0*/  @P0 STS [R2+0xa00], RZ ;  /* 0x000a00ff02000388 */ /* 0x0009e80000000800 */
[----:B------:R4:W-:Y:S01]  /*09d0*/  @P0 STS [R2+0xe00], RZ ;  /* 0x000e00ff02000388 */ /* 0x0009e20000000800 */
[----:B------:R-:W-:Y:S05]  /*09e0*/  BRA.U !UP0, `(.L_x_137) ;  /* 0x0000000108207547 */ /* 0x000fea000b800000 */
[----:B------:R-:W-:Y:S01]  /*09f0*/  IMAD R3, R3, 0x400, R0 ;  /* 0x0000040003037824 */ /* 0x000fe200078e0200 */
[----:B------:R-:W-:-:S04]  /*0a00*/  UISETP.NE.AND UP0, UPT, UR25, 0x1, UPT ;  /* 0x000000011900788c */ /* 0x000fc8000bf05270 */
[----:B------:R3:W-:Y:S05]  /*0a10*/  STS [R3+0x200], RZ ;  /* 0x000200ff03007388 */ /* 0x0007ea0000000800 */
[----:B------:R-:W-:Y:S05]  /*0a20*/  BRA.U !UP0, `(.L_x_137) ;  /* 0x0000000108107547 */ /* 0x000fea000b800000 */
[----:B------:R-:W-:Y:S01]  /*0a30*/  UISETP.NE.AND UP0, UPT, UR25, 0x2, UPT ;  /* 0x000000021900788c */ /* 0x000fe2000bf05270 */
[----:B------:R0:W-:Y:S05]  /*0a40*/  STS [R3+0x600], RZ ;  /* 0x000600ff03007388 */ /* 0x0001ea0000000800 */
[----:B------:R-:W-:-:S13]  /*0a50*/  PLOP3.LUT P0, PT, PT, PT, UP0, 0x80, 0x8 ;  /* 0x000000000008781c */ /* 0x000fda0003f0f008 */
[----:B------:R0:W-:Y:S02]  /*0a60*/  @P0 STS [R3+0xa00], RZ ;  /* 0x000a00ff03000388 */ /* 0x0001e40000000800 */
.L_x_137:
[----:B------:R-:W-:Y:S05]  /*0a70*/  BSYNC.RECONVERGENT B0 ;  /* 0x0000000000007941 */ /* 0x000fea0003800200 */
.L_x_136:
[----:B------:R-:W5:Y:S01]  /*0a80*/  LDCU.64 UR14, c[0x0][0x390] ;  /* 0x00007200ff0e77ac */ /* 0x000f620008000a00 */
[----:B------:R-:W-:Y:S02]  /*0a90*/  USHF.L.U32 UR4, UR6, 0x1e, URZ ;  /* 0x0000001e06047899 */ /* 0x000fe400080006ff */
[----:B------:R-:W-:Y:S02]  /*0aa0*/  USHF.L.U64.HI UR5, UR6, 0x1e, UR7 ;  /* 0x0000001e06057899 */ /* 0x000fe40008010207 */
[----:B-----5:R-:W-:-:S04]  /*0ab0*/  UIADD3 UR4, UP0, UPT, -UR4, UR14, URZ ;  /* 0x0000000e04047290 */ /* 0x020fc8000ff1e1ff */
[----:B------:R-:W-:Y:S02]  /*0ac0*/  UIADD3.X UR5, UPT, UPT, ~UR5, UR15, URZ, UP0, !UPT ;  /* 0x0000000f05057290 */ /* 0x000fe400087fe5ff */
[----:B------:R-:W-:-:S04]  /*0ad0*/  UISETP.LT.U32.AND UP0, UPT, UR4, 0x40000000, UPT ;  /* 0x400000000400788c */ /* 0x000fc8000bf01070 */
[----:B------:R-:W-:-:S04]  /*0ae0*/  UISETP.LT.U32.AND.EX UP0, UPT, UR5, URZ, UPT, UP0 ;  /* 0x000000ff0500728c */ /* 0x000fc8000bf01100 */
[----:B------:R-:W-:Y:S02]  /*0af0*/  USEL UR13, UR4, 0x40000000, UP0 ;  /* 0x40000000040d7887 */ /* 0x000fe40008000000 */
[----:B------:R-:W-:Y:S02]  /*0b00*/  USEL UR14, UR5, URZ, UP0 ;  /* 0x000000ff050e7287 */ /* 0x000fe40008000000 */
[----:B------:R-:W-:-:S04]  /*0b10*/  UISETP.GT.U32.AND UP0, UPT, UR13, UR8, UPT ;  /* 0x000000080d00728c */ /* 0x000fc8000bf04070 */
[----:B------:R-:W-:Y:S01]  /*0b20*/  UISETP.GT.U32.AND.EX UP0, UPT, UR14, URZ, UPT, UP0 ;  /* 0x000000ff0e00728c */ /* 0x000fe2000bf04100 */
[----:B------:R-:W-:Y:S08]  /*0b30*/  BAR.SYNC.DEFER_BLOCKING 0x0 ;  /* 0x0000000000007b1d */ /* 0x000ff00000010000 */
[----:B------:R-:W-:Y:S06]  /*0b40*/  BAR.SYNC.DEFER_BLOCKING 0x0 ;  /* 0x0000000000007b1d */ /* 0x000fec0000010000 */
[----:B------:R-:W-:Y:S05]  /*0b50*/  BRA.U !UP0, `(.L_x_145) ;  /* 0x0000000d082c7547 */ /* 0x000fea000b800000 */
[----:B------:R-:W-:Y:S01]  /*0b60*/  UMOV UR10, UR8 ;  /* 0x00000008000a7c82 */ /* 0x000fe20008000000 */
[----:B------:R-:W-:-:S05]  /*0b70*/  UMOV UR5, URZ ;  /* 0x000000ff00057c82 */ /* 0x000fca0008000000 */
.L_x_150:
[----:B-----5:R-:W5:Y:S01]  /*0b80*/  LDCU.64 UR18, c[0x0][0x390] ;  /* 0x00007200ff1277ac */ /* 0x020f620008000a00 */
[----:B------:R-:W-:Y:S02]  /*0b90*/  USHF.L.U32 UR15, UR6, 0x1e, URZ ;  /* 0x0000001e060f7899 */ /* 0x000fe400080006ff */
[----:B------:R-:W-:Y:S02]  /*0ba0*/  USHF.L.U64.HI UR16, UR6, 0x1e, UR7 ;  /* 0x0000001e06107899 */ /* 0x000fe40008010207 */
[----:B------:R-:W-:-:S04]  /*0bb0*/  UIADD3 UR15, UP0, UPT, UR10, UR15, URZ ;  /* 0x0000000f0a0f7290 */ /* 0x000fc8000ff1e0ff */
[----:B------:R-:W-:Y:S02]  /*0bc0*/  UIADD3.X UR16, UPT, UPT, UR5, UR16, URZ, UP0, !UPT ;  /* 0x0000001005107290 */ /* 0x000fe400087fe4ff */
[----:B------:R-:W-:Y:S02]  /*0bd0*/  ULEA UR10, UP0, UR28, UR10, 0xb ;  /* 0x0000000a1c0a7291 */ /* 0x000fe4000f8058ff */
[----:B-----5:R-:W-:Y:S02]  /*0be0*/  UIADD3 UR17, UP1, UPT, -UR15, UR18, URZ ;  /* 0x000000120f117290 */ /* 0x020fe4000ff3e1ff */
[----:B------:R-:W-:Y:S02]  /*0bf0*/  UIADD3.X UR5, UPT, UPT, URZ, UR5, URZ, UP0, !UPT ;  /* 0x00000005ff057290 */ /* 0x000fe400087fe4ff */
[----:B------:R-:W-:Y:S02]  /*0c00*/  UIADD3.X UR4, UPT, UPT, ~UR16, UR19, URZ, UP1, !UPT ;  /* 0x0000001310047290 */ /* 0x000fe40008ffe5ff */
[----:B------:R-:W-:-:S02]  /*0c10*/  UISETP.GE.U32.AND UP1, UPT, UR17, 0x800, UPT ;  /* 0x000008001100788c */ /* 0x000fc4000bf26070 */
[----:B------:R-:W-:Y:S02]  /*0c20*/  UISETP.GE.U32.AND UP0, UPT, UR10, UR13, UPT ;  /* 0x0000000d0a00728c */ /* 0x000fe4000bf06070 */
[----:B------:R-:W-:Y:S02]  /*0c30*/  UISETP.GE.U32.AND.EX UP1, UPT, UR4, URZ, UPT, UP1 ;  /* 0x000000ff0400728c */ /* 0x000fe4000bf26110 */
[----:B------:R-:W-:-:S07]  /*0c40*/  UISETP.GE.U32.AND.EX UP0, UPT, UR5, UR14, UPT, UP0 ;  /* 0x0000000e0500728c */ /* 0x000fce000bf06100 */
[----:B0-----:R-:W-:Y:S05]  /*0c50*/  BRA.U !UP1, `(.L_x_146) ;  /* 0x0000000109587547 */ /* 0x001fea000b800000 */
[----:B------:R-:W4:Y:S01]  /*0c60*/  LDCU.64 UR18, c[0x0][0x388] ;  /* 0x00007100ff1277ac */ /* 0x000f220008000a00 */
[----:B0-23--:R-:W-:-:S05]  /*0c70*/  IADD3 R3, P0, PT, R4, UR15, RZ ;  /* 0x0000000f04037c10 */ /* 0x00dfca000ff1e0ff */
[----:B------:R-:W-:Y:S01]  /*0c80*/  IMAD.X R6, RZ, RZ, UR16, P0 ;  /* 0x00000010ff067e24 */ /* 0x000fe200080e06ff */
[----:B----4-:R-:W-:-:S04]  /*0c90*/  LEA R2, P0, R3, UR18, 0x2 ;  /* 0x0000001203027c11 */ /* 0x010fc8000f8010ff */
        /* <DEDUP_REMOVED lines=18> */
.L_x_146:
[----:B------:R-:W4:Y:S01]  /*0dc0*/  LDCU.64 UR18, c[0x0][0x388] ;  /* 0x00007100ff1277ac */ /* 0x000f220008000a00 */
[C---:B012---:R-:W-:Y:S01]  /*0dd0*/  VIADD R5, R4.reuse, 0x100 ;  /* 0x0000010004057836 */ /* 0x047fe20000000000 */
[C---:B---3--:R-:W-:Y:S01]  /*0de0*/  IADD3 R3, P0, PT, R4.reuse, UR15, RZ ;  /* 0x0000000f04037c10 */ /* 0x048fe2000ff1e0ff */
[C---:B----4-:R-:W-:Y:S01]  /*0df0*/  VIADD R2, R4.reuse, 0x80 ;  /* 0x0000008004027836 */ /* 0x050fe20000000000 */
[C---:B------:R-:W-:Y:S01]  /*0e00*/  ISETP.GE.AND P1, PT, R4.reuse, UR17, PT ;  /* 0x0000001104007c0c */ /* 0x040fe2000bf26270 */
[----:B------:R-:W-:Y:S01]  /*0e10*/  VIADD R7, R4, 0x180 ;  /* 0x0000018004077836 */ /* 0x000fe20000000000 */
[----:B------:R-:W-:Y:S01]  /*0e20*/  ISETP.GE.AND P3, PT, R5, UR17, PT ;  /* 0x0000001105007c0c */ /* 0x000fe2000bf66270 */
[----:B------:R-:W-:Y:S01]  /*0e30*/  IMAD.X R6, RZ, RZ, UR16, P0 ;  /* 0x00000010ff067e24 */ /* 0x000fe200080e06ff */
[----:B------:R-:W-:Y:S01]  /*0e40*/  ISETP.GE.AND P2, PT, R2, UR17, PT ;  /* 0x0000001102007c0c */ /* 0x000fe2000bf46270 */
[----:B------:R-:W-:Y:S01]  /*0e50*/  VIADD R5, R4, 0x200 ;  /* 0x0000020004057836 */ /* 0x000fe20000000000 */
[----:B------:R-:W-:Y:S01]  /*0e60*/  ISETP.GE.AND P4, PT, R7, UR17, PT ;  /* 0x0000001107007c0c */ /* 0x000fe2000bf86270 */
[----:B------:R-:W-:-:S03]  /*0e70*/  IMAD.MOV.U32 R12, RZ, RZ, 0x7fffffff ;  /* 0x7fffffffff0c7424 */ /* 0x000fc600078e00ff */
[----:B------:R-:W-:Y:S01]  /*0e80*/  ISETP.GE.AND P5, PT, R5, UR17, PT ;  /* 0x0000001105007c0c */ /* 0x000fe2000bfa6270 */
[----:B------:R-:W-:Y:S01]  /*0e90*/  VIADD R5, R4, 0x300 ;  /* 0x0000030004057836 */ /* 0x000fe20000000000 */
[----:B------:R-:W-:-:S04]  /*0ea0*/  LEA R2, P0, R3, UR18, 0x2 ;  /* 0x0000001203027c11 */ /* 0x000fc8000f8010ff */
[----:B------:R-:W-:Y:S01]  /*0eb0*/  LEA.HI.X R3, R3, UR19, R6, 0x2, P0 ;  /* 0x0000001303037c11 */ /* 0x000fe200080f1406 */
[----:B------:R-:W-:Y:S01]  /*0ec0*/  IMAD.MOV.U32 R11, RZ, RZ, 0x7fffffff ;  /* 0x7fffffffff0b7424 */ /* 0x000fe200078e00ff */
[----:B------:R-:W-:-:S03]  /*0ed0*/  IADD3 R6, PT, PT, R4, 0x280, RZ ;  /* 0x0000028004067810 */ /* 0x000fc60007ffe0ff */
[----:B------:R1:W5:Y:S01]  /*0ee0*/  @!P1 LDG.E R12, desc[UR20][R2.64] ;  /* 0x00000014020c9981 */ /* 0x000362000c1e1900 */
[----:B------:R-:W-:Y:S01]  /*0ef0*/  ISETP.GE.AND P1, PT, R5, UR17, PT ;  /* 0x0000001105007c0c */ /* 0x000fe2000bf26270 */
[----:B------:R-:W-:Y:S01]  /*0f00*/  VIADD R5, R4, 0x380 ;  /* 0x0000038004057836 */ /* 0x000fe20000000000 */
[----:B------:R-:W-:Y:S01]  /*0f10*/  ISETP.GE.AND P0, PT, R6, UR17, PT ;  /* 0x0000001106007c0c */ /* 0x000fe2000bf06270 */
[----:B------:R-:W-:Y:S01]  /*0f20*/  IMAD.MOV.U32 R9, RZ, RZ, 0x7fffffff ;  /* 0x7fffffffff097424 */ /* 0x000fe200078e00ff */
[----:B------:R1:W5:Y:S02]  /*0f30*/  @!P2 LDG.E R11, desc[UR20][R2.64+0x200] ;  /* 0x00020014020ba981 */ /* 0x000364000c1e1900 */
[----:B------:R-:W-:Y:S01]  /*0f40*/  ISETP.GE.AND P2, PT, R5, UR17, PT ;  /* 0x0000001105007c0c */ /* 0x000fe2000bf46270 */
[----:B------:R-:W-:Y:S02]  /*0f50*/  VIADD R5, R4, 0x480 ;  /* 0x0000048004057836 */ /* 0x000fe40000000000 */
[----:B------:R-:W-:Y:S01]  /*0f60*/  IMAD.MOV.U32 R10, RZ, RZ, 0x7fffffff ;  /* 0x7fffffffff0a7424 */ /* 0x000fe200078e00ff */
[----:B------:R1:W5:Y:S01]  /*0f70*/  @!P4 LDG.E R9, desc[UR20][R2.64+0x600] ;  /* 0x000600140209c981 */ /* 0x000362000c1e1900 */
[----:B------:R-:W-:-:S02]  /*0f80*/  MOV R8, 0x7fffffff ;  /* 0x7fffffff00087802 */ /* 0x000fc40000000f00 */
[C---:B------:R-:W-:Y:S02]  /*0f90*/  LOP3.LUT R6, R4.reuse, 0x400, RZ, 0xfc, !PT ;  /* 0x0000040004067812 */ /* 0x040fe400078efcff */
[----:B------:R-:W-:Y:S01]  /*0fa0*/  ISETP.GE.AND P4, PT, R5, UR17, PT ;  /* 0x0000001105007c0c */ /* 0x000fe2000bf86270 */
[----:B------:R-:W-:Y:S01]  /*0fb0*/  VIADD R5, R4, 0x500 ;  /* 0x0000050004057836 */ /* 0x000fe20000000000 */
[----:B------:R1:W5:Y:S01]  /*0fc0*/  @!P3 LDG.E R10, desc[UR20][R2.64+0x400] ;  /* 0x00040014020ab981 */ /* 0x000362000c1e1900 */
[----:B------:R-:W-:Y:S01]  /*0fd0*/  ISETP.GE.AND P3, PT, R6, UR17, PT ;  /* 0x0000001106007c0c */ /* 0x000fe2000bf66270 */
[----:B------:R-:W-:Y:S02]  /*0fe0*/  IMAD.MOV.U32 R6, RZ, RZ, 0x7fffffff ;  /* 0x7fffffffff067424 */ /* 0x000fe400078e00ff */
[----:B------:R1:W5:Y:S01]  /*0ff0*/  @!P5 LDG.E R8, desc[UR20][R2.64+0x800] ;  /* 0x000800140208d981 */ /* 0x000362000c1e1900 */
[----:B------:R-:W-:Y:S01]  /*1000*/  ISETP.GE.AND P5, PT, R5, UR17, PT ;  /* 0x0000001105007c0c */ /* 0x000fe2000bfa6270 */
[----:B------:R-:W-:-:S02]  /*1010*/  VIADD R5, R4, 0x600 ;  /* 0x0000060004057836 */ /* 0x000fc40000000000 */
[----:B------:R-:W-:Y:S01]  /*1020*/  IMAD.MOV.U32 R7, RZ, RZ, 0x7fffffff ;  /* 0x7fffffffff077424 */ /* 0x000fe200078e00ff */
[----:B------:R1:W5:Y:S01]  /*1030*/  @!P1 LDG.E R6, desc[UR20][R2.64+0xc00] ;  /* 0x000c001402069981 */ /* 0x000362000c1e1900 */
[C---:B------:R-:W-:Y:S01]  /*1040*/  VIADD R13, R4.reuse, 0x580 ;  /* 0x00000580040d7836 */ /* 0x040fe20000000000 */
[----:B------:R-:W-:Y:S01]  /*1050*/  ISETP.GE.AND P1, PT, R5, UR17, PT ;  /* 0x0000001105007c0c */ /* 0x000fe2000bf26270 */
[----:B------:R-:W-:Y:S02]  /*1060*/  IMAD.MOV.U32 R5, RZ, RZ, 0x7fffffff ;  /* 0x7fffffffff057424 */ /* 0x000fe400078e00ff */
[----:B------:R-:W-:Y:S01]  /*1070*/  IMAD.MOV.U32 R19, RZ, RZ, 0x7fffffff ;  /* 0x7fffffffff137424 */ /* 0x000fe200078e00ff */
[----:B------:R1:W5:Y:S01]  /*1080*/  @!P0 LDG.E R7, desc[UR20][R2.64+0xa00] ;  /* 0x000a001402078981 */ /* 0x000362000c1e1900 */
[----:B------:R-:W-:Y:S01]  /*1090*/  IMAD.MOV.U32 R18, RZ, RZ, 0x7fffffff ;  /* 0x7fffffffff127424 */ /* 0x000fe200078e00ff */
[----:B------:R-:W-:Y:S01]  /*10a0*/  ISETP.GE.AND P0, PT, R13, UR17, PT ;  /* 0x000000110d007c0c */ /* 0x000fe2000bf06270 */
[C---:B------:R-:W-:Y:S01]  /*10b0*/  VIADD R14, R4.reuse, 0x700 ;  /* 0x00000700040e7836 */ /* 0x040fe20000000000 */
[----:B------:R-:W-:Y:S01]  /*10c0*/  IADD3 R13, PT, PT, R4, 0x680, RZ ;  /* 0x00000680040d7810 */ /* 0x000fe20007ffe0ff */
[----:B------:R1:W5:Y:S03]  /*10d0*/  @!P2 LDG.E R5, desc[UR20][R2.64+0xe00] ;  /* 0x000e00140205a981 */ /* 0x000366000c1e1900 */
[----:B------:R-:W-:Y:S01]  /*10e0*/  ISETP.GE.AND P2, PT, R13, UR17, PT ;  /* 0x000000110d007c0c */ /* 0x000fe2000bf46270 */
[----:B------:R1:W5:Y:S01]  /*10f0*/  @!P3 LDG.E R19, desc[UR20][R2.64+0x1000] ;  /* 0x001000140213b981 */ /* 0x000362000c1e1900 */
[----:B------:R-:W-:-:S03]  /*1100*/  ISETP.GE.AND P3, PT, R14, UR17, PT ;  /* 0x000000110e007c0c */ /* 0x000fc6000bf66270 */
[----:B------:R1:W5:Y:S01]  /*1110*/  @!P4 LDG.E R18, desc[UR20][R2.64+0x1200] ;  /* 0x001200140212c981 */ /* 0x000362000c1e1900 */
[----:B------:R-:W-:Y:S01]  /*1120*/  ISETP.GE.AND P4, PT, R21, UR17, PT ;  /* 0x0000001115007c0c */ /* 0x000fe2000bf86270 */
[----:B------:R-:W-:Y:S01]  /*1130*/  IMAD.MOV.U32 R17, RZ, RZ, 0x7fffffff ;  /* 0x7fffffffff117424 */ /* 0x000fe200078e00ff */
[----:B------:R-:W-:Y:S01]  /*1140*/  MOV R14, 0x7fffffff ;  /* 0x7fffffff000e7802 */ /* 0x000fe20000000f00 */
[----:B------:R-:W-:Y:S02]  /*1150*/  IMAD.MOV.U32 R16, RZ, RZ, 0x7fffffff ;  /* 0x7fffffffff107424 */ /* 0x000fe400078e00ff */
[----:B------:R-:W-:Y:S02]  /*1160*/  IMAD.MOV.U32 R22, RZ, RZ, 0x7fffffff ;  /* 0x7fffffffff167424 */ /* 0x000fe400078e00ff */
        /* <DEDUP_REMOVED lines=8> */
.L_x_147:
[----:B01----:R-:W0:Y:S02]  /*11f0*/  LDC.64 R2, c[0x0][0x398] ;  /* 0x0000e600ff027b82 */ /* 0x003e240000000a00 */
[----:B0-----:R-:W-:-:S13]  /*1200*/  ISETP.GT.AND P0, PT, R3, R2, PT ;  /* 0x000000020300720c */ /* 0x001fda0003f04270 */
[----:B------:R-:W-:Y:S05]  /*1210*/  @!P0 BRA `(.L_x_148) ;  /* 0x0000000400788947 */ /* 0x000fea0003800000 */
[----:B------:R-:W0:Y:S01]  /*1220*/  S2UR UR15, SR_CgaCtaId ;  /* 0x00000000000f79c3 */ /* 0x000e220000008800 */
[----:B-----5:R-:W-:Y:S01]  /*1230*/  LOP3.LUT R15, R15, 0x80000000, RZ, 0x3c, !PT ;  /* 0x800000000f0f7812 */ /* 0x020fe200078e3cff */
[----:B------:R-:W-:Y:S01]  /*1240*/  UMOV UR4, 0x400 ;  /* 0x0000040000047882 */ /* 0x000fe20000000000 */
[----:B------:R-:W-:Y:S01]  /*1250*/  LOP3.LUT R14, R14, 0x80000000, RZ, 0x3c, !PT ;  /* 0x800000000e0e7812 */ /* 0x000fe200078e3cff */
[----:B------:R-:W1:Y:S01]  /*1260*/  LDCU UR16, c[0x0][0x398] ;  /* 0x00007300ff1077ac */ /* 0x000e620008000800 */
[----:B------:R-:W-:Y:S02]  /*1270*/  LOP3.LUT R13, R13, 0x80000000, RZ, 0x3c, !PT ;  /* 0x800000000d0d7812 */ /* 0x000fe400078e3cff */
[----:B------:R-:W-:Y:S02]  /*1280*/  LOP3.LUT R2, R22, 0x80000000, RZ, 0x3c, !PT ;  /* 0x8000000016027812 */ /* 0x000fe400078e3cff */
[----:B------:R-:W-:Y:S02]  /*1290*/  LOP3.LUT R16, R16, 0x80000000, RZ, 0x3c, !PT ;  /* 0x8000000010107812 */ /* 0x000fe400078e3cff */
[----:B------:R-:W-:-:S02]  /*12a0*/  LOP3.LUT R17, R17, 0x80000000, RZ, 0x3c, !PT ;  /* 0x8000000011117812 */ /* 0x000fc400078e3cff */
[----:B------:R-:W-:Y:S02]  /*12b0*/  LOP3.LUT R18, R18, 0x80000000, RZ, 0x3c, !PT ;  /* 0x8000000012127812 */ /* 0x000fe400078e3cff */
[----:B------:R-:W-:Y:S02]  /*12c0*/  LOP3.LUT R19, R19, 0x80000000, RZ, 0x3c, !PT ;  /* 0x8000000013137812 */ /* 0x000fe400078e3cff */
[----:B------:R-:W-:Y:S02]  /*12d0*/  LOP3.LUT R5, R5, 0x80000000, RZ, 0x3c, !PT ;  /* 0x8000000005057812 */ /* 0x000fe400078e3cff */
[----:B------:R-:W-:Y:S02]  /*12e0*/  LOP3.LUT R6, R6, 0x80000000, RZ, 0x3c, !PT ;  /* 0x8000000006067812 */ /* 0x000fe400078e3cff */
[----:B------:R-:W-:Y:S02]  /*12f0*/  LOP3.LUT R7, R7, 0x80000000, RZ, 0x3c, !PT ;  /* 0x8000000007077812 */ /* 0x000fe400078e3cff */
[----:B------:R-:W-:Y:S01]  /*1300*/  LOP3.LUT R8, R8, 0x80000000, RZ, 0x3c, !PT ;  /* 0x8000000008087812 */ /* 0x000fe200078e3cff */
[----:B0-----:R-:W-:Y:S01]  /*1310*/  ULEA UR15, UR15, UR4, 0x18 ;  /* 0x000000040f0f7291 */ /* 0x001fe2000f8ec0ff */
[----:B------:R-:W-:-:S02]  /*1320*/  LOP3.LUT R9, R9, 0x80000000, RZ, 0x3c, !PT ;  /* 0x8000000009097812 */ /* 0x000fc400078e3cff */
[----:B------:R-:W-:Y:S01]  /*1330*/  LOP3.LUT R10, R10, 0x80000000, RZ, 0x3c, !PT ;  /* 0x800000000a0a7812 */ /* 0x000fe200078e3cff */
[----:B------:R-:W-:Y:S01]  /*1340*/  UMOV UR4, URZ ;  /* 0x000000ff00047c82 */ /* 0x000fe20008000000 */
[----:B------:R-:W-:Y:S02]  /*1350*/  LOP3.LUT R11, R11, 0x80000000, RZ, 0x3c, !PT ;  /* 0x800000000b0b7812 */ /* 0x000fe400078e3cff */
[----:B-1----:R-:W-:-:S07]  /*1360*/  LOP3.LUT R12, R12, 0x80000000, RZ, 0x3c, !PT ;  /* 0x800000000c0c7812 */ /* 0x002fce00078e3cff */
.L_x_149:
[----:B------:R-:W-:Y:S01]  /*1370*/  IMAD R22, RZ, RZ, -UR16 ;  /* 0x80000010ff167e24 */ /* 0x000fe2000f8e02ff */
[----:B0-----:R-:W-:Y:S01]  /*1380*/  SHF.R.U32.HI R23, RZ, UR16, R12 ;  /* 0x00000010ff177c19 */ /* 0x001fe2000801160c */
[----:B------:R-:W-:Y:S01]  /*1390*/  IMAD.MOV.U32 R25, RZ, RZ, -0x1 ;  /* 0xffffffffff197424 */ /* 0x000fe200078e00ff */
[----:B------:R-:W-:Y:S01]  /*13a0*/  ULEA UR17, UR4, UR15, 0xa ;  /* 0x0000000f04117291 */ /* 0x000fe2000f8e50ff */
[----:B------:R-:W-:Y:S01]  /*13b0*/  SHF.R.U32.HI R27, RZ, UR16, R10 ;  /* 0x00000010ff1b7c19 */ /* 0x000fe2000801160a */
[----:B------:R-:W-:Y:S01]  /*13c0*/  UIADD3 UR4, UPT, UPT, UR4, 0x1, URZ ;  /* 0x0000000104047890 */ /* 0x000fe2000fffe0ff */
[----:B------:R-:W-:Y:S02]  /*13d0*/  VIADDMNMX R22, R22, R3, 0x8, PT ;  /* 0x0000000816167446 */ /* 0x000fe40003800103 */
[----:B------:R-:W-:Y:S02]  /*13e0*/  SHF.R.U32.HI R29, RZ, UR16, R9 ;  /* 0x00000010ff1d7c19 */ /* 0x000fe40008011609 */
[----:B------:R-:W-:-:S02]  /*13f0*/  SHF.L.U32 R22, R25, R22, RZ ;  /* 0x0000001619167219 */ /* 0x000fc400000006ff */
[----:B------:R-:W-:Y:S02]  /*1400*/  SHF.R.U32.HI R25, RZ, UR16, R11 ;  /* 0x00000010ff197c19 */ /* 0x000fe4000801160b */
[-C--:B------:R-:W-:Y:S02]  /*1410*/  LOP3.LUT R23, R23, R22.reuse, RZ, 0x30, !PT ;  /* 0x0000001617177212 */ /* 0x080fe400078e30ff */
[-C--:B------:R-:W-:Y:S02]  /*1420*/  LOP3.LUT R25, R25, R22.reuse, RZ, 0x30, !PT ;  /* 0x0000001619197212 */ /* 0x080fe400078e30ff */
[----:B------:R-:W-:Y:S02]  /*1430*/  LOP3.LUT R27, R27, R22, RZ, 0x30, !PT ;  /* 0x000000161b1b7212 */ /* 0x000fe400078e30ff */
[----:B------:R-:W-:Y:S02]  /*1440*/  LEA R23, R23, UR17, 0x2 ;  /* 0x0000001117177c11 */ /* 0x000fe4000f8e10ff */
[----:B------:R-:W-:-:S02]  /*1450*/  LEA R25, R25, UR17, 0x2 ;  /* 0x0000001119197c11 */ /* 0x000fc4000f8e10ff */
[----:B------:R-:W-:Y:S01]  /*1460*/  LEA R27, R27, UR17, 0x2 ;  /* 0x000000111b1b7c11 */ /* 0x000fe2000f8e10ff */
[----:B------:R0:W-:Y:S01]  /*1470*/  ATOMS.POPC.INC.32 RZ, [R23+URZ] ;  /* 0x0000000017ff7f8c */ /* 0x0001e2000d8000ff */
[----:B------:R-:W-:Y:S02]  /*1480*/  SHF.R.U32.HI R24, RZ, UR16, R8 ;  /* 0x00000010ff187c19 */ /* 0x000fe40008011608 */
[----:B------:R-:W-:Y:S01]  /*1490*/  SHF.R.U32.HI R26, RZ, UR16, R7 ;  /* 0x00000010ff1a7c19 */ /* 0x000fe20008011607 */
[----:B------:R1:W-:Y:S01]  /*14a0*/  ATOMS.POPC.INC.32 RZ, [R25+URZ] ;  /* 0x0000000019ff7f8c */ /* 0x0003e2000d8000ff */
[-C--:B------:R-:W-:Y:S02]  /*14b0*/  LOP3.LUT R29, R29, R22.reuse, RZ, 0x30, !PT ;  /* 0x000000161d1d7212 */ /* 0x080fe400078e30ff */
[----:B------:R-:W-:Y:S01]  /*14c0*/  LOP3.LUT R24, R24, R22, RZ, 0x30, !PT ;  /* 0x0000001618187212 */ /* 0x000fe200078e30ff */
[----:B------:R2:W-:Y:S01]  /*14d0*/  ATOMS.POPC.INC.32 RZ, [R27+URZ] ;  /* 0x000000001bff7f8c */ /* 0x0005e2000d8000ff */
[----:B0-----:R-:W-:-:S02]  /*14e0*/  SHF.R.U32.HI R23, RZ, UR16, R6 ;  /* 0x00000010ff177c19 */ /* 0x001fc40008011606 */
[-C--:B------:R-:W-:Y:S02]  /*14f0*/  LOP3.LUT R26, R26, R22.reuse, RZ, 0x30, !PT ;  /* 0x000000161a1a7212 */ /* 0x080fe400078e30ff */
[----:B-1----:R-:W-:Y:S02]  /*1500*/  SHF.R.U32.HI R25, RZ, UR16, R5 ;  /* 0x00000010ff197c19 */ /* 0x002fe40008011605 */
[-C--:B------:R-:W-:Y:S02]  /*1510*/  LOP3.LUT R23, R23, R22.reuse, RZ, 0x30, !PT ;  /* 0x0000001617177212 */ /* 0x080fe400078e30ff */
[----:B--2---:R-:W-:Y:S02]  /*1520*/  SHF.R.U32.HI R27, RZ, UR16, R19 ;  /* 0x00000010ff1b7c19 */ /* 0x004fe40008011613 */
[----:B------:R-:W-:Y:S02]  /*1530*/  LEA R29, R29, UR17, 0x2 ;  /* 0x000000111d1d7c11 */ /* 0x000fe4000f8e10ff */
[----:B------:R-:W-:-:S02]  /*1540*/  LOP3.LUT R25, R25, R22, RZ, 0x30, !PT ;  /* 0x0000001619197212 */ /* 0x000fc400078e30ff */
[----:B------:R-:W-:Y:S01]  /*1550*/  LEA R24, R24, UR17, 0x2 ;  /* 0x0000001118187c11 */ /* 0x000fe2000f8e10ff */
[----:B------:R0:W-:Y:S01]  /*1560*/  ATOMS.POPC.INC.32 RZ, [R29+URZ] ;  /* 0x000000001dff7f8c */ /* 0x0001e2000d8000ff */
[----:B------:R-:W-:Y:S02]  /*1570*/  LOP3.LUT R27, R27, R22, RZ, 0x30, !PT ;  /* 0x000000161b1b7212 */ /* 0x000fe400078e30ff */
[----:B------:R-:W-:Y:S01]  /*1580*/  LEA R26, R26, UR17, 0x2 ;  /* 0x000000111a1a7c11 */ /* 0x000fe2000f8e10ff */
[----:B------:R1:W-:Y:S01]  /*1590*/  ATOMS.POPC.INC.32 RZ, [R24+URZ] ;  /* 0x0000000018ff7f8c */ /* 0x0003e2000d8000ff */
[----:B------:R-:W-:Y:S02]  /*15a0*/  LEA R23, R23, UR17, 0x2 ;  /* 0x0000001117177c11 */ /* 0x000fe4000f8e10ff */
[----:B------:R-:W-:Y:S01]  /*15b0*/  LEA R25, R25, UR17, 0x2 ;  /* 0x0000001119197c11 */ /* 0x000fe2000f8e10ff */
[----:B------:R2:W-:Y:S01]  /*15c0*/  ATOMS.POPC.INC.32 RZ, [R26+URZ] ;  /* 0x000000001aff7f8c */ /* 0x0005e2000d8000ff */
[----:B------:R-:W-:-:S02]  /*15d0*/  LEA R27, R27, UR17, 0x2 ;  /* 0x000000111b1b7c11 */ /* 0x000fc4000f8e10ff */
[----:B0-----:R-:W-:Y:S01]  /*15e0*/  SHF.R.U32.HI R29, RZ, UR16, R18 ;  /* 0x00000010ff1d7c19 */ /* 0x001fe20008011612 */
[----:B------:R0:W-:Y:S01]  /*15f0*/  ATOMS.POPC.INC.32 RZ, [R23+URZ] ;  /* 0x0000000017ff7f8c */ /* 0x0001e2000d8000ff */
[----:B-1----:R-:W-:Y:S02]  /*1600*/  SHF.R.U32.HI R24, RZ, UR16, R17 ;  /* 0x00000010ff187c19 */ /* 0x002fe40008011611 */
[----:B------:R-:W-:Y:S01]  /*1610*/  SHF.R.U32.HI R28, RZ, UR16, R15 ;  /* 0x00000010ff1c7c19 */ /* 0x000fe2000801160f */
[----:B------:R1:W-:Y:S01]  /*1620*/  ATOMS.POPC.INC.32 RZ, [R25+URZ] ;  /* 0x0000000019ff7f8c */ /* 0x0003e2000d8000ff */
[----:B--2---:R-:W-:Y:S02]  /*1630*/  SHF.R.U32.HI R26, RZ, UR16, R16 ;  /* 0x00000010ff1a7c19 */ /* 0x004fe40008011610 */
[----:B------:R-:W-:Y:S01]  /*1640*/  LOP3.LUT R29, R29, R22, RZ, 0x30, !PT ;  /* 0x000000161d1d7212 */ /* 0x000fe200078e30ff */
[----:B------:R2:W-:Y:S01]  /*1650*/  ATOMS.POPC.INC.32 RZ, [R27+URZ] ;  /* 0x000000001bff7f8c */ /* 0x0005e2000d8000ff */
[----:B0-----:R-:W-:-:S02]  /*1660*/  SHF.R.U32.HI R23, RZ, UR16, R2 ;  /* 0x00000010ff177c19 */ /* 0x001fc40008011602 */
[-C--:B------:R-:W-:Y:S02]  /*1670*/  LOP3.LUT R24, R24, R22.reuse, RZ, 0x30, !PT ;  /* 0x0000001618187212 */ /* 0x080fe400078e30ff */
[----:B-1----:R-:W-:Y:S02]  /*1680*/  SHF.R.U32.HI R25, RZ, UR16, R13 ;  /* 0x00000010ff197c19 */ /* 0x002fe4000801160d */
[-C--:B------:R-:W-:Y:S02]  /*1690*/  LOP3.LUT R26, R26, R22.reuse, RZ, 0x30, !PT ;  /* 0x000000161a1a7212 */ /* 0x080fe400078e30ff */
[----:B--2---:R-:W-:Y:S01]  /*16a0*/  SHF.R.U32.HI R27, RZ, UR16, R14 ;  /* 0x00000010ff1b7c19 */ /* 0x004fe2000801160e */
[----:B------:R-:W-:Y:S01]  /*16b0*/  UIADD3 UR16, UPT, UPT, UR16, 0x8, URZ ;  /* 0x0000000810107890 */ /* 0x000fe2000fffe0ff */
[----:B------:R-:W-:Y:S02]  /*16c0*/  LOP3.LUT R23, R23, R22, RZ, 0x30, !PT ;  /* 0x0000001617177212 */ /* 0x000fe400078e30ff */
[----:B------:R-:W-:-:S02]  /*16d0*/  LEA R29, R29, UR17, 0x2 ;  /* 0x000000111d1d7c11 */ /* 0x000fc4000f8e10ff */
[-C--:B------:R-:W-:Y:S02]  /*16e0*/  LOP3.LUT R25, R25, R22.reuse, RZ, 0x30, !PT ;  /* 0x0000001619197212 */ /* 0x080fe400078e30ff */
[----:B------:R-:W-:Y:S01]  /*16f0*/  ISETP.LE.AND P0, PT, R3, UR16, PT ;  /* 0x0000001003007c0c */ /* 0x000fe2000bf03270 */
[----:B------:R0:W-:Y:S01]  /*1700*/  ATOMS.POPC.INC.32 RZ, [R29+URZ] ;  /* 0x000000001dff7f8c */ /* 0x0001e2000d8000ff */
[----:B------:R-:W-:Y:S02]  /*1710*/  LEA R24, R24, UR17, 0x2 ;  /* 0x0000001118187c11 */ /* 0x000fe4000f8e10ff */
[-C--:B------:R-:W-:Y:S02]  /*1720*/  LOP3.LUT R27, R27, R22.reuse, RZ, 0x30, !PT ;  /* 0x000000161b1b7212 */ /* 0x080fe400078e30ff */
[----:B------:R-:W-:Y:S01]  /*1730*/  LEA R26, R26, UR17, 0x2 ;  /* 0x000000111a1a7c11 */ /* 0x000fe2000f8e10ff */
[----:B------:R0:W-:Y:S01]  /*1740*/  ATOMS.POPC.INC.32 RZ, [R24+URZ] ;  /* 0x0000000018ff7f8c */ /* 0x0001e2000d8000ff */
[----:B------:R-:W-:-:S02]  /*1750*/  LOP3.LUT R28, R28, R22, RZ, 0x30, !PT ;  /* 0x000000161c1c7212 */ /* 0x000fc400078e30ff */
[----:B------:R-:W-:Y:S01]  /*1760*/  LEA R23, R23, UR17, 0x2 ;  /* 0x0000001117177c11 */ /* 0x000fe2000f8e10ff */
[----:B------:R0:W-:Y:S01]  /*1770*/  ATOMS.POPC.INC.32 RZ, [R26+URZ] ;  /* 0x000000001aff7f8c */ /* 0x0001e2000d8000ff */
[----:B------:R-:W-:Y:S02]  /*1780*/  LEA R25, R25, UR17, 0x2 ;  /* 0x0000001119197c11 */ /* 0x000fe4000f8e10ff */
[----:B------:R-:W-:Y:S01]  /*1790*/  LEA R27, R27, UR17, 0x2 ;  /* 0x000000111b1b7c11 */ /* 0x000fe2000f8e10ff */
[----:B------:R0:W-:Y:S01]  /*17a0*/  ATOMS.POPC.INC.32 RZ, [R23+URZ] ;  /* 0x0000000017ff7f8c */ /* 0x0001e2000d8000ff */
[----:B------:R-:W-:-:S03]  /*17b0*/  LEA R28, R28, UR17, 0x2 ;  /* 0x000000111c1c7c11 */ /* 0x000fc6000f8e10ff */
[----:B------:R0:W-:Y:S04]  /*17c0*/  ATOMS.POPC.INC.32 RZ, [R25+URZ] ;  /* 0x0000000019ff7f8c */ /* 0x0001e8000d8000ff */
[----:B------:R0:W-:Y:S04]  /*17d0*/  ATOMS.POPC.INC.32 RZ, [R27+URZ] ;  /* 0x000000001bff7f8c */ /* 0x0001e8000d8000ff */
[----:B------:R0:W-:Y:S01]  /*17e0*/  ATOMS.POPC.INC.32 RZ, [R28+URZ] ;  /* 0x000000001cff7f8c */ /* 0x0001e2000d8000ff */
[----:B------:R-:W-:Y:S05]  /*17f0*/  @!P0 BRA `(.L_x_149) ;  /* 0xfffffff800dc8947 */ /* 0x000fea000383ffff */
.L_x_148:
[----:B------:R-:W-:Y:S05]  /*1800*/  BRA.U !UP0, `(.L_x_150) ;  /* 0xfffffff108dc7547 */ /* 0x000fea000b83ffff */
.L_x_145:
[----:B------:R-:W-:Y:S01]  /*1810*/  BAR.SYNC.DEFER_BLOCKING 0x0 ;  /* 0x0000000000007b1d */ /* 0x000fe20000010000 */
[----:B------:R-:W-:-:S05]  /*1820*/  ISETP.NE.AND P0, PT, R20, RZ, PT ;  /* 0x000000ff1400720c */ /* 0x000fca0003f05270 */
[----:B------:R-:W-:Y:S08]  /*1830*/  BSSY.RECONVERGENT B0, `(.L_x_151) ;  /* 0x0000164000007945 */ /* 0x000ff00003800200 */
[----:B------:R-:W-:Y:S05]  /*1840*/  @P0 BRA `(.L_x_152) ;  /* 0x0000001400880947 */ /* 0x000fea0003800000 */
[----:B------:R-:W-:Y:S01]  /*1850*/  UISETP.GE.U32.AND UP0, UPT, UR22, 0x7, UPT ;  /* 0x000000071600788c */ /* 0x000fe2000bf06070 */
[----:B0-23--:R-:W-:-:S08]  /*1860*/  IMAD.MOV.U32 R3, RZ, RZ, RZ ;  /* 0x000000ffff037224 */ /* 0x00dfd000078e00ff */
[----:B------:R-:W-:Y:S05]  /*1870*/  BRA.U !UP0, `(.L_x_153) ;  /* 0x00000005085c7547 */ /* 0x000fea000b800000 */
[----:B----4-:R-:W0:Y:S01]  /*1880*/  LDC.64 R2, c[0x0][0x380] ;  /* 0x0000e000ff027b82 */ /* 0x010e220000000a00 */
[----:B-1---5:R-:W-:-:S07]  /*1890*/  IMAD.MOV.U32 R5, RZ, RZ, RZ ;  /* 0x000000ffff057224 */ /* 0x022fce00078e00ff */
.L_x_170:
[----:B----4-:R-:W-:Y:S01]  /*18a0*/  IMAD R7, R5, 0x400, R0 ;  /* 0x0000040005077824 */ /* 0x010fe200078e0200 */
[----:B------:R-:W-:Y:S04]  /*18b0*/  BSSY.RECONVERGENT B1, `(.L_x_154) ;  /* 0x000000f000017945 */ /* 0x000fe80003800200 */
[----:B01----:R-:W1:Y:S04]  /*18c0*/  LDS R18, [R7] ;  /* 0x0000000007127984 */ /* 0x003e680000000800 */
[----:B--23--:R2:W3:Y:S04]  /*18d0*/  LDS R9, [R7+0x400] ;  /* 0x0004000007097984 */ /* 0x00c4e80000000800 */
[----:B------:R2:W4:Y:S04]  /*18e0*/  LDS R22, [R7+0x800] ;  /* 0x0008000007167984 */ /* 0x0005280000000800 */
[----:B------:R2:W0:Y:S04]  /*18f0*/  LDS R14, [R7+0xc00] ;  /* 0x000c0000070e7984 */ /* 0x0004280000000800 */
[----:B------:R2:W0:Y:S04]  /*1900*/  LDS R12, [R7+0x1000] ;  /* 0x00100000070c7984 */ /* 0x0004280000000800 */
[----:B------:R2:W0:Y:S04]  /*1910*/  LDS R6, [R7+0x1400] ;  /* 0x0014000007067984 */ /* 0x0004280000000800 */
[----:B------:R2:W0:Y:S04]  /*1920*/  LDS R8, [R7+0x1800] ;  /* 0x0018000007087984 */ /* 0x0004280000000800 */
[----:B------:R2:W0:Y:S01]  /*1930*/  LDS R10, [R7+0x1c00] ;  /* 0x001c0000070a7984 */ /* 0x0004220000000800 */
[----:B-1----:R-:W-:-:S13]  /*1940*/  ISETP.NE.AND P0, PT, R18, RZ, PT ;  /* 0x000000ff1200720c */ /* 0x002fda0003f05270 */
[----:B--234-:R-:W-:Y:S05]  /*1950*/  @!P0 BRA `(.L_x_155) ;  /* 0x0000000000108947 */ /* 0x01cfea0003800000 */
[----:B------:R-:W-:Y:S01]  /*1960*/  LEA R17, R5, R4, 0x8 ;  /* 0x0000000405117211 */ /* 0x000fe200078e40ff */
[----:B------:R-:W-:-:S04]  /*1970*/  IMAD.MOV.U32 R19, RZ, RZ, RZ ;  /* 0x000000ffff137224 */ /* 0x000fc800078e00ff */
[----:B0-----:R-:W-:-:S05]  /*1980*/  IMAD.WIDE.U32 R16, R17, 0x8, R2 ;  /* 0x0000000811107825 */ /* 0x001fca00078e0002 */
[----:B------:R1:W-:Y:S02]  /*1990*/  REDG.E.ADD.64.STRONG.GPU desc[UR20][R16.64], R18 ;  /* 0x000000121000798e */ /* 0x0003e4000c12e514 */
.L_x_155:
[----:B------:R-:W-:Y:S05]  /*19a0*/  BSYNC.RECONVERGENT B1 ;  /* 0x0000000000017941 */ /* 0x000fea0003800200 */
.L_x_154:
[----:B------:R-:W-:Y:S01]  /*19b0*/  ISETP.NE.AND P6, PT, R9, RZ, PT ;  /* 0x000000ff0900720c */ /* 0x000fe20003fc5270 */
[----:B------:R-:W-:Y:S01]  /*19c0*/  BSSY.RECONVERGENT B1, `(.L_x_156) ;  /* 0x000000e000017945 */ /* 0x000fe20003800200 */
[----:B------:R-:W-:Y:S02]  /*19d0*/  ISETP.NE.AND P0, PT, R22, RZ, PT ;  /* 0x000000ff1600720c */ /* 0x000fe40003f05270 */
[----:B0-----:R-:W-:Y:S02]  /*19e0*/  ISETP.NE.AND P1, PT, R14, RZ, PT ;  /* 0x000000ff0e00720c */ /* 0x001fe40003f25270 */
[----:B------:R-:W-:Y:S02]  /*19f0*/  ISETP.NE.AND P2, PT, R12, RZ, PT ;  /* 0x000000ff0c00720c */ /* 0x000fe40003f45270 */
[----:B------:R-:W-:Y:S02]  /*1a00*/  ISETP.NE.AND P3, PT, R6, RZ, PT ;  /* 0x000000ff0600720c */ /* 0x000fe40003f65270 */
[----:B------:R-:W-:-:S02]  /*1a10*/  ISETP.NE.AND P4, PT, R8, RZ, PT ;  /* 0x000000ff0800720c */ /* 0x000fc40003f85270 */
[----:B------:R-:W-:Y:S01]  /*1a20*/  ISETP.NE.AND P5, PT, R10, RZ, PT ;  /* 0x000000ff0a00720c */ /* 0x000fe20003fa5270 */
[----:B------:R-:W-:-:S12]  /*1a30*/  @!P6 BRA `(.L_x_157) ;  /* 0x000000000018e947 */ /* 0x000fd80003800000 */
[----:B-1----:R-:W-:Y:S02]  /*1a40*/  IMAD R17, R5, 0x100, R4 ;  /* 0x0000010005117824 */ /* 0x002fe400078e0204 */
[----:B------:R-:W-:Y:S02]  /*1a50*/  IMAD.MOV.U32 R18, RZ, RZ, R9 ;  /* 0x000000ffff127224 */ /* 0x000fe400078e0009 */
[----:B------:R-:W-:Y:S02]  /*1a60*/  VIADD R17, R17, 0x100 ;  /* 0x0000010011117836 */ /* 0x000fe40000000000 */
[----:B------:R-:W-:Y:S02]  /*1a70*/  IMAD.MOV.U32 R19, RZ, RZ, RZ ;  /* 0x000000ffff137224 */ /* 0x000fe400078e00ff */
[----:B------:R-:W-:-:S05]  /*1a80*/  IMAD.WIDE.U32 R16, R17, 0x8, R2 ;  /* 0x0000000811107825 */ /* 0x000fca00078e0002 */
[----:B------:R0:W-:Y:S02]  /*1a90*/  REDG.E.ADD.64.STRONG.GPU desc[UR20][R16.64], R18 ;  /* 0x000000121000798e */ /* 0x0001e4000c12e514 */
.L_x_157:
[----:B------:R-:W-:Y:S05]  /*1aa0*/  BSYNC.RECONVERGENT B1 ;  /* 0x0000000000017941 */ /* 0x000fea0003800200 */
.L_x_156:
[----:B------:R-:W-:Y:S04]  /*1ab0*/  BSSY.RECONVERGENT B1, `(.L_x_158) ;  /* 0x0000007000017945 */ /* 0x000fe80003800200 */
[----:B------:R-:W-:Y:S05]  /*1ac0*/  @!P0 BRA `(.L_x_159) ;  /* 0x0000000000148947 */ /* 0x000fea0003800000 */
[----:B01----:R-:W-:Y:S02]  /*1ad0*/  IMAD R17, R5, 0x100, R4 ;  /* 0x0000010005117824 */ /* 0x003fe400078e0204 */
[----:B------:R-:W-:-:S03]  /*1ae0*/  IMAD.MOV.U32 R23, RZ, RZ, RZ ;  /* 0x000000ffff177224 */ /* 0x000fc600078e00ff */
[----:B------:R-:W-:-:S05]  /*1af0*/  IADD3 R17, PT, PT, R17, 0x200, RZ ;  /* 0x0000020011117810 */ /* 0x000fca0007ffe0ff */
[----:B------:R-:W-:-:S05]  /*1b00*/  IMAD.WIDE.U32 R16, R17, 0x8, R2 ;  /* 0x0000000811107825 */ /* 0x000fca00078e0002 */
[----:B------:R2:W-:Y:S02]  /*1b10*/  REDG.E.ADD.64.STRONG.GPU desc[UR20][R16.64], R22 ;  /* 0x000000161000798e */ /* 0x0005e4000c12e514 */
.L_x_159:
[----:B------:R-:W-:Y:S05]  /*1b20*/  BSYNC.RECONVERGENT B1 ;  /* 0x0000000000017941 */ /* 0x000fea0003800200 */
.L_x_158:
[----:B------:R-:W-:Y:S04]  /*1b30*/  BSSY.RECONVERGENT B1, `(.L_x_160) ;  /* 0x0000007000017945 */ /* 0x000fe80003800200 */
[----:B------:R-:W-:Y:S05]  /*1b40*/  @!P1 BRA `(.L_x_161) ;  /* 0x0000000000149947 */ /* 0x000fea0003800000 */
[----:B012---:R-:W-:Y:S02]  /*1b50*/  IMAD R17, R5, 0x100, R4 ;  /* 0x0000010005117824 */ /* 0x007fe400078e0204 */
[----:B------:R-:W-:Y:S02]  /*1b60*/  IMAD.MOV.U32 R15, RZ, RZ, RZ ;  /* 0x000000ffff0f7224 */ /* 0x000fe400078e00ff */
[----:B------:R-:W-:-:S04]  /*1b70*/  VIADD R17, R17, 0x300 ;  /* 0x0000030011117836 */ /* 0x000fc80000000000 */
[----:B------:R-:W-:-:S05]  /*1b80*/  IMAD.WIDE.U32 R16, R17, 0x8, R2 ;  /* 0x0000000811107825 */ /* 0x000fca00078e0002 */
[----:B------:R3:W-:Y:S02]  /*1b90*/  REDG.E.ADD.64.STRONG.GPU desc[UR20][R16.64], R14 ;  /* 0x0000000e1000798e */ /* 0x0007e4000c12e514 */
.L_x_161:
[----:B------:R-:W-:Y:S05]  /*1ba0*/  BSYNC.RECONVERGENT B1 ;  /* 0x0000000000017941 */ /* 0x000fea0003800200 */
.L_x_160:
[----:B------:R-:W-:Y:S04]  /*1bb0*/  BSSY.RECONVERGENT B1, `(.L_x_162) ;  /* 0x0000007000017945 */ /* 0x000fe80003800200 */
[----:B------:R-:W-:Y:S05]  /*1bc0*/  @!P2 BRA `(.L_x_163) ;  /* 0x000000000014a947 */ /* 0x000fea0003800000 */
[----:B---3--:R-:W-:Y:S02]  /*1bd0*/  IMAD R15, R5, 0x100, R4 ;  /* 0x00000100050f7824 */ /* 0x008fe400078e0204 */
[----:B------:R-:W-:Y:S02]  /*1be0*/  HFMA2 R13, -RZ, RZ, 0, 0 ;  /* 0x00000000ff0d7431 */ /* 0x000fe400000001ff */
[----:B------:R-:W-:-:S04]  /*1bf0*/  VIADD R15, R15, 0x400 ;  /* 0x000004000f0f7836 */ /* 0x000fc80000000000 */
[----:B------:R-:W-:-:S05]  /*1c00*/  IMAD.WIDE.U32 R14, R15, 0x8, R2 ;  /* 0x000000080f0e7825 */ /* 0x000fca00078e0002 */
[----:B------:R4:W-:Y:S02]  /*1c10*/  REDG.E.ADD.64.STRONG.GPU desc[UR20][R14.64], R12 ;  /* 0x0000000c0e00798e */ /* 0x0009e4000c12e514 */
.L_x_163:
[----:B------:R-:W-:Y:S05]  /*1c20*/  BSYNC.RECONVERGENT B1 ;  /* 0x0000000000017941 */ /* 0x000fea0003800200 */
.L_x_162:
[----:B------:R-:W-:Y:S04]  /*1c30*/  BSSY.RECONVERGENT B1, `(.L_x_164) ;  /* 0x0000007000017945 */ /* 0x000fe80003800200 */
[----:B------:R-:W-:Y:S05]  /*1c40*/  @!P3 BRA `(.L_x_165) ;  /* 0x000000000014b947 */ /* 0x000fea0003800000 */
[----:B----4-:R-:W-:Y:S02]  /*1c50*/  IMAD R13, R5, 0x100, R4 ;  /* 0x00000100050d7824 */ /* 0x010fe400078e0204 */
[----:B------:R-:W-:Y:S02]  /*1c60*/  IMAD.MOV.U32 R7, RZ, RZ, RZ ;  /* 0x000000ffff077224 */ /* 0x000fe400078e00ff */
[----:B------:R-:W-:-:S04]  /*1c70*/  VIADD R13, R13, 0x500 ;  /* 0x000005000d0d7836 */ /* 0x000fc80000000000 */
[----:B------:R-:W-:-:S05]  /*1c80*/  IMAD.WIDE.U32 R12, R13, 0x8, R2 ;  /* 0x000000080d0c7825 */ /* 0x000fca00078e0002 */
[----:B------:R4:W-:Y:S02]  /*1c90*/  REDG.E.ADD.64.STRONG.GPU desc[UR20][R12.64], R6 ;  /* 0x000000060c00798e */ /* 0x0009e4000c12e514 */
.L_x_165:
[----:B------:R-:W-:Y:S05]  /*1ca0*/  BSYNC.RECONVERGENT B1 ;  /* 0x0000000000017941 */ /* 0x000fea0003800200 */
.L_x_164:
[----:B------:R-:W-:Y:S04]  /*1cb0*/  BSSY.RECONVERGENT B1, `(.L_x_166) ;  /* 0x0000007000017945 */ /* 0x000fe80003800200 */
[----:B------:R-:W-:Y:S05]  /*1cc0*/  @!P4 BRA `(.L_x_167) ;  /* 0x000000000014c947 */ /* 0x000fea0003800000 */
[----:B----4-:R-:W-:Y:S02]  /*1cd0*/  IMAD R7, R5, 0x100, R4 ;  /* 0x0000010005077824 */ /* 0x010fe400078e0204 */
[----:B------:R-:W-:Y:S02]  /*1ce0*/  IMAD.MOV.U32 R9, RZ, RZ, RZ ;  /* 0x000000ffff097224 */ /* 0x000fe400078e00ff */
[----:B------:R-:W-:-:S04]  /*1cf0*/  VIADD R7, R7, 0x600 ;  /* 0x0000060007077836 */ /* 0x000fc80000000000 */
[----:B------:R-:W-:-:S05]  /*1d00*/  IMAD.WIDE.U32 R6, R7, 0x8, R2 ;  /* 0x0000000807067825 */ /* 0x000fca00078e0002 */
[----:B------:R4:W-:Y:S02]  /*1d10*/  REDG.E.ADD.64.STRONG.GPU desc[UR20][R6.64], R8 ;  /* 0x000000080600798e */ /* 0x0009e4000c12e514 */
.L_x_167:
[----:B------:R-:W-:Y:S05]  /*1d20*/  BSYNC.RECONVERGENT B1 ;  /* 0x0000000000017941 */ /* 0x000fea0003800200 */
.L_x_166:
[----:B------:R-:W-:Y:S04]  /*1d30*/  BSSY.RECONVERGENT B1, `(.L_x_168) ;  /* 0x0000007000017945 */ /* 0x000fe80003800200 */
[----:B------:R-:W-:Y:S05]  /*1d40*/  @!P5 BRA `(.L_x_169) ;  /* 0x000000000014d947 */ /* 0x000fea0003800000 */
[----:B----4-:R-:W-:Y:S01]  /*1d50*/  LEA R7, R5, R4, 0x8 ;  /* 0x0000000405077211 */ /* 0x010fe200078e40ff */
[----:B------:R-:W-:-:S04]  /*1d60*/  IMAD.MOV.U32 R11, RZ, RZ, RZ ;  /* 0x000000ffff0b7224 */ /* 0x000fc800078e00ff */
[----:B------:R-:W-:-:S04]  /*1d70*/  VIADD R7, R7, 0x700 ;  /* 0x0000070007077836 */ /* 0x000fc80000000000 */
[----:B------:R-:W-:-:S05]  /*1d80*/  IMAD.WIDE.U32 R6, R7, 0x8, R2 ;  /* 0x0000000807067825 */ /* 0x000fca00078e0002 */
[----:B------:R4:W-:Y:S02]  /*1d90*/  REDG.E.ADD.64.STRONG.GPU desc[UR20][R6.64], R10 ;  /* 0x0000000a0600798e */ /* 0x0009e4000c12e514 */
.L_x_169:
[----:B------:R-:W-:Y:S05]  /*1da0*/  BSYNC.RECONVERGENT B1 ;  /* 0x0000000000017941 */ /* 0x000fea0003800200 */
.L_x_168:
[----:B------:R-:W-:-:S05]  /*1db0*/  VIADD R5, R5, 0x8 ;  /* 0x0000000805057836 */ /* 0x000fca0000000000 */
[----:B------:R-:W-:-:S13]  /*1dc0*/  ISETP.NE.AND P0, PT, R5, UR27, PT ;  /* 0x0000001b05007c0c */ /* 0x000fda000bf05270 */
[----:B------:R-:W-:Y:S05]  /*1dd0*/  @P0 BRA `(.L_x_170) ;  /* 0xfffffff800b00947 */ /* 0x000fea000383ffff */
[----:B------:R-:W-:-:S07]  /*1de0*/  IMAD.U32 R3, RZ, RZ, UR27 ;  /* 0x0000001bff037e24 */ /* 0x000fce000f8e00ff */
.L_x_153:
[----:B------:R-:W-:Y:S02]  /*1df0*/  UISETP.NE.AND UP0, UPT, UR24, URZ, UPT ;  /* 0x000000ff1800728c */ /* 0x000fe4000bf05270 */
[----:B----45:R-:W-:Y:S02]  /*1e00*/  IMAD.U32 R8, RZ, RZ, UR24 ;  /* 0x00000018ff087e24 */ /* 0x030fe4000f8e00ff */
[----:B-1----:R-:W-:-:S03]  /*1e10*/  IMAD.U32 R5, RZ, RZ, UR25 ;  /* 0x00000019ff057e24 */ /* 0x002fc6000f8e00ff */
[----:B------:R-:W-:Y:S01]  /*1e20*/  IADD3 R8, PT, PT, R8, -0x1, RZ ;  /* 0xffffffff08087810 */ /* 0x000fe20007ffe0ff */
[----:B------:R-:W-:Y:S01]  /*1e30*/  VIADD R5, R5, 0xffffffff ;  /* 0xffffffff05057836 */ /* 0x000fe20000000000 */
[----:B------:R-:W-:Y:S06]  /*1e40*/  BRA.U !UP0, `(.L_x_171) ;  /* 0x0000000508707547 */ /* 0x000fec000b800000 */
[----:B------:R-:W-:-:S13]  /*1e50*/  ISETP.GE.U32.AND P0, PT, R8, 0x3, PT ;  /* 0x000000030800780c */ /* 0x000fda0003f06070 */
[----:B------:R-:W-:Y:S05]  /*1e60*/  @!P0 BRA `(.L_x_172) ;  /* 0x0000000000bc8947 */ /* 0x000fea0003800000 */
[----:B------:R-:W-:Y:S01]  /*1e70*/  IMAD R7, R3, 0x400, R0 ;  /* 0x0000040003077824 */ /* 0x000fe200078e0200 */
[----:B------:R-:W-:Y:S04]  /*1e80*/  BSSY.RECONVERGENT B1, `(.L_x_173) ;  /* 0x000000f000017945 */ /* 0x000fe80003800200 */
[----:B------:R-:W1:Y:S04]  /*1e90*/  LDS R12, [R7] ;  /* 0x00000000070c7984 */ /* 0x000e680000000800 */
[----:B------:R-:W4:Y:S04]  /*1ea0*/  LDS R9, [R7+0x400] ;  /* 0x0004000007097984 */ /* 0x000f280000000800 */
[----:B------:R-:W5:Y:S04]  /*1eb0*/  LDS R6, [R7+0x800] ;  /* 0x0008000007067984 */ /* 0x000f680000000800 */
[----:B------:R-:W0:Y:S01]  /*1ec0*/  LDS R2, [R7+0xc00] ;  /* 0x000c000007027984 */ /* 0x000e220000000800 */
[----:B-1----:R-:W-:-:S02]  /*1ed0*/  ISETP.NE.AND P0, PT, R12, RZ, PT ;  /* 0x000000ff0c00720c */ /* 0x002fc40003f05270 */
[----:B----4-:R-:W-:Y:S02]  /*1ee0*/  ISETP.NE.AND P1, PT, R9, RZ, PT ;  /* 0x000000ff0900720c */ /* 0x010fe40003f25270 */
[----:B-----5:R-:W-:Y:S02]  /*1ef0*/  ISETP.NE.AND P2, PT, R6, RZ, PT ;  /* 0x000000ff0600720c */ /* 0x020fe40003f45270 */
[----:B0-----:R-:W-:-:S07]  /*1f00*/  ISETP.NE.AND P3, PT, R2, RZ, PT ;  /* 0x000000ff0200720c */ /* 0x001fce0003f65270 */
[----:B------:R-:W-:Y:S06]  /*1f10*/  @!P0 BRA `(.L_x_174) ;  /* 0x0000000000148947 */ /* 0x000fec0003800000 */
[----:B------:R-:W0:Y:S01]  /*1f20*/  LDC.64 R10, c[0x0][0x380] ;  /* 0x0000e000ff0a7b82 */ /* 0x000e220000000a00 */
[----:B------:R-:W-:Y:S02]  /*1f30*/  IMAD R7, R3, 0x100, R4 ;  /* 0x0000010003077824 */ /* 0x000fe400078e0204 */
[----:B------:R-:W-:Y:S02]  /*1f40*/  IMAD.MOV.U32 R13, RZ, RZ, RZ ;  /* 0x000000ffff0d7224 */ /* 0x000fe400078e00ff */
[----:B0-----:R-:W-:-:S05]  /*1f50*/  IMAD.WIDE.U32 R10, R7, 0x8, R10 ;  /* 0x00000008070a7825 */ /* 0x001fca00078e000a */
[----:B------:R0:W-:Y:S02]  /*1f60*/  REDG.E.ADD.64.STRONG.GPU desc[UR20][R10.64], R12 ;  /* 0x0000000c0a00798e */ /* 0x0001e4000c12e514 */
.L_x_174:
[----:B------:R-:W-:Y:S05]  /*1f70*/  BSYNC.RECONVERGENT B1 ;  /* 0x0000000000017941 */ /* 0x000fea0003800200 */
.L_x_173:
[----:B------:R-:W-:Y:S04]  /*1f80*/  BSSY.RECONVERGENT B1, `(.L_x_175) ;  /* 0x0000009000017945 */ /* 0x000fe80003800200 */
[----:B------:R-:W-:Y:S05]  /*1f90*/  @!P1 BRA `(.L_x_176) ;  /* 0x00000000001c9947 */ /* 0x000fea0003800000 */
[----:B0-----:R-:W0:Y:S01]  /*1fa0*/  LDC.64 R10, c[0x0][0x380] ;  /* 0x0000e000ff0a7b82 */ /* 0x001e220000000a00 */
[----:B------:R-:W-:Y:S01]  /*1fb0*/  IMAD R7, R3, 0x100, R4 ;  /* 0x0000010003077824 */ /* 0x000fe200078e0204 */
[----:B------:R-:W-:Y:S01]  /*1fc0*/  MOV R12, R9 ;  /* 0x00000009000c7202 */ /* 0x000fe20000000f00 */
[----:B------:R-:W-:Y:S02]  /*1fd0*/  IMAD.MOV.U32 R13, RZ, RZ, RZ ;  /* 0x000000ffff0d7224 */ /* 0x000fe400078e00ff */
[----:B------:R-:W-:-:S04]  /*1fe0*/  VIADD R7, R7, 0x100 ;  /* 0x0000010007077836 */ /* 0x000fc80000000000 */
[----:B0-----:R-:W-:-:S05]  /*1ff0*/  IMAD.WIDE.U32 R10, R7, 0x8, R10 ;  /* 0x00000008070a7825 */ /* 0x001fca00078e000a */
[----:B------:R1:W-:Y:S02]  /*2000*/  REDG.E.ADD.64.STRONG.GPU desc[UR20][R10.64], R12 ;  /* 0x0000000c0a00798e */ /* 0x0003e4000c12e514 */
.L_x_176:
[----:B------:R-:W-:Y:S05]  /*2010*/  BSYNC.RECONVERGENT B1 ;  /* 0x0000000000017941 */ /* 0x000fea0003800200 */
.L_x_175:
[----:B------:R-:W-:Y:S04]  /*2020*/  BSSY.RECONVERGENT B1, `(.L_x_177) ;  /* 0x0000008000017945 */ /* 0x000fe80003800200 */
[----:B------:R-:W-:Y:S05]  /*2030*/  @!P2 BRA `(.L_x_178) ;  /* 0x000000000018a947 */ /* 0x000fea0003800000 */
[----:B01----:R-:W0:Y:S01]  /*2040*/  LDC.64 R10, c[0x0][0x380] ;  /* 0x0000e000ff0a7b82 */ /* 0x003e220000000a00 */
[----:B------:R-:W-:-:S04]  /*2050*/  IMAD R7, R3, 0x100, R4 ;  /* 0x0000010003077824 */ /* 0x000fc800078e0204 */
[----:B------:R-:W-:-:S04]  /*2060*/  VIADD R7, R7, 0x200 ;  /* 0x0000020007077836 */ /* 0x000fc80000000000 */
[----:B0-----:R-:W-:-:S04]  /*2070*/  IMAD.WIDE.U32 R10, R7, 0x8, R10 ;  /* 0x00000008070a7825 */ /* 0x001fc800078e000a */
[----:B------:R-:W-:-:S05]  /*2080*/  IMAD.MOV.U32 R7, RZ, RZ, RZ ;  /* 0x000000ffff077224 */ /* 0x000fca00078e00ff */
[----:B------:R4:W-:Y:S02]  /*2090*/  REDG.E.ADD.64.STRONG.GPU desc[UR20][R10.64], R6 ;  /* 0x000000060a00798e */ /* 0x0009e4000c12e514 */
.L_x_178:
[----:B------:R-:W-:Y:S05]  /*20a0*/  BSYNC.RECONVERGENT B1 ;  /* 0x0000000000017941 */ /* 0x000fea0003800200 */
.L_x_177:
[----:B------:R-:W-:Y:S04]  /*20b0*/  BSSY.RECONVERGENT B1, `(.L_x_179) ;  /* 0x0000009000017945 */ /* 0x000fe80003800200 */
[----:B------:R-:W-:Y:S05]  /*20c0*/  @!P3 BRA `(.L_x_180) ;  /* 0x00000000001cb947 */ /* 0x000fea0003800000 */
[----:B----4-:R-:W4:Y:S01]  /*20d0*/  LDC.64 R6, c[0x0][0x380] ;  /* 0x0000e000ff067b82 */ /* 0x010f220000000a00 */
[----:B------:R-:W-:Y:S01]  /*20e0*/  IMAD R9, R3, 0x100, R4 ;  /* 0x0000010003097824 */ /* 0x000fe200078e0204 */
[----:B01----:R-:W-:Y:S01]  /*20f0*/  MOV R10, R2 ;  /* 0x00000002000a7202 */ /* 0x003fe20000000f00 */
[----:B------:R-:W-:Y:S02]  /*2100*/  IMAD.MOV.U32 R11, RZ, RZ, RZ ;  /* 0x000000ffff0b7224 */ /* 0x000fe400078e00ff */
[----:B------:R-:W-:-:S04]  /*2110*/  VIADD R9, R9, 0x300 ;  /* 0x0000030009097836 */ /* 0x000fc80000000000 */
[----:B----4-:R-:W-:-:S05]  /*2120*/  IMAD.WIDE.U32 R6, R9, 0x8, R6 ;  /* 0x0000000809067825 */ /* 0x010fca00078e0006 */
[----:B------:R0:W-:Y:S02]  /*2130*/  REDG.E.ADD.64.STRONG.GPU desc[UR20][R6.64], R10 ;  /* 0x0000000a0600798e */ /* 0x0001e4000c12e514 */
.L_x_180:
[----:B------:R-:W-:Y:S05]  /*2140*/  BSYNC.RECONVERGENT B1 ;  /* 0x0000000000017941 */ /* 0x000fea0003800200 */
.L_x_179:
[----:B------:R-:W-:-:S07]  /*2150*/  VIADD R3, R3, 0x4 ;  /* 0x0000000403037836 */ /* 0x000fce0000000000 */
.L_x_172:
[----:B------:R-:W-:Y:S01]  /*2160*/  UISETP.NE.AND UP0, UPT, UR25, URZ, UPT ;  /* 0x000000ff1900728c */ /* 0x000fe2000bf05270 */
[----:B------:R-:W-:Y:S08]  /*2170*/  BSSY.RECONVERGENT B1, `(.L_x_171) ;  /* 0x0000029000017945 */ /* 0x000ff00003800200 */
[----:B------:R-:W-:Y:S05]  /*2180*/  BRA.U !UP0, `(.L_x_181) ;  /* 0x00000001089c7547 */ /* 0x000fea000b800000 */
[----:B------:R-:W-:-:S13]  /*2190*/  ISETP.NE.AND P0, PT, R5, RZ, PT ;  /* 0x000000ff0500720c */ /* 0x000fda0003f05270 */
[----:B------:R-:W-:Y:S05]  /*21a0*/  @!P0 BRA `(.L_x_182) ;  /* 0x0000000000648947 */ /* 0x000fea0003800000 */
[----:B0---4-:R-:W-:Y:S01]  /*21b0*/  IMAD R6, R3, 0x400, R0 ;  /* 0x0000040003067824 */ /* 0x011fe200078e0200 */
[----:B------:R-:W-:Y:S04]  /*21c0*/  BSSY.RECONVERGENT B2, `(.L_x_183) ;  /* 0x000000c000027945 */ /* 0x000fe80003800200 */
[----:B------:R-:W0:Y:S04]  /*21d0*/  LDS R2, [R6] ;  /* 0x0000000006027984 */ /* 0x000e280000000800 */
[----:B------:R-:W4:Y:S01]  /*21e0*/  LDS R9, [R6+0x400] ;  /* 0x0004000006097984 */ /* 0x000f220000000800 */
[----:B0-----:R-:W-:-:S02]  /*21f0*/  ISETP.NE.AND P0, PT, R2, RZ, PT ;  /* 0x000000ff0200720c */ /* 0x001fc40003f05270 */
[----:B----4-:R-:W-:-:S11]  /*2200*/  ISETP.NE.AND P1, PT, R9, RZ, PT ;  /* 0x000000ff0900720c */ /* 0x010fd60003f25270 */
[----:B------:R-:W-:Y:S05]  /*2210*/  @!P0 BRA `(.L_x_184) ;  /* 0x0000000000188947 */ /* 0x000fea0003800000 */
[----:B------:R-:W0:Y:S01]  /*2220*/  LDC.64 R6, c[0x0][0x380] ;  /* 0x0000e000ff067b82 */ /* 0x000e220000000a00 */
[----:B-1----:R-:W-:-:S04]  /*2230*/  IMAD R11, R3, 0x100, R4 ;  /* 0x00000100030b7824 */ /* 0x002fc800078e0204 */
[----:B0-----:R-:W-:-:S04]  /*2240*/  IMAD.WIDE.U32 R10, R11, 0x8, R6 ;  /* 0x000000080b0a7825 */ /* 0x001fc800078e0006 */
[----:B------:R-:W-:Y:S02]  /*2250*/  IMAD.MOV.U32 R6, RZ, RZ, R2 ;  /* 0x000000ffff067224 */ /* 0x000fe400078e0002 */
[----:B------:R-:W-:-:S05]  /*2260*/  IMAD.MOV.U32 R7, RZ, RZ, RZ ;  /* 0x000000ffff077224 */ /* 0x000fca00078e00ff */
[----:B------:R0:W-:Y:S02]  /*2270*/  REDG.E.ADD.64.STRONG.GPU desc[UR20][R10.64], R6 ;  /* 0x000000060a00798e */ /* 0x0001e4000c12e514 */
.L_x_184:
[----:B------:R-:W-:Y:S05]  /*2280*/  BSYNC.RECONVERGENT B2 ;  /* 0x0000000000027941 */ /* 0x000fea0003800200 */
.L_x_183:
[----:B------:R-:W-:Y:S04]  /*2290*/  BSSY.RECONVERGENT B2, `(.L_x_185) ;  /* 0x0000009000027945 */ /* 0x000fe80003800200 */
[----:B------:R-:W-:Y:S05]  /*22a0*/  @!P1 BRA `(.L_x_186) ;  /* 0x00000000001c9947 */ /* 0x000fea0003800000 */
[----:B0-----:R-:W0:Y:S01]  /*22b0*/  LDC.64 R6, c[0x0][0x380] ;  /* 0x0000e000ff067b82 */ /* 0x001e220000000a00 */
[----:B------:R-:W-:-:S05]  /*22c0*/  LEA R2, R3, R4, 0x8 ;  /* 0x0000000403027211 */ /* 0x000fca00078e40ff */
[----:B-1----:R-:W-:-:S04]  /*22d0*/  VIADD R11, R2, 0x100 ;  /* 0x00000100020b7836 */ /* 0x002fc80000000000 */
[----:B0-----:R-:W-:-:S04]  /*22e0*/  IMAD.WIDE.U32 R10, R11, 0x8, R6 ;  /* 0x000000080b0a7825 */ /* 0x001fc800078e0006 */
[----:B------:R-:W-:Y:S02]  /*22f0*/  IMAD.MOV.U32 R6, RZ, RZ, R9 ;  /* 0x000000ffff067224 */ /* 0x000fe400078e0009 */
[----:B------:R-:W-:-:S05]  /*2300*/  IMAD.MOV.U32 R7, RZ, RZ, RZ ;  /* 0x000000ffff077224 */ /* 0x000fca00078e00ff */
[----:B------:R4:W-:Y:S02]  /*2310*/  REDG.E.ADD.64.STRONG.GPU desc[UR20][R10.64], R6 ;  /* 0x000000060a00798e */ /* 0x0009e4000c12e514 */
.L_x_186:
[----:B------:R-:W-:Y:S05]  /*2320*/  BSYNC.RECONVERGENT B2 ;  /* 0x0000000000027941 */ /* 0x000fea0003800200 */
.L_x_185:
[----:B------:R-:W-:-:S07]  /*2330*/  VIADD R3, R3, 0x2 ;  /* 0x0000000203037836 */ /* 0x000fce0000000000 */
.L_x_182:
[----:B------:R-:W-:-:S09]  /*2340*/  UISETP.NE.AND UP0, UPT, UR9, URZ, UPT ;  /* 0x000000ff0900728c */ /* 0x000fd2000bf05270 */
[----:B------:R-:W-:Y:S05]  /*2350*/  BRA.U !UP0, `(.L_x_181) ;  /* 0x0000000108287547 */ /* 0x000fea000b800000 */
[----:B------:R-:W-:-:S05]  /*2360*/  IMAD R2, R3, 0x400, R0 ;  /* 0x0000040003027824 */ /* 0x000fca00078e0200 */
[----:B------:R-:W5:Y:S02]  /*2370*/  LDS R9, [R2] ;  /* 0x0000000002097984 */ /* 0x000f640000000800 */
[----:B-----5:R-:W-:-:S13]  /*2380*/  ISETP.NE.AND P0, PT, R9, RZ, PT ;  /* 0x000000ff0900720c */ /* 0x020fda0003f05270 */
[----:B------:R-:W-:Y:S05]  /*2390*/  @!P0 BRA `(.L_x_181) ;  /* 0x0000000000188947 */ /* 0x000fea0003800000 */
[----:B0---4-:R-:W0:Y:S01]  /*23a0*/  LDC.64 R6, c[0x0][0x380] ;  /* 0x0000e000ff067b82 */ /* 0x011e220000000a00 */
[----:B------:R-:W-:-:S04]  /*23b0*/  IMAD R3, R3, 0x100, R4 ;  /* 0x0000010003037824 */ /* 0x000fc800078e0204 */
[----:B0-----:R-:W-:Y:S01]  /*23c0*/  IMAD.WIDE.U32 R2, R3, 0x8, R6 ;  /* 0x0000000803027825 */ /* 0x001fe200078e0006 */
[----:B------:R-:W-:-:S03]  /*23d0*/  MOV R6, R9 ;  /* 0x0000000900067202 */ /* 0x000fc60000000f00 */
[----:B------:R-:W-:-:S05]  /*23e0*/  IMAD.MOV.U32 R7, RZ, RZ, RZ ;  /* 0x000000ffff077224 */ /* 0x000fca00078e00ff */
[----:B------:R0:W-:Y:S02]  /*23f0*/  REDG.E.ADD.64.STRONG.GPU desc[UR20][R2.64], R6 ;  /* 0x000000060200798e */ /* 0x0001e4000c12e514 */
.L_x_181:
[----:B------:R-:W-:Y:S05]  /*2400*/  BSYNC.RECONVERGENT B1 ;  /* 0x0000000000017941 */ /* 0x000fea0003800200 */
.L_x_171:
[----:B------:R-:W-:-:S13]  /*2410*/  ISETP.GT.U32.AND P0, PT, R4, 0x7f, PT ;  /* 0x0000007f0400780c */ /* 0x000fda0003f04070 */
[----:B------:R-:W-:Y:S05]  /*2420*/  @P0 BRA `(.L_x_152) ;  /* 0x0000000800900947 */ /* 0x000fea0003800000 */
[----:B------:R-:W-:Y:S01]  /*2430*/  UISETP.GE.U32.AND UP0, UPT, UR22, 0x7, UPT ;  /* 0x000000071600788c */ /* 0x000fe2000bf06070 */
[----:B0-----:R-:W-:-:S08]  /*2440*/  IMAD.MOV.U32 R3, RZ, RZ, RZ ;  /* 0x000000ffff037224 */ /* 0x001fd000078e00ff */
[----:B------:R-:W-:Y:S05]  /*2450*/  BRA.U !UP0, `(.L_x_187) ;  /* 0x0000000508147547 */ /* 0x000fea000b800000 */
[----:B------:R-:W0:Y:S01]  /*2460*/  LDC.64 R2, c[0x0][0x380] ;  /* 0x0000e000ff027b82 */ /* 0x000e220000000a00 */
[----:B------:R-:W-:-:S07]  /*2470*/  IMAD.MOV.U32 R9, RZ, RZ, RZ ;  /* 0x000000ffff097224 */ /* 0x000fce00078e00ff */
.L_x_204:
[C---:B01--4-:R-:W-:Y:S01]  /*2480*/  IMAD R11, R9.reuse, 0x400, R0 ;  /* 0x00000400090b7824 */ /* 0x053fe200078e0200 */
[----:B------:R-:W-:Y:S01]  /*2490*/  BSSY.RECONVERGENT B1, `(.L_x_188) ;  /* 0x0000011000017945 */ /* 0x000fe20003800200 */
[C---:B--23--:R-:W-:Y:S02]  /*24a0*/  IMAD R7, R9.reuse, 0x100, R4 ;  /* 0x0000010009077824 */ /* 0x04cfe400078e0204 */
[----:B------:R-:W-:Y:S01]  /*24b0*/  VIADD R9, R9, 0x8 ;  /* 0x0000000809097836 */ /* 0x000fe20000000000 */
[----:B---3--:R-:W1:Y:S01]  /*24c0*/  LDS R14, [R11+0x200] ;  /* 0x000200000b0e7984 */ /* 0x008e620000000800 */
[----:B0-----:R-:W-:-:S03]  /*24d0*/  IMAD.WIDE.U32 R6, R7, 0x8, R2 ;  /* 0x0000000807067825 */ /* 0x001fc600078e0002 */
[----:B------:R-:W0:Y:S04]  /*24e0*/  LDS R13, [R11+0x600] ;  /* 0x000600000b0d7984 */ /* 0x000e280000000800 */
[----:B--2---:R2:W3:Y:S04]  /*24f0*/  LDS R17, [R11+0xa00] ;  /* 0x000a00000b117984 */ /* 0x0044e80000000800 */
[----:B------:R2:W4:Y:S04]  /*2500*/  LDS R18, [R11+0xe00] ;  /* 0x000e00000b127984 */ /* 0x0005280000000800 */
[----:B------:R2:W2:Y:S04]  /*2510*/  LDS R19, [R11+0x1200] ;  /* 0x001200000b137984 */ /* 0x0004a80000000800 */
[----:B------:R0:W2:Y:S04]  /*2520*/  LDS R16, [R11+0x1600] ;  /* 0x001600000b107984 */ /* 0x0000a80000000800 */
[----:B------:R0:W2:Y:S04]  /*2530*/  LDS R12, [R11+0x1a00] ;  /* 0x001a00000b0c7984 */ /* 0x0000a80000000800 */
[----:B------:R0:W2:Y:S01]  /*2540*/  LDS R10, [R11+0x1e00] ;  /* 0x001e00000b0a7984 */ /* 0x0000a20000000800 */
[----:B-1----:R-:W-:-:S02]  /*2550*/  ISETP.NE.AND P0, PT, R14, RZ, PT ;  /* 0x000000ff0e00720c */ /* 0x002fc40003f05270 */
[----:B0-----:R-:W-:-:S11]  /*2560*/  ISETP.NE.AND P1, PT, R13, RZ, PT ;  /* 0x000000ff0d00720c */ /* 0x001fd60003f25270 */
[----:B---34-:R-:W-:Y:S05]  /*2570*/  @!P0 BRA `(.L_x_189) ;  /* 0x0000000000088947 */ /* 0x018fea0003800000 */
[----:B------:R-:W-:-:S05]  /*2580*/  HFMA2 R15, -RZ, RZ, 0, 0 ;  /* 0x00000000ff0f7431 */ /* 0x000fca00000001ff */
[----:B------:R0:W-:Y:S02]  /*2590*/  REDG.E.ADD.64.STRONG.GPU desc[UR20][R6.64+0x400], R14 ;  /* 0x0004000e0600798e */ /* 0x0001e4000c12e514 */
.L_x_189:
[----:B------:R-:W-:Y:S05]  /*25a0*/  BSYNC.RECONVERGENT B1 ;  /* 0x0000000000017941 */ /* 0x000fea0003800200 */
.L_x_188:
[----:B------:R-:W-:Y:S04]  /*25b0*/  BSSY.RECONVERGENT B1, `(.L_x_190) ;  /* 0x0000005000017945 */ /* 0x000fe80003800200 */
[----:B------:R-:W-:Y:S05]  /*25c0*/  @!P1 BRA `(.L_x_191) ;  /* 0x00000000000c9947 */ /* 0x000fea0003800000 */
[----:B0-----:R-:W-:Y:S02]  /*25d0*/  IMAD.MOV.U32 R14, RZ, RZ, R13 ;  /* 0x000000ffff0e7224 */ /* 0x001fe400078e000d */
[----:B------:R-:W-:-:S05]  /*25e0*/  IMAD.MOV.U32 R15, RZ, RZ, RZ ;  /* 0x000000ffff0f7224 */ /* 0x000fca00078e00ff */
[----:B------:R1:W-:Y:S02]  /*25f0*/  REDG.E.ADD.64.STRONG.GPU desc[UR20][R6.64+0xc00], R14 ;  /* 0x000c000e0600798e */ /* 0x0003e4000c12e514 */
.L_x_191:
[----:B------:R-:W-:Y:S05]  /*2600*/  BSYNC.RECONVERGENT B1 ;  /* 0x0000000000017941 */ /* 0x000fea0003800200 */
.L_x_190:
[----:B------:R-:W-:Y:S01]  /*2610*/  ISETP.NE.AND P6, PT, R17, RZ, PT ;  /* 0x000000ff1100720c */ /* 0x000fe20003fc5270 */
[----:B------:R-:W-:Y:S01]  /*2620*/  BSSY.RECONVERGENT B1, `(.L_x_192) ;  /* 0x000000b000017945 */ /* 0x000fe20003800200 */
[----:B------:R-:W-:Y:S02]  /*2630*/  ISETP.NE.AND P0, PT, R9, UR27, PT ;  /* 0x0000001b09007c0c */ /* 0x000fe4000bf05270 */
[----:B------:R-:W-:Y:S02]  /*2640*/  ISETP.NE.AND P1, PT, R18, RZ, PT ;  /* 0x000000ff1200720c */ /* 0x000fe40003f25270 */
[----:B--2---:R-:W-:Y:S02]  /*2650*/  ISETP.NE.AND P2, PT, R19, RZ, PT ;  /* 0x000000ff1300720c */ /* 0x004fe40003f45270 */
[----:B------:R-:W-:Y:S02]  /*2660*/  ISETP.NE.AND P3, PT, R16, RZ, PT ;  /* 0x000000ff1000720c */ /* 0x000fe40003f65270 */
[----:B------:R-:W-:-:S02]  /*2670*/  ISETP.NE.AND P4, PT, R12, RZ, PT ;  /* 0x000000ff0c00720c */ /* 0x000fc40003f85270 */
[----:B------:R-:W-:Y:S01]  /*2680*/  ISETP.NE.AND P5, PT, R10, RZ, PT ;  /* 0x000000ff0a00720c */ /* 0x000fe20003fa5270 */
[----:B------:R-:W-:-:S12]  /*2690*/  @!P6 BRA `(.L_x_193) ;  /* 0x00000000000ce947 */ /* 0x000fd80003800000 */
[----:B01----:R-:W-:Y:S02]  /*26a0*/  IMAD.MOV.U32 R14, RZ, RZ, R17 ;  /* 0x000000ffff0e7224 */ /* 0x003fe400078e0011 */
[----:B------:R-:W-:-:S05]  /*26b0*/  IMAD.MOV.U32 R15, RZ, RZ, RZ ;  /* 0x000000ffff0f7224 */ /* 0x000fca00078e00ff */
[----:B------:R2:W-:Y:S02]  /*26c0*/  REDG.E.ADD.64.STRONG.GPU desc[UR20][R6.64+0x1400], R14 ;  /* 0x0014000e0600798e */ /* 0x0005e4000c12e514 */
.L_x_193:
[----:B------:R-:W-:Y:S05]  /*26d0*/  BSYNC.RECONVERGENT B1 ;  /* 0x0000000000017941 */ /* 0x000fea0003800200 */
.L_x_192:
[----:B------:R-:W-:Y:S04]  /*26e0*/  BSSY.RECONVERGENT B1, `(.L_x_194) ;  /* 0x0000005000017945 */ /* 0x000fe80003800200 */
[----:B------:R-:W-:Y:S05]  /*26f0*/  @!P1 BRA `(.L_x_195) ;  /* 0x00000000000c9947 */ /* 0x000fea0003800000 */
[----:B012---:R-:W-:Y:S02]  /*2700*/  IMAD.MOV.U32 R14, RZ, RZ, R18 ;  /* 0x000000ffff0e7224 */ /* 0x007fe400078e0012 */
[----:B------:R-:W-:-:S05]  /*2710*/  IMAD.MOV.U32 R15, RZ, RZ, RZ ;  /* 0x000000ffff0f7224 */ /* 0x000fca00078e00ff */
[----:B------:R3:W-:Y:S02]  /*2720*/  REDG.E.ADD.64.STRONG.GPU desc[UR20][R6.64+0x1c00], R14 ;  /* 0x001c000e0600798e */ /* 0x0007e4000c12e514 */
.L_x_195:
[----:B------:R-:W-:Y:S05]  /*2730*/  BSYNC.RECONVERGENT B1 ;  /* 0x0000000000017941 */ /* 0x000fea0003800200 */
.L_x_194:
[----:B------:R-:W-:Y:S04]  /*2740*/  BSSY.RECONVERGENT B1, `(.L_x_196) ;  /* 0x0000005000017945 */ /* 0x000fe80003800200 */
[----:B------:R-:W-:Y:S05]  /*2750*/  @!P2 BRA `(.L_x_197) ;  /* 0x00000000000ca947 */ /* 0x000fea0003800000 */
[----:B0123--:R-:W-:Y:S01]  /*2760*/  MOV R14, R19 ;  /* 0x00000013000e7202 */ /* 0x00ffe20000000f00 */
[----:B------:R-:W-:-:S05]  /*2770*/  IMAD.MOV.U32 R15, RZ, RZ, RZ ;  /* 0x000000ffff0f7224 */ /* 0x000fca00078e00ff */
[----:B------:R4:W-:Y:S02]  /*2780*/  REDG.E.ADD.64.STRONG.GPU desc[UR20][R6.64+0x2400], R14 ;  /* 0x0024000e0600798e */ /* 0x0009e4000c12e514 */
.L_x_197:
[----:B------:R-:W-:Y:S05]  /*2790*/  BSYNC.RECONVERGENT B1 ;  /* 0x0000000000017941 */ /* 0x000fea0003800200 */
.L_x_196:
[----:B------:R-:W-:Y:S04]  /*27a0*/  BSSY.RECONVERGENT B1, `(.L_x_198) ;  /* 0x0000004000017945 */ /* 0x000fe80003800200 */
[----:B------:R-:W-:Y:S05]  /*27b0*/  @!P3 BRA `(.L_x_199) ;  /* 0x000000000008b947 */ /* 0x000fea0003800000 */
[----:B------:R-:W-:-:S05]  /*27c0*/  IMAD.MOV.U32 R17, RZ, RZ, RZ ;  /* 0x000000ffff117224 */ /* 0x000fca00078e00ff */
[----:B------:R0:W-:Y:S02]  /*27d0*/  REDG.E.ADD.64.STRONG.GPU desc[UR20][R6.64+0x2c00], R16 ;  /* 0x002c00100600798e */ /* 0x0001e4000c12e514 */
.L_x_199:
[----:B------:R-:W-:Y:S05]  /*27e0*/  BSYNC.RECONVERGENT B1 ;  /* 0x0000000000017941 */ /* 0x000fea0003800200 */
.L_x_198:
[----:B------:R-:W-:Y:S04]  /*27f0*/  BSSY.RECONVERGENT B1, `(.L_x_200) ;  /* 0x0000004000017945 */ /* 0x000fe80003800200 */
[----:B------:R-:W-:Y:S05]  /*2800*/  @!P4 BRA `(.L_x_201) ;  /* 0x000000000008c947 */ /* 0x000fea0003800000 */
[----:B------:R-:W-:-:S05]  /*2810*/  IMAD.MOV.U32 R13, RZ, RZ, RZ ;  /* 0x000000ffff0d7224 */ /* 0x000fca00078e00ff */
[----:B------:R0:W-:Y:S02]  /*2820*/  REDG.E.ADD.64.STRONG.GPU desc[UR20][R6.64+0x3400], R12 ;  /* 0x0034000c0600798e */ /* 0x0001e4000c12e514 */
.L_x_201:
[----:B------:R-:W-:Y:S05]  /*2830*/  BSYNC.RECONVERGENT B1 ;  /* 0x0000000000017941 */ /* 0x000fea0003800200 */
.L_x_200:
[----:B------:R-:W-:Y:S04]  /*2840*/  BSSY.RECONVERGENT B1, `(.L_x_202) ;  /* 0x0000004000017945 */ /* 0x000fe80003800200 */
[----:B------:R-:W-:Y:S05]  /*2850*/  @!P5 BRA `(.L_x_203) ;  /* 0x000000000008d947 */ /* 0x000fea0003800000 */
[----:B------:R-:W-:-:S05]  /*2860*/  IMAD.MOV.U32 R11, RZ, RZ, RZ ;  /* 0x000000ffff0b7224 */ /* 0x000fca00078e00ff */
[----:B------:R0:W-:Y:S02]  /*2870*/  REDG.E.ADD.64.STRONG.GPU desc[UR20][R6.64+0x3c00], R10 ;  /* 0x003c000a0600798e */ /* 0x0001e4000c12e514 */
.L_x_203:
[----:B------:R-:W-:Y:S05]  /*2880*/  BSYNC.RECONVERGENT B1 ;  /* 0x0000000000017941 */ /* 0x000fea0003800200 */
.L_x_202:
[----:B------:R-:W-:Y:S05]  /*2890*/  @P0 BRA `(.L_x_204) ;  /* 0xfffffff800f80947 */ /* 0x000fea000383ffff */
[----:B------:R-:W-:-:S07]  /*28a0*/  IMAD.U32 R3, RZ, RZ, UR27 ;  /* 0x0000001bff037e24 */ /* 0x000fce000f8e00ff */
.L_x_187:
[----:B------:R-:W-:-:S09]  /*28b0*/  UISETP.NE.AND UP0, UPT, UR24, URZ, UPT ;  /* 0x000000ff1800728c */ /* 0x000fd2000bf05270 */
[----:B------:R-:W-:Y:S05]  /*28c0*/  BRA.U !UP0, `(.L_x_152) ;  /* 0x0000000508687547 */ /* 0x000fea000b800000 */
[----:B------:R-:W-:-:S13]  /*28d0*/  ISETP.GE.U32.AND P0, PT, R8, 0x3, PT ;  /* 0x000000030800780c */ /* 0x000fda0003f06070 */
[----:B------:R-:W-:Y:S05]  /*28e0*/  @!P0 BRA `(.L_x_205) ;  /* 0x0000000000bc8947 */ /* 0x000fea0003800000 */
[----:B01234-:R-:W-:Y:S01]  /*28f0*/  IMAD R7, R3, 0x400, R0 ;  /* 0x0000040003077824 */ /* 0x01ffe200078e0200 */
[----:B------:R-:W-:Y:S04]  /*2900*/  BSSY.RECONVERGENT B1, `(.L_x_206) ;  /* 0x000000f000017945 */ /* 0x000fe80003800200 */
[----:B------:R-:W0:Y:S04]  /*2910*/  LDS R10, [R7+0x200] ;  /* 0x00020000070a7984 */ /* 0x000e280000000800 */
[----:B------:R-:W1:Y:S04]  /*2920*/  LDS R12, [R7+0x600] ;  /* 0x00060000070c7984 */ /* 0x000e680000000800 */
[----:B------:R-:W2:Y:S04]  /*2930*/  LDS R6, [R7+0xa00] ;  /* 0x000a000007067984 */ /* 0x000ea80000000800 */
[----:B------:R-:W3:Y:S01]  /*2940*/  LDS R2, [R7+0xe00] ;  /* 0x000e000007027984 */ /* 0x000ee20000000800 */
[----:B0-----:R-:W-:-:S02]  /*2950*/  ISETP.NE.AND P0, PT, R10, RZ, PT ;  /* 0x000000ff0a00720c */ /* 0x001fc40003f05270 */
[----:B-1----:R-:W-:Y:S02]  /*2960*/  ISETP.NE.AND P1, PT, R12, RZ, PT ;  /* 0x000000ff0c00720c */ /* 0x002fe40003f25270 */
[----:B--2---:R-:W-:Y:S02]  /*2970*/  ISETP.NE.AND P2, PT, R6, RZ, PT ;  /* 0x000000ff0600720c */ /* 0x004fe40003f45270 */
[----:B---3--:R-:W-:-:S07]  /*2980*/  ISETP.NE.AND P3, PT, R2, RZ, PT ;  /* 0x000000ff0200720c */ /* 0x008fce0003f65270 */
[----:B------:R-:W-:Y:S06]  /*2990*/  @!P0 BRA `(.L_x_207) ;  /* 0x0000000000148947 */ /* 0x000fec0003800000 */
[----:B------:R-:W0:Y:S01]  /*29a0*/  LDC.64 R8, c[0x0][0x380] ;  /* 0x0000e000ff087b82 */ /* 0x000e220000000a00 */
[----:B------:R-:W-:Y:S01]  /*29b0*/  LEA R7, R3, R4, 0x8 ;  /* 0x0000000403077211 */ /* 0x000fe200078e40ff */
[----:B------:R-:W-:-:S04]  /*29c0*/  IMAD.MOV.U32 R11, RZ, RZ, RZ ;  /* 0x000000ffff0b7224 */ /* 0x000fc800078e00ff */
[----:B0-----:R-:W-:-:S05]  /*29d0*/  IMAD.WIDE.U32 R8, R7, 0x8, R8 ;  /* 0x0000000807087825 */ /* 0x001fca00078e0008 */
[----:B------:R0:W-:Y:S02]  /*29e0*/  REDG.E.ADD.64.STRONG.GPU desc[UR20][R8.64+0x400], R10 ;  /* 0x0004000a0800798e */ /* 0x0001e4000c12e514 */
.L_x_207:
[----:B------:R-:W-:Y:S05]  /*29f0*/  BSYNC.RECONVERGENT B1 ;  /* 0x0000000000017941 */ /* 0x000fea0003800200 */
.L_x_206:
[----:B------:R-:W-:Y:S04]  /*2a00*/  BSSY.RECONVERGENT B1, `(.L_x_208) ;  /* 0x0000009000017945 */ /* 0x000fe80003800200 */
[----:B------:R-:W-:Y:S05]  /*2a10*/  @!P1 BRA `(.L_x_209) ;  /* 0x00000000001c9947 */ /* 0x000fea0003800000 */
[----:B0-----:R-:W0:Y:S01]  /*2a20*/  LDC.64 R8, c[0x0][0x380] ;  /* 0x0000e000ff087b82 */ /* 0x001e220000000a00 */
[----:B------:R-:W-:Y:S02]  /*2a30*/  IMAD R7, R3, 0x100, R4 ;  /* 0x0000010003077824 */ /* 0x000fe400078e0204 */
[----:B------:R-:W-:Y:S02]  /*2a40*/  IMAD.MOV.U32 R10, RZ, RZ, R12 ;  /* 0x000000ffff0a7224 */ /* 0x000fe400078e000c */
[----:B------:R-:W-:Y:S02]  /*2a50*/  VIADD R7, R7, 0x100 ;  /* 0x0000010007077836 */ /* 0x000fe40000000000 */
[----:B------:R-:W-:Y:S02]  /*2a60*/  IMAD.MOV.U32 R11, RZ, RZ, RZ ;  /* 0x000000ffff0b7224 */ /* 0x000fe400078e00ff */
[----:B0-----:R-:W-:-:S05]  /*2a70*/  IMAD.WIDE.U32 R8, R7, 0x8, R8 ;  /* 0x0000000807087825 */ /* 0x001fca00078e0008 */
[----:B------:R1:W-:Y:S02]  /*2a80*/  REDG.E.ADD.64.STRONG.GPU desc[UR20][R8.64+0x400], R10 ;  /* 0x0004000a0800798e */ /* 0x0003e4000c12e514 */
.L_x_209:
[----:B------:R-:W-:Y:S05]  /*2a90*/  BSYNC.RECONVERGENT B1 ;  /* 0x0000000000017941 */ /* 0x000fea0003800200 */
.L_x_208:
[----:B------:R-:W-:Y:S04]  /*2aa0*/  BSSY.RECONVERGENT B1, `(.L_x_210) ;  /* 0x0000008000017945 */ /* 0x000fe80003800200 */
[----:B------:R-:W-:Y:S05]  /*2ab0*/  @!P2 BRA `(.L_x_211) ;  /* 0x000000000018a947 */ /* 0x000fea0003800000 */
[----:B01----:R-:W0:Y:S01]  /*2ac0*/  LDC.64 R8, c[0x0][0x380] ;  /* 0x0000e000ff087b82 */ /* 0x003e220000000a00 */
[----:B------:R-:W-:-:S05]  /*2ad0*/  IMAD R7, R3, 0x100, R4 ;  /* 0x0000010003077824 */ /* 0x000fca00078e0204 */
[----:B------:R-:W-:-:S05]  /*2ae0*/  IADD3 R7, PT, PT, R7, 0x200, RZ ;  /* 0x0000020007077810 */ /* 0x000fca0007ffe0ff */
[----:B0-----:R-:W-:-:S04]  /*2af0*/  IMAD.WIDE.U32 R8, R7, 0x8, R8 ;  /* 0x0000000807087825 */ /* 0x001fc800078e0008 */
[----:B------:R-:W-:-:S05]  /*2b00*/  IMAD.MOV.U32 R7, RZ, RZ, RZ ;  /* 0x000000ffff077224 */ /* 0x000fca00078e00ff */
[----:B------:R2:W-:Y:S02]  /*2b10*/  REDG.E.ADD.64.STRONG.GPU desc[UR20][R8.64+0x400], R6 ;  /* 0x000400060800798e */ /* 0x0005e4000c12e514 */
.L_x_211:
[----:B------:R-:W-:Y:S05]  /*2b20*/  BSYNC.RECONVERGENT B1 ;  /* 0x0000000000017941 */ /* 0x000fea0003800200 */
.L_x_210:
[----:B------:R-:W-:Y:S04]  /*2b30*/  BSSY.RECONVERGENT B1, `(.L_x_212) ;  /* 0x0000009000017945 */ /* 0x000fe80003800200 */
[----:B------:R-:W-:Y:S05]  /*2b40*/  @!P3 BRA `(.L_x_213) ;  /* 0x00000000001cb947 */ /* 0x000fea0003800000 */
[----:B--2---:R-:W2:Y:S01]  /*2b50*/  LDC.64 R6, c[0x0][0x380] ;  /* 0x0000e000ff067b82 */ /* 0x004ea20000000a00 */
[----:B01----:R-:W-:Y:S02]  /*2b60*/  IMAD R9, R3, 0x100, R4 ;  /* 0x0000010003097824 */ /* 0x003fe400078e0204 */
[----:B------:R-:W-:Y:S02]  /*2b70*/  IMAD.MOV.U32 R8, RZ, RZ, R2 ;  /* 0x000000ffff087224 */ /* 0x000fe400078e0002 */
[----:B------:R-:W-:-:S04]  /*2b80*/  VIADD R9, R9, 0x300 ;  /* 0x0000030009097836 */ /* 0x000fc80000000000 */
[----:B--2---:R-:W-:-:S04]  /*2b90*/  IMAD.WIDE.U32 R6, R9, 0x8, R6 ;  /* 0x0000000809067825 */ /* 0x004fc800078e0006 */
[----:B------:R-:W-:-:S05]  /*2ba0*/  IMAD.MOV.U32 R9, RZ, RZ, RZ ;  /* 0x000000ffff097224 */ /* 0x000fca00078e00ff */
[----:B------:R3:W-:Y:S02]  /*2bb0*/  REDG.E.ADD.64.STRONG.GPU desc[UR20][R6.64+0x400], R8 ;  /* 0x000400080600798e */ /* 0x0007e4000c12e514 */
.L_x_213:
[----:B------:R-:W-:Y:S05]  /*2bc0*/  BSYNC.RECONVERGENT B1 ;  /* 0x0000000000017941 */ /* 0x000fea0003800200 */
.L_x_212:
[----:B------:R-:W-:-:S07]  /*2bd0*/  VIADD R3, R3, 0x4 ;  /* 0x0000000403037836 */ /* 0x000fce0000000000 */
.L_x_205:
[----:B------:R-:W-:-:S09]  /*2be0*/  UISETP.NE.AND UP0, UPT, UR25, URZ, UPT ;  /* 0x000000ff1900728c */ /* 0x000fd2000bf05270 */
[----:B------:R-:W-:Y:S05]  /*2bf0*/  BRA.U !UP0, `(.L_x_152) ;  /* 0x00000001089c7547 */ /* 0x000fea000b800000 */
[----:B------:R-:W-:-:S13]  /*2c00*/  ISETP.NE.AND P0, PT, R5, RZ, PT ;  /* 0x000000ff0500720c */ /* 0x000fda0003f05270 */
[----:B------:R-:W-:Y:S05]  /*2c10*/  @!P0 BRA `(.L_x_214) ;  /* 0x0000000000648947 */ /* 0x000fea0003800000 */
[----:B01234-:R-:W-:Y:S01]  /*2c20*/  LEA R6, R3, R0, 0xa ;  /* 0x0000000003067211 */ /* 0x01ffe200078e50ff */
[----:B------:R-:W-:Y:S04]  /*2c30*/  BSSY.RECONVERGENT B1, `(.L_x_215) ;  /* 0x000000c000017945 */ /* 0x000fe80003800200 */
[----:B------:R-:W0:Y:S04]  /*2c40*/  LDS R2, [R6+0x200] ;  /* 0x0002000006027984 */ /* 0x000e280000000800 */
[----:B------:R-:W1:Y:S01]  /*2c50*/  LDS R5, [R6+0x600] ;  /* 0x0006000006057984 */ /* 0x000e620000000800 */
[----:B0-----:R-:W-:-:S02]  /*2c60*/  ISETP.NE.AND P0, PT, R2, RZ, PT ;  /* 0x000000ff0200720c */ /* 0x001fc40003f05270 */
[----:B-1----:R-:W-:-:S11]  /*2c70*/  ISETP.NE.AND P1, PT, R5, RZ, PT ;  /* 0x000000ff0500720c */ /* 0x002fd60003f25270 */
[----:B------:R-:W-:Y:S05]  /*2c80*/  @!P0 BRA `(.L_x_216) ;  /* 0x0000000000188947 */ /* 0x000fea0003800000 */
[----:B------:R-:W0:Y:S01]  /*2c90*/  LDC.64 R6, c[0x0][0x380] ;  /* 0x0000e000ff067b82 */ /* 0x000e220000000a00 */
[----:B------:R-:W-:-:S04]  /*2ca0*/  IMAD R9, R3, 0x100, R4 ;  /* 0x0000010003097824 */ /* 0x000fc800078e0204 */
[----:B0-----:R-:W-:-:S04]  /*2cb0*/  IMAD.WIDE.U32 R8, R9, 0x8, R6 ;  /* 0x0000000809087825 */ /* 0x001fc800078e0006 */
[----:B------:R-:W-:Y:S02]  /*2cc0*/  IMAD.MOV.U32 R6, RZ, RZ, R2 ;  /* 0x000000ffff067224 */ /* 0x000fe400078e0002 */
[----:B------:R-:W-:-:S05]  /*2cd0*/  IMAD.MOV.U32 R7, RZ, RZ, RZ ;  /* 0x000000ffff077224 */ /* 0x000fca00078e00ff */
[----:B------:R0:W-:Y:S02]  /*2ce0*/  REDG.E.ADD.64.STRONG.GPU desc[UR20][R8.64+0x400], R6 ;  /* 0x000400060800798e */ /* 0x0001e4000c12e514 */
.L_x_216:
[----:B------:R-:W-:Y:S05]  /*2cf0*/  BSYNC.RECONVERGENT B1 ;  /* 0x0000000000017941 */ /* 0x000fea0003800200 */
.L_x_215:
[----:B------:R-:W-:Y:S04]  /*2d00*/  BSSY.RECONVERGENT B1, `(.L_x_217) ;  /* 0x0000009000017945 */ /* 0x000fe80003800200 */
[----:B------:R-:W-:Y:S05]  /*2d10*/  @!P1 BRA `(.L_x_218) ;  /* 0x00000000001c9947 */ /* 0x000fea0003800000 */
[----:B0-----:R-:W0:Y:S01]  /*2d20*/  LDC.64 R6, c[0x0][0x380] ;  /* 0x0000e000ff067b82 */ /* 0x001e220000000a00 */
[----:B------:R-:W-:-:S04]  /*2d30*/  IMAD R2, R3, 0x100, R4 ;  /* 0x0000010003027824 */ /* 0x000fc800078e0204 */
[----:B------:R-:W-:-:S04]  /*2d40*/  VIADD R9, R2, 0x100 ;  /* 0x0000010002097836 */ /* 0x000fc80000000000 */
[----:B0-----:R-:W-:-:S04]  /*2d50*/  IMAD.WIDE.U32 R8, R9, 0x8, R6 ;  /* 0x0000000809087825 */ /* 0x001fc800078e0006 */
[----:B------:R-:W-:Y:S02]  /*2d60*/  HFMA2 R7, -RZ, RZ, 0, 0 ;  /* 0x00000000ff077431 */ /* 0x000fe400000001ff */
[----:B------:R-:W-:-:S05]  /*2d70*/  IMAD.MOV.U32 R6, RZ, RZ, R5 ;  /* 0x000000ffff067224 */ /* 0x000fca00078e0005 */
[----:B------:R1:W-:Y:S02]  /*2d80*/  REDG.E.ADD.64.STRONG.GPU desc[UR20][R8.64+0x400], R6 ;  /* 0x000400060800798e */ /* 0x0003e4000c12e514 */
.L_x_218:
[----:B------:R-:W-:Y:S05]  /*2d90*/  BSYNC.RECONVERGENT B1 ;  /* 0x0000000000017941 */ /* 0x000fea0003800200 */
.L_x_217:
[----:B------:R-:W-:-:S07]  /*2da0*/  VIADD R3, R3, 0x2 ;  /* 0x0000000203037836 */ /* 0x000fce0000000000 */
.L_x_214:
[----:B------:R-:W-:-:S09]  /*2db0*/  UISETP.NE.AND UP0, UPT, UR9, URZ, UPT ;  /* 0x000000ff0900728c */ /* 0x000fd2000bf05270 */
[----:B------:R-:W-:Y:S05]  /*2dc0*/  BRA.U !UP0, `(.L_x_152) ;  /* 0x0000000108287547 */ /* 0x000fea000b800000 */
[----:B------:R-:W-:-:S05]  /*2dd0*/  IMAD R2, R3, 0x400, R0 ;  /* 0x0000040003027824 */ /* 0x000fca00078e0200 */
[----:B------:R-:W5:Y:S02]  /*2de0*/  LDS R5, [R2+0x200] ;  /* 0x0002000002057984 */ /* 0x000f640000000800 */
[----:B-----5:R-:W-:-:S13]  /*2df0*/  ISETP.NE.AND P0, PT, R5, RZ, PT ;  /* 0x000000ff0500720c */ /* 0x020fda0003f05270 */
[----:B------:R-:W-:Y:S05]  /*2e00*/  @!P0 BRA `(.L_x_152) ;  /* 0x0000000000188947 */ /* 0x000fea0003800000 */
[----:B01234-:R-:W0:Y:S01]  /*2e10*/  LDC.64 R6, c[0x0][0x380] ;  /* 0x0000e000ff067b82 */ /* 0x01fe220000000a00 */
[----:B------:R-:W-:-:S04]  /*2e20*/  IMAD R3, R3, 0x100, R4 ;  /* 0x0000010003037824 */ /* 0x000fc800078e0204 */
[----:B0-----:R-:W-:-:S04]  /*2e30*/  IMAD.WIDE.U32 R2, R3, 0x8, R6 ;  /* 0x0000000803027825 */ /* 0x001fc800078e0006 */
[----:B------:R-:W-:Y:S02]  /*2e40*/  IMAD.MOV.U32 R6, RZ, RZ, R5 ;  /* 0x000000ffff067224 */ /* 0x000fe400078e0005 */
[----:B------:R-:W-:-:S05]  /*2e50*/  IMAD.MOV.U32 R7, RZ, RZ, RZ ;  /* 0x000000ffff077224 */ /* 0x000fca00078e00ff */
[----:B------:R0:W-:Y:S02]  /*2e60*/  REDG.E.ADD.64.STRONG.GPU desc[UR20][R2.64+0x400], R6 ;  /* 0x000400060200798e */ /* 0x0001e4000c12e514 */
.L_x_152:
[----:B------:R-:W-:Y:S05]  /*2e70*/  BSYNC.RECONVERGENT B0 ;  /* 0x0000000000007941 */ /* 0x000fea0003800200 */
.L_x_151:
[----:B------:R-:W-:Y:S01]  /*2e80*/  BAR.SYNC.DEFER_BLOCKING 0x0 ;  /* 0x0000000000007b1d */ /* 0x000fe20000010000 */
[----:B------:R-:W-:-:S04]  /*2e90*/  UIADD3 UR6, UP0, UPT, UR6, 0x1, URZ ;  /* 0x0000000106067890 */ /* 0x000fc8000ff1e0ff */
[----:B------:R-:W-:Y:S02]  /*2ea0*/  UIADD3.X UR7, UPT, UPT, URZ, UR7, URZ, UP0, !UPT ;  /* 0x00000007ff077290 */ /* 0x000fe400087fe4ff */
[----:B------:R-:W-:-:S04]  /*2eb0*/  UISETP.NE.U32.AND UP0, UPT, UR6, UR11, UPT ;  /* 0x0000000b0600728c */ /* 0x000fc8000bf05070 */
[----:B------:R-:W-:-:S09]  /*2ec0*/  UISETP.NE.AND.EX UP0, UPT, UR7, UR12, UPT, UP0 ;  /* 0x0000000c0700728c */ /* 0x000fd2000bf05300 */
[----:B------:R-:W-:Y:S05]  /*2ed0*/  BRA.U UP0, `(.L_x_219) ;  /* 0xffffffd100f07547 */ /* 0x000fea000b83ffff */
[----:B------:R-:W-:Y:S05]  /*2ee0*/  EXIT ;  /* 0x000000000000794d */ /* 0x000fea0003800000 */
.L_x_220:
        /* <DEDUP_REMOVED lines=9> */
.L_x_242:


//--------------------- .text._ZN3cub18CUB_300001_SM_10006detail10radix_sort31DeviceRadixSortSingleTileKernelINS1_5radix10policy_hubIiiyE10Policy1000ELNS0_9SortOrderE0EiiyNS1_21identity_decomposer_tEEEvPKT1_PSA_PKT2_PSE_T3_iiT4_ --------------------------
	.section	.text._ZN3cub18CUB_300001_SM_10006detail10radix_sort31DeviceRadixSortSingleTileKernelINS1_5radix10policy_hubIiiyE10Policy1000ELNS0_9SortOrderE0EiiyNS1_21identity_decomposer_tEEEvPKT1_PSA_PKT2_PSE_T3_iiT4_,"ax",@progbits
	.align	128
        .global         _ZN3cub18CUB_300001_SM_10006detail10radix_sort31DeviceRadixSortSingleTileKernelINS1_5radix10policy_hubIiiyE10Policy1000ELNS0_9SortOrderE0EiiyNS1_21identity_decomposer_tEEEvPKT1_PSA_PKT2_PSE_T3_iiT4_
        .type           _ZN3cub18CUB_300001_SM_10006detail10radix_sort31DeviceRadixSortSingleTileKernelINS1_5radix10policy_hubIiiyE10Policy1000ELNS0_9SortOrderE0EiiyNS1_21identity_decomposer_tEEEvPKT1_PSA_PKT2_PSE_T3_iiT4_,@function
        .size           _ZN3cub18CUB_300001_SM_10006detail10radix_sort31DeviceRadixSortSingleTileKernelINS1_5radix10policy_hubIiiyE10Policy1000ELNS0_9SortOrderE0EiiyNS1_21identity_decomposer_tEEEvPKT1_PSA_PKT2_PSE_T3_iiT4_,(.L_x_243 - _ZN3cub18CUB_300001_SM_10006detail10radix_sort31DeviceRadixSortSingleTileKernelINS1_5radix10policy_hubIiiyE10Policy1000ELNS0_9SortOrderE0EiiyNS1_21identity_decomposer_tEEEvPKT1_PSA_PKT2_PSE_T3_iiT4_)
        .other          _ZN3cub18CUB_300001_SM_10006detail10radix_sort31DeviceRadixSortSingleTileKernelINS1_5radix10policy_hubIiiyE10Policy1000ELNS0_9SortOrderE0EiiyNS1_21identity_decomposer_tEEEvPKT1_PSA_PKT2_PSE_T3_iiT4_,@"STO_CUDA_ENTRY STV_DEFAULT"
_ZN3cub18CUB_300001_SM_10006detail10radix_sort31DeviceRadixSortSingleTileKernelINS1_5radix10policy_hubIiiyE10Policy1000ELNS0_9SortOrderE0EiiyNS1_21identity_decomposer_tEEEvPKT1_PSA_PKT2_PSE_T3_iiT4_:
.text._ZN3cub18CUB_300001_SM_10006detail10radix_sort31DeviceRadixSortSingleTileKernelINS1_5radix10policy_hubIiiyE10Policy1000ELNS0_9SortOrderE0EiiyNS1_21identity_decomposer_tEEEvPKT1_PSA_PKT2_PSE_T3_iiT4_:
[----:B------:R-:W-:Y:S01]  /*0000*/  LDC R1, c[0x0][0x37c] ;  /* 0x0000df00ff017b82 */ /* 0x000fe20000000800 */
[----:B------:R-:W0:Y:S01]  /*0010*/  S2R R0, SR_TID.X ;  /* 0x0000000000007919 */ /* 0x000e220000002100 */
[----:B------:R-:W1:Y:S06]  /*0020*/  LDCU UR4, c[0x0][0x3a0] ;  /* 0x00007400ff0477ac */ /* 0x000e6c0008000800 */
[----:B------:R-:W2:Y:S01]  /*0030*/  LDC.64 R6, c[0x0][0x380] ;  /* 0x0000e000ff067b82 */ /* 0x000ea20000000a00 */
[----:B------:R-:W3:Y:S01]  /*0040*/  LDCU.64 UR8, c[0x0][0x358] ;  /* 0x00006b00ff0877ac */ /* 0x000ee20008000a00 */
[----:B------:R-:W4:Y:S01]  /*0050*/  LDCU UR10, c[0x0][0x3ac] ;  /* 0x00007580ff0a77ac */ /* 0x000f220008000800 */
[----:B0-----:R-:W-:-:S04]  /*0060*/  IMAD R9, R0, 0x13, RZ ;  /* 0x0000001300097824 */ /* 0x001fc800078e02ff */
[C---:B------:R-:W-:Y:S01]  /*0070*/  VIADD R4, R9.reuse, 0x1 ;  /* 0x0000000109047836 */ /* 0x040fe20000000000 */
[C---:B-1----:R-:W-:Y:S01]  /*0080*/  ISETP.GE.AND P6, PT, R9.reuse, UR4, PT ;  /* 0x0000000409007c0c */ /* 0x042fe2000bfc6270 */
[C---:B------:R-:W-:Y:S02]  /*0090*/  VIADD R8, R9.reuse, 0x5 ;  /* 0x0000000509087836 */ /* 0x040fe40000000000 */
[C---:B--2---:R-:W-:Y:S01]  /*00a0*/  IMAD.WIDE.U32 R6, R9.reuse, 0x4, R6 ;  /* 0x0000000409067825 */ /* 0x044fe200078e0006 */
[----:B------:R-:W-:Y:S02]  /*00b0*/  ISETP.GE.AND P5, PT, R4, UR4, PT ;  /* 0x0000000404007c0c */ /* 0x000fe4000bfa6270 */
[----:B------:R-:W-:Y:S01]  /*00c0*/  ISETP.GE.AND P1, PT, R8, UR4, PT ;  /* 0x0000000408007c0c */ /* 0x000fe2000bf26270 */
[C---:B------:R-:W-:Y:S01]  /*00d0*/  VIADD R5, R9.reuse, 0x2 ;  /* 0x0000000209057836 */ /* 0x040fe20000000000 */
[----:B------:R-:W-:Y:S01]  /*00e0*/  P2R R46, PR, RZ, 0x20 ;  /* 0x00000020ff2e7803 */ /* 0x000fe20000000000 */
[C---:B------:R-:W-:Y:S01]  /*00f0*/  VIADD R10, R9.reuse, 0x6 ;  /* 0x00000006090a7836 */ /* 0x040fe20000000000 */
[----:B------:R-:W-:Y:S01]  /*0100*/  P2R R49, PR, RZ, 0x2 ;  /* 0x00000002ff317803 */ /* 0x000fe20000000000 */
[----:B------:R-:W-:Y:S01]  /*0110*/  VIADD R4, R9, 0x3 ;  /* 0x0000000309047836 */ /* 0x000fe20000000000 */
[----:B------:R-:W-:Y:S01]  /*0120*/  ISETP.GE.AND P4, PT, R5, UR4, PT ;  /* 0x0000000405007c0c */ /* 0x000fe2000bf86270 */
[C---:B------:R-:W-:Y:S01]  /*0130*/  VIADD R5, R9.reuse, 0x4 ;  /* 0x0000000409057836 */ /* 0x040fe20000000000 */
[----:B------:R-:W-:Y:S01]  /*0140*/  ISETP.GE.AND P0, PT, R10, UR4, PT ;  /* 0x000000040a007c0c */ /* 0x000fe2000bf06270 */
[----:B------:R-:W-:Y:S01]  /*0150*/  VIADD R29, R9, 0x9 ;  /* 0x00000009091d7836 */ /* 0x000fe20000000000 */
[----:B------:R-:W-:Y:S01]  /*0160*/  ISETP.GE.AND P3, PT, R4, UR4, PT ;  /* 0x0000000404007c0c */ /* 0x000fe2000bf66270 */
[----:B---3--:R-:W2:Y:S01]  /*0170*/  @!P5 LDG.E R8, desc[UR8][R6.64+0x4] ;  /* 0x000004080608d981 */ /* 0x008ea2000c1e1900 */
[----:B------:R-:W-:Y:S01]  /*0180*/  ISETP.GE.AND P2, PT, R5, UR4, PT ;  /* 0x0000000405007c0c */ /* 0x000fe2000bf46270 */
[C---:B------:R-:W-:Y:S01]  /*0190*/  VIADD R4, R9.reuse, 0x7 ;  /* 0x0000000709047836 */ /* 0x040fe20000000000 */
[----:B------:R-:W-:Y:S01]  /*01a0*/  P2R R50, PR, RZ, 0x1 ;  /* 0x00000001ff327803 */ /* 0x000fe20000000000 */
[----:B------:R-:W3:Y:S01]  /*01b0*/  @!P1 LDG.E R35, desc[UR8][R6.64+0x14] ;  /* 0x0000140806239981 */ /* 0x000ee2000c1e1900 */
[C---:B------:R-:W-:Y:S01]  /*01c0*/  VIADD R5, R9.reuse, 0x8 ;  /* 0x0000000809057836 */ /* 0x040fe20000000000 */
[----:B------:R-:W-:Y:S01]  /*01d0*/  P2R R47, PR, RZ, 0x8 ;  /* 0x00000008ff2f7803 */ /* 0x000fe20000000000 */
[C---:B------:R-:W-:Y:S01]  /*01e0*/  VIADD R30, R9.reuse, 0xa ;  /* 0x0000000a091e7836 */ /* 0x040fe20000000000 */
[----:B------:R-:W4:Y:S01]  /*01f0*/  @!P4 LDG.E R10, desc[UR8][R6.64+0x8] ;  /* 0x00000808060ac981 */ /* 0x000f22000c1e1900 */
[C---:B------:R-:W-:Y:S01]  /*0200*/  VIADD R31, R9.reuse, 0xb ;  /* 0x0000000b091f7836 */ /* 0x040fe20000000000 */
[----:B------:R-:W-:Y:S01]  /*0210*/  P2R R48, PR, RZ, 0x4 ;  /* 0x00000004ff307803 */ /* 0x000fe20000000000 */
[C---:B------:R-:W-:Y:S01]  /*0220*/  VIADD R32, R9.reuse, 0xc ;  /* 0x0000000c09207836 */ /* 0x040fe20000000000 */
[----:B------:R-:W3:Y:S01]  /*0230*/  @!P3 LDG.E R11, desc[UR8][R6.64+0xc] ;  /* 0x00000c08060bb981 */ /* 0x000ee2000c1e1900 */
[----:B------:R-:W-:Y:S01]  /*0240*/  VIADD R33, R9, 0x10 ;  /* 0x0000001009217836 */ /* 0x000fe20000000000 */
[----:B------:R-:W-:-:S02]  /*0250*/  P2R R45, PR, RZ, 0x10 ;  /* 0x00000010ff2d7803 */ /* 0x000fc40000000000 */
[----:B------:R-:W3:Y:S04]  /*0260*/  @!P2 LDG.E R34, desc[UR8][R6.64+0x10] ;  /* 0x000010080622a981 */ /* 0x000ee8000c1e1900 */
[----:B------:R-:W3:Y:S01]  /*0270*/  @!P0 LDG.E R36, desc[UR8][R6.64+0x18] ;  /* 0x0000180806248981 */ /* 0x000ee2000c1e1900 */
[----:B------:R-:W-:-:S03]  /*0280*/  ISETP.GE.AND P0, PT, R4, UR4, PT ;  /* 0x0000000404007c0c */ /* 0x000fc6000bf06270 */
[----:B------:R-:W3:Y:S01]  /*0290*/  @!P6 LDG.E R61, desc[UR8][R6.64] ;  /* 0x00000008063de981 */ /* 0x000ee2000c1e1900 */
[----:B------:R-:W-:-:S09]  /*02a0*/  P2R R51, PR, RZ, 0x1 ;  /* 0x00000001ff337803 */ /* 0x000fd20000000000 */
[----:B------:R-:W3:Y:S01]  /*02b0*/  @!P0 LDG.E R37, desc[UR8][R6.64+0x1c] ;  /* 0x00001c0806258981 */ /* 0x000ee2000c1e1900 */
[----:B------:R-:W-:Y:S02]  /*02c0*/  ISETP.GE.AND P0, PT, R5, UR4, PT ;  /* 0x0000000405007c0c */ /* 0x000fe4000bf06270 */
[----:B------:R-:W0:Y:S02]  /*02d0*/  LDC.64 R4, c[0x0][0x390] ;  /* 0x0000e400ff047b82 */ /* 0x000e240000000a00 */
[----:B------:R-:W-:-:S09]  /*02e0*/  P2R R52, PR, RZ, 0x1 ;  /* 0x00000001ff347803 */ /* 0x000fd20000000000 */
[----:B------:R-:W3:Y:S01]  /*02f0*/  @!P0 LDG.E R38, desc[UR8][R6.64+0x20] ;  /* 0x0000200806268981 */ /* 0x000ee2000c1e1900 */
[----:B------:R-:W-:-:S04]  /*0300*/  ISETP.GE.AND P0, PT, R29, UR4, PT ;  /* 0x000000041d007c0c */ /* 0x000fc8000bf06270 */
[----:B------:R-:W-:-:S09]  /*0310*/  P2R R53, PR, RZ, 0x1 ;  /* 0x00000001ff357803 */ /* 0x000fd20000000000 */
[----:B------:R-:W3:Y:S01]  /*0320*/  @!P0 LDG.E R39, desc[UR8][R6.64+0x24] ;  /* 0x0000240806278981 */ /* 0x000ee2000c1e1900 */
[----:B------:R-:W-:Y:S01]  /*0330*/  ISETP.GE.AND P0, PT, R30, UR4, PT ;  /* 0x000000041e007c0c */ /* 0x000fe2000bf06270 */
[----:B------:R-:W-:-:S05]  /*0340*/  VIADD R30, R9, 0xd ;  /* 0x0000000d091e7836 */ /* 0x000fca0000000000 */
[----:B------:R-:W-:Y:S02]  /*0350*/  ISETP.GE.AND P1, PT, R30, UR4, PT ;  /* 0x000000041e007c0c */ /* 0x000fe4000bf26270 */
[----:B------:R-:W-:Y:S02]  /*0360*/  P2R R54, PR, RZ, 0x1 ;  /* 0x00000001ff367803 */ /* 0x000fe40000000000 */
[----:B------:R-:W-:-:S03]  /*0370*/  P2R R58, PR, RZ, 0x2 ;  /* 0x00000002ff3a7803 */ /* 0x000fc60000000000 */
[----:B------:R-:W3:Y:S01]  /*0380*/  @!P0 LDG.E R40, desc[UR8][R6.64+0x28] ;  /* 0x0000280806288981 */ /* 0x000ee2000c1e1900 */
[----:B------:R-:W-:-:S05]  /*0390*/  ISETP.GE.AND P0, PT, R31, UR4, PT ;  /* 0x000000041f007c0c */ /* 0x000fca000bf06270 */
[----:B------:R-:W3:Y:S01]  /*03a0*/  @!P1 LDG.E R62, desc[UR8][R6.64+0x34] ;  /* 0x00003408063e9981 */ /* 0x000ee2000c1e1900 */
[----:B------:R-:W-:-:S04]  /*03b0*/  ISETP.NE.AND P1, PT, R54, RZ, PT ;  /* 0x000000ff3600720c */ /* 0x000fc80003f25270 */
[----:B------:R-:W-:Y:S02]  /*03c0*/  P2R R57, PR, RZ, 0x2 ;  /* 0x00000002ff397803 */ /* 0x000fe40000000000 */
[----:B------:R-:W-:Y:S01]  /*03d0*/  ISETP.NE.AND P1, PT, R53, RZ, PT ;  /* 0x000000ff3500720c */ /* 0x000fe20003f25270 */
[----:B------:R-:W3:Y:S03]  /*03e0*/  @!P0 LDG.E R41, desc[UR8][R6.64+0x2c] ;  /* 0x00002c0806298981 */ /* 0x000ee6000c1e1900 */
[----:B------:R-:W-:Y:S02]  /*03f0*/  P2R R56, PR, RZ, 0x2 ;  /* 0x00000002ff387803 */ /* 0x000fe40000000000 */
[----:B------:R-:W-:Y:S02]  /*0400*/  ISETP.NE.AND P1, PT, R52, RZ, PT ;  /* 0x000000ff3400720c */ /* 0x000fe40003f25270 */
[----:B------:R-:W-:-:S02]  /*0410*/  P2R R60, PR, RZ, 0x1 ;  /* 0x00000001ff3c7803 */ /* 0x000fc40000000000 */
[----:B------:R-:W-:Y:S02]  /*0420*/  P2R R55, PR, RZ, 0x2 ;  /* 0x00000002ff377803 */ /* 0x000fe40000000000 */
[----:B------:R-:W-:Y:S02]  /*0430*/  ISETP.GE.AND P0, PT, R32, UR4, PT ;  /* 0x0000000420007c0c */ /* 0x000fe4000bf06270 */
[----:B------:R-:W-:Y:S01]  /*0440*/  ISETP.NE.AND P1, PT, R51, RZ, PT ;  /* 0x000000ff3300720c */ /* 0x000fe20003f25270 */
[----:B------:R-:W-:-:S03]  /*0450*/  VIADD R32, R9, 0xf ;  /* 0x0000000f09207836 */ /* 0x000fc60000000000 */
[----:B------:R-:W-:Y:S02]  /*0460*/  P2R R54, PR, RZ, 0x2 ;  /* 0x00000002ff367803 */ /* 0x000fe40000000000 */
[----:B------:R-:W-:Y:S02]  /*0470*/  ISETP.NE.AND P1, PT, R50, RZ, PT ;  /* 0x000000ff3200720c */ /* 0x000fe40003f25270 */
[----:B------:R-:W-:Y:S02]  /*0480*/  ISETP.GE.AND P3, PT, R32, UR4, PT ;  /* 0x0000000420007c0c */ /* 0x000fe4000bf66270 */
[----:B------:R-:W-:Y:S01]  /*0490*/  P2R R53, PR, RZ, 0x2 ;  /* 0x00000002ff357803 */ /* 0x000fe20000000000 */
[----:B------:R-:W3:Y:S01]  /*04a0*/  @!P0 LDG.E R42, desc[UR8][R6.64+0x30] ;  /* 0x00003008062a8981 */ /* 0x000ee2000c1e1900 */
[----:B------:R-:W-:Y:S01]  /*04b0*/  ISETP.NE.AND P1, PT, R49, RZ, PT ;  /* 0x000000ff3100720c */ /* 0x000fe20003f25270 */
[----:B------:R-:W-:-:S03]  /*04c0*/  VIADD R31, R9, 0xe ;  /* 0x0000000e091f7836 */ /* 0x000fc60000000000 */
[----:B------:R-:W-:Y:S01]  /*04d0*/  P2R R51, PR, RZ, 0x2 ;  /* 0x00000002ff337803 */ /* 0x000fe20000000000 */
[C---:B------:R-:W-:Y:S01]  /*04e0*/  VIADD R43, R9.reuse, 0x11 ;  /* 0x00000011092b7836 */ /* 0x040fe20000000000 */
[----:B------:R-:W-:Y:S01]  /*04f0*/  ISETP.NE.AND P1, PT, R48, RZ, PT ;  /* 0x000000ff3000720c */ /* 0x000fe20003f25270 */
[----:B------:R-:W-:Y:S01]  /*0500*/  VIADD R44, R9, 0x12 ;  /* 0x00000012092c7836 */ /* 0x000fe20000000000 */
[----:B------:R-:W-:Y:S02]  /*0510*/  ISETP.GE.AND P2, PT, R31, UR4, PT ;  /* 0x000000041f007c0c */ /* 0x000fe4000bf46270 */
[----:B------:R-:W-:Y:S02]  /*0520*/  P2R R49, PR, RZ, 0x2 ;  /* 0x00000002ff317803 */ /* 0x000fe40000000000 */
[----:B------:R-:W-:Y:S02]  /*0530*/  ISETP.NE.AND P1, PT, R47, RZ, PT ;  /* 0x000000ff2f00720c */ /* 0x000fe40003f25270 */
[----:B------:R-:W-:Y:S01]  /*0540*/  ISETP.GE.AND P4, PT, R33, UR4, PT ;  /* 0x0000000421007c0c */ /* 0x000fe2000bf86270 */
[----:B------:R-:W3:Y:S01]  /*0550*/  @!P3 LDG.E R47, desc[UR8][R6.64+0x3c] ;  /* 0x00003c08062fb981 */ /* 0x000ee2000c1e1900 */
[----:B------:R-:W-:-:S02]  /*0560*/  ISETP.GE.AND P5, PT, R43, UR4, PT ;  /* 0x000000042b007c0c */ /* 0x000fc4000bfa6270 */
[----:B------:R-:W-:Y:S02]  /*0570*/  ISETP.GE.AND P6, PT, R44, UR4, PT ;  /* 0x000000042c007c0c */ /* 0x000fe4000bfc6270 */
[----:B------:R-:W-:Y:S02]  /*0580*/  P2R R48, PR, RZ, 0x2 ;  /* 0x00000002ff307803 */ /* 0x000fe40000000000 */
[----:B------:R-:W-:-:S04]  /*0590*/  ISETP.NE.AND P1, PT, R45, RZ, PT ;  /* 0x000000ff2d00720c */ /* 0x000fc80003f25270 */
[----:B------:R-:W-:Y:S01]  /*05a0*/  P2R R45, PR, RZ, 0x2 ;  /* 0x00000002ff2d7803 */ /* 0x000fe20000000000 */
[----:B0-----:R-:W-:Y:S01]  /*05b0*/  IMAD.WIDE.U32 R4, R9, 0x4, R4 ;  /* 0x0000000409047825 */ /* 0x001fe200078e0004 */
[----:B------:R-:W-:Y:S01]  /*05c0*/  ISETP.NE.AND P1, PT, R46, RZ, PT ;  /* 0x000000ff2e00720c */ /* 0x000fe20003f25270 */
[----:B------:R-:W3:Y:S01]  /*05d0*/  @!P4 LDG.E R50, desc[UR8][R6.64+0x40] ;  /* 0x000040080632c981 */ /* 0x000ee2000c1e1900 */
[----:B------:R-:W-:-:S03]  /*05e0*/  P2R R59, PR, RZ, 0x1 ;  /* 0x00000001ff3b7803 */ /* 0x000fc60000000000 */
[----:B------:R-:W3:Y:S01]  /*05f0*/  @!P2 LDG.E R46, desc[UR8][R6.64+0x38] ;  /* 0x00003808062ea981 */ /* 0x000ee2000c1e1900 */
[----:B------:R-:W-:Y:S01]  /*0600*/  ISETP.GE.AND P0, PT, R9, UR4, PT ;  /* 0x0000000409007c0c */ /* 0x000fe2000bf06270 */
[----:B------:R-:W-:Y:S01]  /*0610*/  IMAD.MOV.U32 R30, RZ, RZ, -0x1 ;  /* 0xffffffffff1e7424 */ /* 0x000fe200078e00ff */
[----:B------:R-:W0:Y:S01]  /*0620*/  S2UR UR6, SR_CgaCtaId ;  /* 0x00000000000679c3 */ /* 0x000e220000008800 */
[----:B------:R-:W3:Y:S01]  /*0630*/  @!P5 LDG.E R9, desc[UR8][R6.64+0x44] ;  /* 0x000044080609d981 */ /* 0x000ee2000c1e1900 */
[----:B------:R-:W-:Y:S01]  /*0640*/  IMAD.MOV.U32 R31, RZ, RZ, -0x1 ;  /* 0xffffffffff1f7424 */ /* 0x000fe200078e00ff */
[----:B------:R-:W1:Y:S02]  /*0650*/  LDCU.64 UR4, c[0x0][0x3a8] ;  /* 0x00007500ff0477ac */ /* 0x000e640008000a00 */
[----:B------:R-:W3:Y:S03]  /*0660*/  @!P6 LDG.E R52, desc[UR8][R6.64+0x48] ;  /* 0x000048080634e981 */ /* 0x000ee6000c1e1900 */
[----:B------:R-:W-:Y:S06]  /*0670*/  BAR.SYNC.DEFER_BLOCKING 0x0 ;  /* 0x0000000000007b1d */ /* 0x000fec0000010000 */
[----:B------:R0:W5:Y:S01]  /*0680*/  @!P1 LDG.E R3, desc[UR8][R4.64+0x4] ;  /* 0x0000040804039981 */ /* 0x000162000c1e1900 */
[----:B------:R-:W-:-:S02]  /*0690*/  IMAD.MOV.U32 R32, RZ, RZ, -0x1 ;  /* 0xffffffffff207424 */ /* 0x000fc400078e00ff */
[----:B------:R-:W-:Y:S01]  /*06a0*/  IMAD.MOV.U32 R33, RZ, RZ, -0x1 ;  /* 0xffffffffff217424 */ /* 0x000fe200078e00ff */
[----:B------:R0:W5:Y:S01]  /*06b0*/  @!P0 LDG.E R2, desc[UR8][R4.64] ;  /* 0x0000000804028981 */ /* 0x000162000c1e1900 */
[----:B--2---:R-:W-:Y:S01]  /*06c0*/  @!P1 LOP3.LUT R30, R8, 0x80000000, RZ, 0x3c, !PT ;  /* 0x80000000081e9812 */ /* 0x004fe200078e3cff */
[----:B------:R-:W-:Y:S01]  /*06d0*/  IMAD.MOV.U32 R29, RZ, RZ, -0x1 ;  /* 0xffffffffff1d7424 */ /* 0x000fe200078e00ff */
[----:B------:R-:W-:Y:S01]  /*06e0*/  ISETP.NE.AND P1, PT, R45, RZ, PT ;  /* 0x000000ff2d00720c */ /* 0x000fe20003f25270 */
[----:B------:R2:W5:Y:S01]  /*06f0*/  @!P2 LDG.E R24, desc[UR8][R4.64+0x38] ;  /* 0x000038080418a981 */ /* 0x000562000c1e1900 */
[----:B-1----:R-:W-:-:S03]  /*0700*/  UIADD3 UR7, UPT, UPT, UR4, 0x6, URZ ;  /* 0x0000000604077890 */ /* 0x002fc6000fffe0ff */
[----:B------:R2:W5:Y:S01]  /*0710*/  @!P3 LDG.E R25, desc[UR8][R4.64+0x3c] ;  /* 0x00003c080419b981 */ /* 0x000562000c1e1900 */
[----:B------:R-:W-:-:S03]  /*0720*/  UIADD3 UR5, UPT, UPT, -UR4, UR5, URZ ;  /* 0x0000000504057290 */ /* 0x000fc6000fffe1ff */
[----:B------:R2:W5:Y:S04]  /*0730*/  @!P4 LDG.E R26, desc[UR8][R4.64+0x40] ;  /* 0x00004008041ac981 */ /* 0x000568000c1e1900 */
[----:B----4-:R-:W-:Y:S01]  /*0740*/  @!P1 LOP3.LUT R31, R10, 0x80000000, RZ, 0x3c, !PT ;  /* 0x800000000a1f9812 */ /* 0x010fe200078e3cff */
[----:B------:R2:W5:Y:S01]  /*0750*/  @!P1 LDG.E R12, desc[UR8][R4.64+0x8] ;  /* 0x00000808040c9981 */ /* 0x000562000c1e1900 */
[----:B------:R-:W-:-:S03]  /*0760*/  ISETP.NE.AND P1, PT, R48, RZ, PT ;  /* 0x000000ff3000720c */ /* 0x000fc60003f25270 */
[----:B------:R2:W5:Y:S04]  /*0770*/  @!P5 LDG.E R27, desc[UR8][R4.64+0x44] ;  /* 0x00004408041bd981 */ /* 0x000568000c1e1900 */
[----:B------:R2:W5:Y:S06]  /*0780*/  @!P6 LDG.E R28, desc[UR8][R4.64+0x48] ;  /* 0x00004808041ce981 */ /* 0x00056c000c1e1900 */
[----:B---3--:R-:W-:Y:S01]  /*0790*/  @!P1 LOP3.LUT R32, R11, 0x80000000, RZ, 0x3c, !PT ;  /* 0x800000000b209812 */ /* 0x008fe200078e3cff */
[----:B------:R2:W5:Y:S01]  /*07a0*/  @!P1 LDG.E R13, desc[UR8][R4.64+0xc] ;  /* 0x00000c08040d9981 */ /* 0x000562000c1e1900 */
[----:B------:R-:W-:-:S13]  /*07b0*/  ISETP.NE.AND P1, PT, R49, RZ, PT ;  /* 0x000000ff3100720c */ /* 0x000fda0003f25270 */
[----:B------:R-:W-:Y:S01]  /*07c0*/  @!P1 LOP3.LUT R33, R34, 0x80000000, RZ, 0x3c, !PT ;  /* 0x8000000022219812 */ /* 0x000fe200078e3cff */
[----:B------:R2:W5:Y:S01]  /*07d0*/  @!P1 LDG.E R14, desc[UR8][R4.64+0x10] ;  /* 0x00001008040e9981 */ /* 0x000562000c1e1900 */
[----:B------:R-:W-:Y:S01]  /*07e0*/  ISETP.NE.AND P1, PT, R51, RZ, PT ;  /* 0x000000ff3300720c */ /* 0x000fe20003f25270 */
[----:B------:R-:W-:-:S12]  /*07f0*/  IMAD.MOV.U32 R34, RZ, RZ, -0x1 ;  /* 0xffffffffff227424 */ /* 0x000fd800078e00ff */
        /* <DEDUP_REMOVED lines=15> */
[----:B------:R-:W-:Y:S01]  /*08f0*/  IMAD.MOV.U32 R38, RZ, RZ, -0x1 ;  /* 0xffffffffff267424 */ /* 0x000fe200078e00ff */
[----:B------:R-:W-:Y:S02]  /*0900*/  @!P0 LOP3.LUT R29, R61, 0x80000000, RZ, 0x3c, !PT ;  /* 0x800000003d1d8812 */ /* 0x000fe400078e3cff */
[----:B------:R-:W-:-:S09]  /*0910*/  ISETP.NE.AND P0, PT, R60, RZ, PT ;  /* 0x000000ff3c00720c */ /* 0x000fd20003f05270 */
[----:B------:R-:W-:Y:S01]  /*0920*/  @!P1 LOP3.LUT R38, R39, 0x80000000, RZ, 0x3c, !PT ;  /* 0x8000000027269812 */ /* 0x000fe200078e3cff */
[----:B------:R2:W5:Y:S01]  /*0930*/  @!P1 LDG.E R19, desc[UR8][R4.64+0x24] ;  /* 0x0000240804139981 */ /* 0x000562000c1e1900 */
[----:B------:R-:W-:Y:S01]  /*0940*/  ISETP.NE.AND P1, PT, R57, RZ, PT ;  /* 0x000000ff3900720c */ /* 0x000fe20003f25270 */
[----:B------:R-:W-:Y:S02]  /*0950*/  IMAD.MOV.U32 R39, RZ, RZ, -0x1 ;  /* 0xffffffffff277424 */ /* 0x000fe400078e00ff */
[----:B------:R2:W5:Y:S10]  /*0960*/  @!P0 LDG.E R21, desc[UR8][R4.64+0x2c] ;  /* 0x00002c0804158981 */ /* 0x000574000c1e1900 */
[----:B------:R-:W-:Y:S01]  /*0970*/  @!P1 LOP3.LUT R39, R40, 0x80000000, RZ, 0x3c, !PT ;  /* 0x8000000028279812 */ /* 0x000fe200078e3cff */
[----:B------:R-:W-:Y:S01]  /*0980*/  IMAD.MOV.U32 R40, RZ, RZ, -0x1 ;  /* 0xffffffffff287424 */ /* 0x000fe200078e00ff */
[----:B------:R2:W5:Y:S01]  /*0990*/  @!P1 LDG.E R20, desc[UR8][R4.64+0x28] ;  /* 0x0000280804149981 */ /* 0x000562000c1e1900 */
[----:B------:R-:W-:-:S02]  /*09a0*/  @!P0 LOP3.LUT R40, R41, 0x80000000, RZ, 0x3c, !PT ;  /* 0x8000000029288812 */ /* 0x000fc400078e3cff */
[----:B------:R-:W-:Y:S02]  /*09b0*/  ISETP.NE.AND P1, PT, R58, RZ, PT ;  /* 0x000000ff3a00720c */ /* 0x000fe40003f25270 */
[----:B------:R-:W-:Y:S01]  /*09c0*/  ISETP.NE.AND P0, PT, R59, RZ, PT ;  /* 0x000000ff3b00720c */ /* 0x000fe20003f05270 */
[----:B------:R-:W-:Y:S01]  /*09d0*/  IMAD.MOV.U32 R41, RZ, RZ, -0x1 ;  /* 0xffffffffff297424 */ /* 0x000fe200078e00ff */
[----:B------:R-:W-:Y:S02]  /*09e0*/  UMOV UR4, 0x400 ;  /* 0x0000040000047882 */ /* 0x000fe40000000000 */
[----:B0-----:R-:W-:-:S07]  /*09f0*/  ULEA UR4, UR6, UR4, 0x18 ;  /* 0x0000000406047291 */ /* 0x001fce000f8ec0ff */
[----:B------:R2:W5:Y:S02]  /*0a00*/  @!P1 LDG.E R23, desc[UR8][R4.64+0x34] ;  /* 0x0000340804179981 */ /* 0x000564000c1e1900 */
[----:B------:R-:W-:Y:S02]  /*0a10*/  @!P0 LOP3.LUT R41, R42, 0x80000000, RZ, 0x3c, !PT ;  /* 0x800000002a298812 */ /* 0x000fe400078e3cff */
[----:B------:R2:W5:Y:S01]  /*0a20*/  @!P0 LDG.E R22, desc[UR8][R4.64+0x30] ;  /* 0x0000300804168981 */ /* 0x000562000c1e1900 */
[----:B------:R-:W0:Y:S01]  /*0a30*/  S2R R42, SR_LANEID ;  /* 0x00000000002a7919 */ /* 0x000e220000000000 */
[----:B------:R-:W-:Y:S01]  /*0a40*/  IMAD.MOV.U32 R45, RZ, RZ, -0x1 ;  /* 0xffffffffff2d7424 */ /* 0x000fe200078e00ff */
[----:B------:R-:W-:Y:S02]  /*0a50*/  @!P3 LOP3.LUT R45, R47, 0x80000000, RZ, 0x3c, !PT ;  /* 0x800000002f2db812 */ /* 0x000fe400078e3cff */
[----:B------:R-:W-:Y:S01]  /*0a60*/  LEA R47, R0, UR4, 0x2 ;  /* 0x00000004002f7c11 */ /* 0x000fe2000f8e10ff */
[----:B------:R-:W-:Y:S01]  /*0a70*/  IMAD.MOV.U32 R44, RZ, RZ, -0x1 ;  /* 0xffffffffff2c7424 */ /* 0x000fe200078e00ff */
[----:B------:R-:W-:-:S02]  /*0a80*/  SHF.R.U32.HI R124, RZ, 0x5, R0 ;  /* 0x00000005ff7c7819 */ /* 0x000fc40000011600 */
[----:B------:R-:W-:Y:S01]  /*0a90*/  @!P2 LOP3.LUT R44, R46, 0x80000000, RZ, 0x3c, !PT ;  /* 0x800000002e2ca812 */ /* 0x000fe200078e3cff */
[----:B------:R-:W-:Y:S02]  /*0aa0*/  IMAD R51, R0, 0x80, R47 ;  /* 0x0000008000337824 */ /* 0x000fe400078e022f */
[----:B------:R-:W-:Y:S01]  /*0ab0*/  IMAD.MOV.U32 R46, RZ, RZ, -0x1 ;  /* 0xffffffffff2e7424 */ /* 0x000fe200078e00ff */
[----:B------:R-:W-:Y:S01]  /*0ac0*/  @!P4 LOP3.LUT R46, R50, 0x80000000, RZ, 0x3c, !PT ;  /* 0x80000000322ec812 */ /* 0x000fe200078e3cff */
[----:B------:R-:W-:Y:S01]  /*0ad0*/  IMAD.MOV.U32 R43, RZ, RZ, -0x1 ;  /* 0xffffffffff2b7424 */ /* 0x000fe200078e00ff */
[----:B------:R-:W-:Y:S01]  /*0ae0*/  @!P1 LOP3.LUT R43, R62, 0x80000000, RZ, 0x3c, !PT ;  /* 0x800000003e2b9812 */ /* 0x000fe200078e3cff */
[----:B------:R-:W-:Y:S01]  /*0af0*/  IMAD.MOV.U32 R48, RZ, RZ, -0x1 ;  /* 0xffffffffff307424 */ /* 0x000fe200078e00ff */
[----:B------:R-:W-:Y:S01]  /*0b00*/  @!P5 LOP3.LUT R48, R9, 0x80000000, RZ, 0x3c, !PT ;  /* 0x800000000930d812 */ /* 0x000fe200078e3cff */
[----:B------:R-:W-:Y:S01]  /*0b10*/  IMAD.MOV.U32 R49, RZ, RZ, -0x1 ;  /* 0xffffffffff317424 */ /* 0x000fe200078e00ff */
[----:B------:R-:W-:Y:S01]  /*0b20*/  @!P6 LOP3.LUT R49, R52, 0x80000000, RZ, 0x3c, !PT ;  /* 0x800000003431e812 */ /* 0x000fe200078e3cff */
[----:B------:R-:W-:Y:S01]  /*0b30*/  IMAD R53, R0, -0x38, R51 ;  /* 0xffffffc800357824 */ /* 0x000fe200078e0233 */
[----:B------:R-:W-:Y:S01]  /*0b40*/  LEA R50, R124, UR4, 0x2 ;  /* 0x000000047c327c11 */ /* 0x000fe2000f8e10ff */
[----:B--2---:R-:W-:Y:S06]  /*0b50*/  BAR.SYNC.DEFER_BLOCKING 0x0 ;  /* 0x0000000000007b1d */ /* 0x004fec0000010000 */
.L_x_222:
[----:B------:R-:W-:Y:S01]  /*0b60*/  UISETP.LT.AND UP0, UPT, UR5, 0x6, UPT ;  /* 0x000000060500788c */ /* 0x000fe2000bf01270 */
[----:B------:R-:W-:Y:S01]  /*0b70*/  STS [R47], RZ ;  /* 0x000000ff2f007388 */ /* 0x000fe20000000800 */
[----:B------:R-:W-:Y:S01]  /*0b80*/  UIADD3 UR6, UPT, UPT, UR7, -0x6, URZ ;  /* 0xfffffffa07067890 */ /* 0x000fe2000fffe0ff */
[----:B0-----:R-:W-:Y:S01]  /*0b90*/  ISETP.NE.AND P1, PT, R42, 0x1f, PT ;  /* 0x0000001f2a00780c */ /* 0x001fe20003f25270 */
[----:B------:R-:W-:Y:S01]  /*0ba0*/  USEL UR4, UR5, 0x6, UP0 ;  /* 0x0000000605047887 */ /* 0x000fe20008000000 */
[----:B------:R-:W-:Y:S01]  /*0bb0*/  STS [R47+0x400], RZ ;  /* 0x000400ff2f007388 */ /* 0x000fe20000000800 */
[C---:B------:R-:W-:Y:S01]  /*0bc0*/  ISETP.NE.AND P2, PT, R124.reuse, 0x6, PT ;  /* 0x000000067c00780c */ /* 0x040fe20003f45270 */
[----:B------:R-:W-:Y:S01]  /*0bd0*/  UISETP.GE.AND UP0, UPT, UR7, UR10, UPT ;  /* 0x0000000a0700728c */ /* 0x000fe2000bf06270 */
[----:B-1----:R-:W-:Y:S01]  /*0be0*/  SHF.R.U32.HI R4, RZ, UR6, R29 ;  /* 0x00000006ff047c19 */ /* 0x002fe2000801161d */
[----:B------:R-:W-:Y:S01]  /*0bf0*/  UBMSK UR4, URZ, UR4 ;  /* 0x00000004ff04729b */ /* 0x000fe20008000000 */
[----:B------:R-:W-:Y:S01]  /*0c00*/  STS [R47+0x800], RZ ;  /* 0x000800ff2f007388 */ /* 0x000fe20000000800 */
[----:B------:R-:W-:-:S03]  /*0c10*/  ISETP.NE.AND P3, PT, R124, 0x7, PT ;  /* 0x000000077c00780c */ /* 0x000fc60003f65270 */
[----:B------:R-:W-:Y:S01]  /*0c20*/  STS [R47+0xc00], RZ ;  /* 0x000c00ff2f007388 */ /* 0x000fe20000000800 */
[----:B------:R-:W-:-:S03]  /*0c30*/  LOP3.LUT R4, R4, UR4, RZ, 0xc0, !PT ;  /* 0x0000000404047c12 */ /* 0x000fc6000f8ec0ff */
[----:B------:R-:W-:Y:S02]  /*0c40*/  STS [R47+0x1000], RZ ;  /* 0x001000ff2f007388 */ /* 0x000fe40000000800 */
[----:B------:R-:W-:Y:S01]  /*0c50*/  IMAD.SHL.U32 R5, R4, 0x400, RZ ;  /* 0x0000040004057824 */ /* 0x000fe200078e00ff */
[----:B------:R-:W-:Y:S01]  /*0c60*/  SHF.R.U32.HI R4, RZ, 0x4, R4 ;  /* 0x00000004ff047819 */ /* 0x000fe20000011604 */
[----:B------:R-:W-:Y:S03]  /*0c70*/  STS [R47+0x1400], RZ ;  /* 0x001400ff2f007388 */ /* 0x000fe60000000800 */
[----:B------:R-:W-:Y:S01]  /*0c80*/  LOP3.LUT R54, R5, 0x7c00, RZ, 0xc0, !PT ;  /* 0x00007c0005367812 */ /* 0x000fe200078ec0ff */
[----:B------:R-:W-:Y:S01]  /*0c90*/  STS [R47+0x1800], RZ ;  /* 0x001800ff2f007388 */ /* 0x000fe20000000800 */
[----:B------:R-:W-:-:S03]  /*0ca0*/  LOP3.LUT R4, R4, 0xffffffe, RZ, 0xc0, !PT ;  /* 0x0ffffffe04047812 */ /* 0x000fc600078ec0ff */
[----:B------:R-:W-:Y:S01]  /*0cb0*/  STS [R47+0x1c00], RZ ;  /* 0x001c00ff2f007388 */ /* 0x000fe20000000800 */
[----:B------:R-:W-:Y:S02]  /*0cc0*/  IADD3 R54, PT, PT, R4, R47, R54 ;  /* 0x0000002f04367210 */ /* 0x000fe40007ffe036 */
[----:B------:R-:W-:Y:S01]  /*0cd0*/  SHF.R.U32.HI R4, RZ, UR6, R30 ;  /* 0x00000006ff047c19 */ /* 0x000fe2000801161e */
[----:B------:R-:W-:Y:S03]  /*0ce0*/  STS [R47+0x2000], RZ ;  /* 0x002000ff2f007388 */ /* 0x000fe60000000800 */
[----:B------:R-:W-:Y:S01]  /*0cf0*/  LOP3.LUT R4, R4, UR4, RZ, 0xc0, !PT ;  /* 0x0000000404047c12 */ /* 0x000fe2000f8ec0ff */
[----:B------:R-:W-:Y:S04]  /*0d00*/  STS [R47+0x2400], RZ ;  /* 0x002400ff2f007388 */ /* 0x000fe80000000800 */
[----:B------:R-:W-:Y:S01]  /*0d10*/  STS [R47+0x2800], RZ ;  /* 0x002800ff2f007388 */ /* 0x000fe20000000800 */
[----:B------:R-:W-:Y:S01]  /*0d20*/  IMAD.SHL.U32 R5, R4, 0x400, RZ ;  /* 0x0000040004057824 */ /* 0x000fe200078e00ff */
[----:B------:R-:W-:-:S02]  /*0d30*/  SHF.R.U32.HI R4, RZ, 0x4, R4 ;  /* 0x00000004ff047819 */ /* 0x000fc40000011604 */
[----:B------:R-:W-:Y:S02]  /*0d40*/  STS [R47+0x2c00], RZ ;  /* 0x002c00ff2f007388 */ /* 0x000fe40000000800 */
[----:B------:R-:W-:Y:S02]  /*0d50*/  LOP3.LUT R56, R5, 0x7c00, RZ, 0xc0, !PT ;  /* 0x00007c0005387812 */ /* 0x000fe400078ec0ff */
        /* <DEDUP_REMOVED lines=32> */
[----:B------:R-:W0:Y:S02]  /*0f60*/  LDS.U16 R52, [R54] ;  /* 0x0000000036347984 */ /* 0x000e240000000400 */
[----:B0-----:R-:W-:-:S05]  /*0f70*/  VIADD R5, R52, 0x1 ;  /* 0x0000000134057836 */ /* 0x001fca0000000000 */
[----:B------:R0:W-:Y:S04]  /*0f80*/  STS.U16 [R54], R5 ;  /* 0x0000000536007388 */ /* 0x0001e80000000400 */
[----:B------:R-:W1:Y:S01]  /*0f90*/  LDS.U16 R57, [R56] ;  /* 0x0000000038397984 */ /* 0x000e620000000400 */
[----:B0-----:R-:W-:Y:S01]  /*0fa0*/  IMAD.SHL.U32 R5, R4, 0x400, RZ ;  /* 0x0000040004057824 */ /* 0x001fe200078e00ff */
[----:B------:R-:W-:-:S04]  /*0fb0*/  SHF.R.U32.HI R4, RZ, 0x4, R4 ;  /* 0x00000004ff047819 */ /* 0x000fc80000011604 */
[----:B------:R-:W-:Y:S02]  /*0fc0*/  LOP3.LUT R60, R5, 0x7c00, RZ, 0xc0, !PT ;  /* 0x00007c00053c7812 */ /* 0x000fe400078ec0ff */
[----:B------:R-:W-:-:S04]  /*0fd0*/  LOP3.LUT R4, R4, 0xffffffe, RZ, 0xc0, !PT ;  /* 0x0ffffffe04047812 */ /* 0x000fc800078ec0ff */
[----:B------:R-:W-:Y:S02]  /*0fe0*/  IADD3 R60, PT, PT, R4, R47, R60 ;  /* 0x0000002f043c7210 */ /* 0x000fe40007ffe03c */
[----:B------:R-:W-:-:S04]  /*0ff0*/  SHF.R.U32.HI R4, RZ, UR6, R33 ;  /* 0x00000006ff047c19 */ /* 0x000fc80008011621 */
[----:B------:R-:W-:-:S05]  /*1000*/  LOP3.LUT R4, R4, UR4, RZ, 0xc0, !PT ;  /* 0x0000000404047c12 */ /* 0x000fca000f8ec0ff */
[----:B------:R-:W-:Y:S01]  /*1010*/  IMAD.SHL.U32 R6, R4, 0x400, RZ ;  /* 0x0000040004067824 */ /* 0x000fe200078e00ff */
[----:B------:R-:W-:-:S04]  /*1020*/  SHF.R.U32.HI R4, RZ, 0x4, R4 ;  /* 0x00000004ff047819 */ /* 0x000fc80000011604 */
[----:B------:R-:W-:Y:S02]  /*1030*/  LOP3.LUT R6, R6, 0x7c00, RZ, 0xc0, !PT ;  /* 0x00007c0006067812 */ /* 0x000fe400078ec0ff */
[----:B------:R-:W-:-:S04]  /*1040*/  LOP3.LUT R4, R4, 0xffffffe, RZ, 0xc0, !PT ;  /* 0x0ffffffe04047812 */ /* 0x000fc800078ec0ff */
[----:B------:R-:W-:Y:S01]  /*1050*/  IADD3 R62, PT, PT, R4, R47, R6 ;  /* 0x0000002f043e7210 */ /* 0x000fe20007ffe006 */
[----:B-1----:R-:W-:Y:S01]  /*1060*/  VIADD R7, R57, 0x1 ;  /* 0x0000000139077836 */ /* 0x002fe20000000000 */
[----:B------:R-:W-:-:S04]  /*1070*/  SHF.R.U32.HI R4, RZ, UR6, R34 ;  /* 0x00000006ff047c19 */ /* 0x000fc80008011622 */
[----:B------:R-:W-:Y:S01]  /*1080*/  STS.U16 [R56], R7 ;  /* 0x0000000738007388 */ /* 0x000fe20000000400 */
[----:B------:R-:W-:-:S03]  /*1090*/  LOP3.LUT R4, R4, UR4, RZ, 0xc0, !PT ;  /* 0x0000000404047c12 */ /* 0x000fc6000f8ec0ff */
        /* <DEDUP_REMOVED lines=129> */
[----:B------:R-:W-:Y:S01]  /*18b0*/  SHF.R.U32.HI R4, RZ, UR6, R49 ;  /* 0x00000006ff047c19 */ /* 0x000fe20008011631 */
[----:B------:R-:W0:Y:S03]  /*18c0*/  S2UR UR6, SR_CgaCtaId ;  /* 0x00000000000679c3 */ /* 0x000e260000008800 */
[----:B------:R-:W-:Y:S01]  /*18d0*/  LOP3.LUT R4, R4, UR4, RZ, 0xc0, !PT ;  /* 0x0000000404047c12 */ /* 0x000fe2000f8ec0ff */
[----:B------:R-:W-:-:S04]  /*18e0*/  UMOV UR4, 0x400 ;  /* 0x0000040000047882 */ /* 0x000fc80000000000 */
[----:B------:R-:W-:Y:S01]  /*18f0*/  IMAD.SHL.U32 R6, R4, 0x400, RZ ;  /* 0x0000040004067824 */ /* 0x000fe200078e00ff */
[----:B------:R-:W-:-:S04]  /*1900*/  SHF.R.U32.HI R4, RZ, 0x4, R4 ;  /* 0x00000004ff047819 */ /* 0x000fc80000011604 */
[----:B------:R-:W-:Y:S02]  /*1910*/  LOP3.LUT R6, R6, 0x7c00, RZ, 0xc0, !PT ;  /* 0x00007c0006067812 */ /* 0x000fe400078ec0ff */
[----:B------:R-:W-:-:S04]  /*1920*/  LOP3.LUT R4, R4, 0xffffffe, RZ, 0xc0, !PT ;  /* 0x0ffffffe04047812 */ /* 0x000fc800078ec0ff */
[----:B------:R-:W-:Y:S01]  /*1930*/  IADD3 R90, PT, PT, R4, R47, R6 ;  /* 0x0000002f045a7210 */ /* 0x000fe20007ffe006 */
[----:B-1----:R-:W-:Y:S01]  /*1940*/  VIADD R7, R85, 0x1 ;  /* 0x0000000155077836 */ /* 0x002fe20000000000 */
[----:B0-----:R-:W-:-:S04]  /*1950*/  ULEA UR4, UR6, UR4, 0x18 ;  /* 0x0000000406047291 */ /* 0x001fc8000f8ec0ff */
[----:B------:R-:W-:Y:S04]  /*1960*/  STS.U16 [R84], R7 ;  /* 0x0000000754007388 */ /* 0x000fe80000000400 */
[----:B------:R-:W0:Y:S02]  /*1970*/  LDS.U16 R87, [R86] ;  /* 0x0000000056577984 */ /* 0x000e240000000400 */
[----:B0-----:R-:W-:-:S05]  /*1980*/  VIADD R5, R87, 0x1 ;  /* 0x0000000157057836 */ /* 0x001fca0000000000 */
[----:B------:R-:W-:Y:S04]  /*1990*/  STS.U16 [R86], R5 ;  /* 0x0000000556007388 */ /* 0x000fe80000000400 */
[----:B------:R-:W0:Y:S02]  /*19a0*/  LDS.U16 R89, [R88] ;  /* 0x0000000058597984 */ /* 0x000e240000000400 */
[----:B0-----:R-:W-:-:S05]  /*19b0*/  VIADD R7, R89, 0x1 ;  /* 0x0000000159077836 */ /* 0x001fca0000000000 */
[----:B------:R-:W-:Y:S04]  /*19c0*/  STS.U16 [R88], R7 ;  /* 0x0000000758007388 */ /* 0x000fe80000000400 */
[----:B------:R-:W0:Y:S02]  /*19d0*/  LDS.U16 R91, [R90] ;  /* 0x000000005a5b7984 */ /* 0x000e240000000400 */
[----:B0-----:R-:W-:-:S05]  /*19e0*/  VIADD R5, R91, 0x1 ;  /* 0x000000015b057836 */ /* 0x001fca0000000000 */
[----:B------:R-:W-:Y:S01]  /*19f0*/  STS.U16 [R90], R5 ;  /* 0x000000055a007388 */ /* 0x000fe20000000400 */
[----:B------:R-:W-:Y:S06]  /*1a00*/  BAR.SYNC.DEFER_BLOCKING 0x0 ;  /* 0x0000000000007b1d */ /* 0x000fec0000010000 */
[----:B------:R-:W-:Y:S04]  /*1a10*/  LDS R92, [R51] ;  /* 0x00000000335c7984 */ /* 0x000fe80000000800 */
[----:B------:R-:W0:Y:S04]  /*1a20*/  LDS R93, [R51+0x4] ;  /* 0x00000400335d7984 */ /* 0x000e280000000800 */
[----:B------:R-:W1:Y:S04]  /*1a30*/  LDS R94, [R51+0x8] ;  /* 0x00000800335e7984 */ /* 0x000e680000000800 */
[----:B------:R-:W2:Y:S04]  /*1a40*/  LDS R95, [R51+0xc] ;  /* 0x00000c00335f7984 */ /* 0x000ea80000000800 */
[----:B------:R-:W3:Y:S04]  /*1a50*/  LDS R96, [R51+0x10] ;  /* 0x0000100033607984 */ /* 0x000ee80000000800 */
[----:B------:R-:W4:Y:S04]  /*1a60*/  LDS R97, [R51+0x14] ;  /* 0x0000140033617984 */ /* 0x000f280000000800 */
[----:B------:R-:W4:Y:S04]  /*1a70*/  LDS R98, [R51+0x18] ;  /* 0x0000180033627984 */ /* 0x000f280000000800 */
[----:B------:R-:W4:Y:S04]  /*1a80*/  LDS R99, [R51+0x1c] ;  /* 0x00001c0033637984 */ /* 0x000f280000000800 */
[----:B------:R-:W4:Y:S04]  /*1a90*/  LDS R100, [R51+0x20] ;  /* 0x0000200033647984 */ /* 0x000f280000000800 */
[----:B------:R-:W4:Y:S04]  /*1aa0*/  LDS R101, [R51+0x24] ;  /* 0x0000240033657984 */ /* 0x000f280000000800 */
[----:B------:R-:W4:Y:S04]  /*1ab0*/  LDS R102, [R51+0x28] ;  /* 0x0000280033667984 */ /* 0x000f280000000800 */
[----:B------:R-:W4:Y:S01]  /*1ac0*/  LDS R103, [R51+0x2c] ;  /* 0x00002c0033677984 */ /* 0x000f220000000800 */
[----:B0-----:R-:W-:-:S03]  /*1ad0*/  IMAD.IADD R93, R92, 0x1, R93 ;  /* 0x000000015c5d7824 */ /* 0x001fc600078e025d */
[----:B------:R-:W0:Y:S01]  /*1ae0*/  LDS R104, [R51+0x30] ;  /* 0x0000300033687984 */ /* 0x000e220000000800 */
[----:B-1----:R-:W-:-:S03]  /*1af0*/  IMAD.IADD R94, R94, 0x1, R93 ;  /* 0x000000015e5e7824 */ /* 0x002fc600078e025d */
[----:B------:R-:W1:Y:S01]  /*1b00*/  LDS R105, [R51+0x34] ;  /* 0x0000340033697984 */ /* 0x000e620000000800 */
[----:B--2---:R-:W-:-:S03]  /*1b10*/  IMAD.IADD R95, R95, 0x1, R94 ;  /* 0x000000015f5f7824 */ /* 0x004fc600078e025e */
[----:B------:R-:W2:Y:S01]  /*1b20*/  LDS R106, [R51+0x38] ;  /* 0x00003800336a7984 */ /* 0x000ea20000000800 */
[----:B---3--:R-:W-:-:S03]  /*1b30*/  IMAD.IADD R96, R96, 0x1, R95 ;  /* 0x0000000160607824 */ /* 0x008fc600078e025f */
[----:B------:R-:W3:Y:S01]  /*1b40*/  LDS R107, [R51+0x3c] ;  /* 0x00003c00336b7984 */ /* 0x000ee20000000800 */
[----:B----4-:R-:W-:-:S03]  /*1b50*/  IMAD.IADD R97, R97, 0x1, R96 ;  /* 0x0000000161617824 */ /* 0x010fc600078e0260 */
[----:B------:R-:W4:Y:S01]  /*1b60*/  LDS R108, [R51+0x40] ;  /* 0x00004000336c7984 */ /* 0x000f220000000800 */
[----:B------:R-:W-:-:S03]  /*1b70*/  IMAD.IADD R98, R98, 0x1, R97 ;  /* 0x0000000162627824 */ /* 0x000fc600078e0261 */
        /* <DEDUP_REMOVED lines=31> */
[----:B------:R-:W-:-:S04]  /*1d70*/  IMAD.IADD R114, R114, 0x1, R113 ;  /* 0x0000000172727824 */ /* 0x000fc800078e0271 */
[----:B0-----:R-:W-:-:S04]  /*1d80*/  IMAD.IADD R115, R115, 0x1, R114 ;  /* 0x0000000173737824 */ /* 0x001fc800078e0272 */
[----:B-1----:R-:W-:-:S04]  /*1d90*/  IMAD.IADD R116, R116, 0x1, R115 ;  /* 0x0000000174747824 */ /* 0x002fc800078e0273 */
[----:B--2---:R-:W-:-:S04]  /*1da0*/  IMAD.IADD R117, R117, 0x1, R116 ;  /* 0x0000000175757824 */ /* 0x004fc800078e0274 */
[----:B---3--:R-:W-:-:S04]  /*1db0*/  IMAD.IADD R118, R118, 0x1, R117 ;  /* 0x0000000176767824 */ /* 0x008fc800078e0275 */
[----:B----4-:R-:W-:-:S04]  /*1dc0*/  IMAD.IADD R119, R119, 0x1, R118 ;  /* 0x0000000177777824 */ /* 0x010fc800078e0276 */
[----:B------:R-:W-:-:S04]  /*1dd0*/  IMAD.IADD R120, R120, 0x1, R119 ;  /* 0x0000000178787824 */ /* 0x000fc800078e0277 */
[----:B------:R-:W-:-:S04]  /*1de0*/  IMAD.IADD R121, R121, 0x1, R120 ;  /* 0x0000000179797824 */ /* 0x000fc800078e0278 */
[----:B------:R-:W-:-:S04]  /*1df0*/  IMAD.IADD R122, R122, 0x1, R121 ;  /* 0x000000017a7a7824 */ /* 0x000fc800078e0279 */
[----:B------:R-:W-:-:S04]  /*1e00*/  IMAD.IADD R123, R123, 0x1, R122 ;  /* 0x000000017b7b7824 */ /* 0x000fc800078e027a */
[----:B------:R-:W-:-:S05]  /*1e10*/  IMAD.IADD R125, R4, 0x1, R123 ;  /* 0x00000001047d7824 */ /* 0x000fca00078e027b */
        /* <DEDUP_REMOVED lines=8> */
[----:B------:R-:W0:Y:S02]  /*1ea0*/  SHFL.UP P0, R126, R127, 0x10, RZ ;  /* 0x060000007f7e7989 */ /* 0x000e2400000000ff */
[----:B0-----:R-:W-:Y:S01]  /*1eb0*/  @P0 IMAD.IADD R126, R127, 0x1, R126 ;  /* 0x000000017f7e0824 */ /* 0x001fe200078e027e */
[----:B------:R-:W-:-:S03]  /*1ec0*/  ISETP.NE.AND P0, PT, R124, 0x1, PT ;  /* 0x000000017c00780c */ /* 0x000fc60003f05270 */
[----:B------:R-:W-:Y:S01]  /*1ed0*/  IMAD.IADD R125, R126, 0x1, -R125 ;  /* 0x000000017e7d7824 */ /* 0x000fe200078e0a7d */
[----:B------:R-:W-:Y:S01]  /*1ee0*/  @!P1 STS [R50+0x8400], R126 ;  /* 0x0084007e32009388 */ /* 0x000fe20000000800 */
[----:B------:R-:W-:Y:S01]  /*1ef0*/  BAR.SYNC.DEFER_BLOCKING 0x0 ;  /* 0x0000000000007b1d */ /* 0x000fe20000010000 */
[----:B------:R-:W-:-:S05]  /*1f00*/  ISETP.NE.AND P1, PT, R124, 0x4, PT ;  /* 0x000000047c00780c */ /* 0x000fca0003f25270 */
[----:B------:R-:W0:Y:S04]  /*1f10*/  LDS.128 R4, [UR4+0x8400] ;  /* 0x00840004ff047984 */ /* 0x000e280008000c00 */
[----:B------:R-:W1:Y:S01]  /*1f20*/  LDS.128 R8, [UR4+0x8410] ;  /* 0x00841004ff087984 */ /* 0x000e620008000c00 */
[C---:B0-----:R-:W-:Y:S01]  /*1f30*/  SEL R55, R4.reuse, R55, !P0 ;  /* 0x0000003704377207 */ /* 0x041fe20004000000 */
[----:B------:R-:W-:Y:S01]  /*1f40*/  IMAD.IADD R5, R4, 0x1, R5 ;  /* 0x0000000104057824 */ /* 0x000fe200078e0205 */
[----:B------:R-:W-:-:S03]  /*1f50*/  ISETP.NE.AND P0, PT, R124, 0x2, PT ;  /* 0x000000027c00780c */ /* 0x000fc60003f05270 */
[----:B------:R-:W-:Y:S01]  /*1f60*/  IMAD.IADD R6, R6, 0x1, R5 ;  /* 0x0000000106067824 */ /* 0x000fe200078e0205 */
[----:B------:R-:W-:Y:S02]  /*1f70*/  SEL R55, R5, R55, !P0 ;  /* 0x0000003705377207 */ /* 0x000fe40004000000 */
[----:B------:R-:W-:Y:S01]  /*1f80*/  ISETP.NE.AND P0, PT, R124, 0x3, PT ;  /* 0x000000037c00780c */ /* 0x000fe20003f05270 */
[----:B------:R-:W-:-:S03]  /*1f90*/  IMAD.IADD R7, R7, 0x1, R6 ;  /* 0x0000000107077824 */ /* 0x000fc600078e0206 */
[----:B------:R-:W-:Y:S01]  /*1fa0*/  SEL R55, R6, R55, !P0 ;  /* 0x0000003706377207 */ /* 0x000fe20004000000 */
[C---:B-1----:R-:W-:Y:S01]  /*1fb0*/  IMAD.IADD R8, R7.reuse, 0x1, R8 ;  /* 0x0000000107087824 */ /* 0x042fe200078e0208 */
[----:B------:R-:W-:Y:S02]  /*1fc0*/  ISETP.NE.AND P0, PT, R124, 0x5, PT ;  /* 0x000000057c00780c */ /* 0x000fe40003f05270 */
[----:B------:R-:W-:Y:S01]  /*1fd0*/  SEL R55, R7, R55, !P1 ;  /* 0x0000003707377207 */ /* 0x000fe20004800000 */
[----:B------:R-:W-:Y:S01]  /*1fe0*/  IMAD.IADD R9, R9, 0x1, R8 ;  /* 0x0000000109097824 */ /* 0x000fe200078e0208 */
[----:B------:R-:W-:Y:S02]  /*1ff0*/  ISETP.NE.AND P1, PT, R42, RZ, PT ;  /* 0x000000ff2a00720c */ /* 0x000fe40003f25270 */
[----:B------:R-:W-:Y:S01]  /*2000*/  SEL R55, R8, R55, !P0 ;  /* 0x0000003708377207 */ /* 0x000fe20004000000 */
[----:B------:R-:W-:Y:S01]  /*2010*/  IMAD.IADD R10, R10, 0x1, R9 ;  /* 0x000000010a0a7824 */ /* 0x000fe200078e0209 */
[----:B------:R-:W-:-:S02]  /*2020*/  ISETP.GT.U32.AND P0, PT, R0, 0x1f, PT ;  /* 0x0000001f0000780c */ /* 0x000fc40003f04070 */
[----:B------:R-:W-:Y:S01]  /*2030*/  SEL R55, R9, R55, !P2 ;  /* 0x0000003709377207 */ /* 0x000fe20005000000 */
[----:B------:R-:W-:Y:S01]  /*2040*/  IMAD.IADD R11, R11, 0x1, R10 ;  /* 0x000000010b0b7824 */ /* 0x000fe200078e020a */
[----:B------:R-:W-:Y:S02]  /*2050*/  ISETP.GT.U32.OR P2, PT, R0, 0x1f, P1 ;  /* 0x0000001f0000780c */ /* 0x000fe40000f44470 */
[----:B------:R-:W-:Y:S02]  /*2060*/  SEL R4, R125, RZ, P1 ;  /* 0x000000ff7d047207 */ /* 0x000fe40000800000 */
[----:B------:R-:W-:-:S05]  /*2070*/  SEL R55, R10, R55, !P3 ;  /* 0x000000370a377207 */ /* 0x000fca0005800000 */
[----:B------:R-:W-:Y:S01]  /*2080*/  @P0 IMAD.IADD R125, R55, 0x1, R4 ;  /* 0x00000001377d0824 */ /* 0x000fe200078e0204 */
[----:B------:R-:W-:-:S03]  /*2090*/  ISETP.NE.AND P0, PT, R0, RZ, PT ;  /* 0x000000ff0000720c */ /* 0x000fc60003f05270 */
[----:B------:R-:W-:-:S05]  /*20a0*/  @!P2 IMAD.U32 R125, R11, 0x10000, RZ ;  /* 0x000100000b7da824 */ /* 0x000fca00078e00ff */
[----:B------:R-:W-:Y:S01]  /*20b0*/  @!P2 STS [UR4+0x8428], R125 ;  /* 0x0084287dff00a988 */ /* 0x000fe20008000804 */
[----:B------:R-:W-:Y:S06]  /*20c0*/  BAR.SYNC.DEFER_BLOCKING 0x0 ;  /* 0x0000000000007b1d */ /* 0x000fec0000010000 */
[----:B------:R-:W0:Y:S02]  /*20d0*/  LDS R4, [UR4+0x8428] ;  /* 0x00842804ff047984 */ /* 0x000e240008000800 */
[----:B0-----:R-:W-:-:S05]  /*20e0*/  SEL R4, R4, RZ, P0 ;  /* 0x000000ff04047207 */ /* 0x001fca0000000000 */
[----:B------:R-:W-:-:S04]  /*20f0*/  IMAD.IADD R4, R4, 0x1, R125 ;  /* 0x0000000104047824 */ /* 0x000fc800078e027d */
[--C-:B------:R-:W-:Y:S01]  /*2100*/  IMAD.IADD R92, R92, 0x1, R4.reuse ;  /* 0x000000015c5c7824 */ /* 0x100fe200078e0204 */
[----:B------:R-:W-:Y:S01]  /*2110*/  STS [R51], R4 ;  /* 0x0000000433007388 */ /* 0x000fe20000000800 */
[--C-:B------:R-:W-:Y:S02]  /*2120*/  IMAD.IADD R6, R93, 0x1, R4.reuse ;  /* 0x000000015d067824 */ /* 0x100fe400078e0204 */
[--C-:B------:R-:W-:Y:S01]  /*2130*/  IMAD.IADD R94, R94, 0x1, R4.reuse ;  /* 0x000000015e5e7824 */ /* 0x100fe200078e0204 */
[----:B------:R-:W-:Y:S01]  /*2140*/  STS [R51+0x4], R92 ;  /* 0x0000045c33007388 */ /* 0x000fe20000000800 */
[--C-:B------:R-:W-:Y:S02]  /*2150*/  IMAD.IADD R8, R95, 0x1, R4.reuse ;  /* 0x000000015f087824 */ /* 0x100fe400078e0204 */
[--C-:B------:R-:W-:Y:S01]  /*2160*/  IMAD.IADD R96, R96, 0x1, R4.reuse ;  /* 0x0000000160607824 */ /* 0x100fe200078e0204 */
[----:B------:R-:W-:Y:S01]  /*2170*/  STS [R51+0x8], R6 ;  /* 0x0000080633007388 */ /* 0x000fe20000000800 */
[----:B------:R-:W-:-:S02]  /*2180*/  IMAD.IADD R10, R97, 0x1, R4 ;  /* 0x00000001610a7824 */ /* 0x000fc400078e0204 */
[--C-:B------:R-:W-:Y:S01]  /*2190*/  IMAD.IADD R98, R98, 0x1, R4.reuse ;  /* 0x0000000162627824 */ /* 0x100fe200078e0204 */
[----:B------:R-:W-:Y:S01]  /*21a0*/  STS [R51+0xc], R94 ;  /* 0x00000c5e33007388 */ /* 0x000fe20000000800 */
        /* <DEDUP_REMOVED lines=36> */
[----:B------:R-:W-:-:S03]  /*23f0*/  IMAD.IADD R150, R123, 0x1, R4 ;  /* 0x000000017b967824 */ /* 0x000fc600078e0204 */
[----:B------:R-:W-:Y:S04]  /*2400*/  STS [R51+0x40], R134 ;  /* 0x0000408633007388 */ /* 0x000fe80000000800 */
        /* <DEDUP_REMOVED lines=15> */
[----:B------:R-:W-:Y:S01]  /*2500*/  STS [R51+0x80], R150 ;  /* 0x0000809633007388 */ /* 0x000fe20000000800 */
[----:B------:R-:W-:Y:S06]  /*2510*/  BAR.SYNC.DEFER_BLOCKING 0x0 ;  /* 0x0000000000007b1d */ /* 0x000fec0000010000 */
[----:B------:R-:W0:Y:S04]  /*2520*/  LDS.U16 R5, [R54] ;  /* 0x0000000036057984 */ /* 0x000e280000000400 */
[----:B------:R-:W1:Y:S04]  /*2530*/  LDS.U16 R56, [R56] ;  /* 0x0000000038387984 */ /* 0x000e680000000400 */
[----:B------:R-:W2:Y:S04]  /*2540*/  LDS.U16 R58, [R58] ;  /* 0x000000003a3a7984 */ /* 0x000ea80000000400 */
[----:B------:R-:W3:Y:S04]  /*2550*/  LDS.U16 R60, [R60] ;  /* 0x000000003c3c7984 */ /* 0x000ee80000000400 */
[----:B------:R-:W4:Y:S04]  /*2560*/  LDS.U16 R62, [R62] ;  /* 0x000000003e3e7984 */ /* 0x000f280000000400 */
[----:B------:R-:W4:Y:S04]  /*2570*/  LDS.U16 R64, [R64] ;  /* 0x0000000040407984 */ /* 0x000f280000000400 */
[----:B------:R-:W4:Y:S04]  /*2580*/  LDS.U16 R66, [R66] ;  /* 0x0000000042427984 */ /* 0x000f280000000400 */
[----:B------:R-:W4:Y:S04]  /*2590*/  LDS.U16 R68, [R68] ;  /* 0x0000000044447984 */ /* 0x000f280000000400 */
[----:B------:R-:W4:Y:S04]  /*25a0*/  LDS.U16 R70, [R70] ;  /* 0x0000000046467984 */ /* 0x000f280000000400 */
[----:B------:R-:W4:Y:S04]  /*25b0*/  LDS.U16 R72, [R72] ;  /* 0x0000000048487984 */ /* 0x000f280000000400 */
[----:B------:R-:W4:Y:S01]  /*25c0*/  LDS.U16 R74, [R74] ;  /* 0x000000004a4a7984 */ /* 0x000f220000000400 */
[----:B0-----:R-:W-:-:S03]  /*25d0*/  IMAD.IADD R5, R52, 0x1, R5 ;  /* 0x0000000134057824 */ /* 0x001fc600078e0205 */
[----:B------:R-:W0:Y:S01]  /*25e0*/  LDS.U16 R76, [R76] ;  /* 0x000000004c4c7984 */ /* 0x000e220000000400 */
[----:B-1----:R-:W-:-:S03]  /*25f0*/  IMAD.IADD R56, R57, 0x1, R56 ;  /* 0x0000000139387824 */ /* 0x002fc600078e0238 */
[----:B------:R-:W1:Y:S01]  /*2600*/  LDS.U16 R78, [R78] ;  /* 0x000000004e4e7984 */ /* 0x000e620000000400 */
[----:B--2---:R-:W-:-:S03]  /*2610*/  IMAD.IADD R58, R59, 0x1, R58 ;  /* 0x000000013b3a7824 */ /* 0x004fc600078e023a */
[----:B------:R-:W2:Y:S01]  /*2620*/  LDS.U16 R80, [R80] ;  /* 0x0000000050507984 */ /* 0x000ea20000000400 */
[----:B---3--:R-:W-:-:S03]  /*2630*/  IMAD.IADD R60, R61, 0x1, R60 ;  /* 0x000000013d3c7824 */ /* 0x008fc600078e023c */
[----:B------:R-:W3:Y:S01]  /*2640*/  LDS.U16 R82, [R82] ;  /* 0x0000000052527984 */ /* 0x000ee20000000400 */
[----:B----4-:R-:W-:-:S03]  /*2650*/  IMAD.IADD R62, R63, 0x1, R62 ;  /* 0x000000013f3e7824 */ /* 0x010fc600078e023e */
[----:B------:R-:W4:Y:S01]  /*2660*/  LDS.U16 R84, [R84] ;  /* 0x0000000054547984 */ /* 0x000f220000000400 */
[----:B------:R-:W-:-:S03]  /*2670*/  IMAD.IADD R64, R65, 0x1, R64 ;  /* 0x0000000141407824 */ /* 0x000fc600078e0240 */
[----:B------:R-:W4:Y:S01]  /*2680*/  LDS.U16 R86, [R86] ;  /* 0x0000000056567984 */ /* 0x000f220000000400 */
[----:B------:R-:W-:-:S03]  /*2690*/  IMAD.IADD R66, R67, 0x1, R66 ;  /* 0x0000000143427824 */ /* 0x000fc600078e0242 */
[----:B------:R-:W4:Y:S01]  /*26a0*/  LDS.U16 R88, [R88] ;  /* 0x0000000058587984 */ /* 0x000f220000000400 */
[----:B------:R-:W-:-:S03]  /*26b0*/  IMAD.IADD R68, R69, 0x1, R68 ;  /* 0x0000000145447824 */ /* 0x000fc600078e0244 */
[----:B------:R-:W4:Y:S01]  /*26c0*/  LDS.U16 R90, [R90] ;  /* 0x000000005a5a7984 */ /* 0x000f220000000400 */
[----:B------:R-:W-:Y:S02]  /*26d0*/  IMAD.IADD R70, R71, 0x1, R70 ;  /* 0x0000000147467824 */ /* 0x000fe400078e0246 */
[----:B------:R-:W-:Y:S02]  /*26e0*/  IMAD.IADD R72, R73, 0x1, R72 ;  /* 0x0000000149487824 */ /* 0x000fe400078e0248 */
[----:B------:R-:W-:Y:S02]  /*26f0*/  IMAD.IADD R74, R75, 0x1, R74 ;  /* 0x000000014b4a7824 */ /* 0x000fe400078e024a */
[----:B0-----:R-:W-:Y:S02]  /*2700*/  IMAD.IADD R76, R77, 0x1, R76 ;  /* 0x000000014d4c7824 */ /* 0x001fe400078e024c */
[----:B-1----:R-:W-:Y:S02]  /*2710*/  IMAD.IADD R78, R79, 0x1, R78 ;  /* 0x000000014f4e7824 */ /* 0x002fe400078e024e */
[----:B--2---:R-:W-:-:S02]  /*2720*/  IMAD.IADD R80, R81, 0x1, R80 ;  /* 0x0000000151507824 */ /* 0x004fc400078e0250 */
[----:B---3--:R-:W-:Y:S02]  /*2730*/  IMAD.IADD R82, R83, 0x1, R82 ;  /* 0x0000000153527824 */ /* 0x008fe400078e0252 */
[----:B----4-:R-:W-:Y:S02]  /*2740*/  IMAD.IADD R84, R85, 0x1, R84 ;  /* 0x0000000155547824 */ /* 0x010fe400078e0254 */
[----:B------:R-:W-:Y:S02]  /*2750*/  IMAD.IADD R86, R87, 0x1, R86 ;  /* 0x0000000157567824 */ /* 0x000fe400078e0256 */
[----:B------:R-:W-:Y:S02]  /*2760*/  IMAD.IADD R88, R89, 0x1, R88 ;  /* 0x0000000159587824 */ /* 0x000fe400078e0258 */
[----:B------:R-:W-:Y:S01]  /*2770*/  IMAD.IADD R90, R91, 0x1, R90 ;  /* 0x000000015b5a7824 */ /* 0x000fe200078e025a */
[----:B------:R-:W-:Y:S06]  /*2780*/  BAR.SYNC.DEFER_BLOCKING 0x0 ;  /* 0x0000000000007b1d */ /* 0x000fec0000010000 */
[----:B------:R-:W-:Y:S05]  /*2790*/  BRA.U UP0, `(.L_x_221) ;  /* 0x0000000500987547 */ /* 0x000fea000b800000 */
[----:B------:R-:W-:Y:S01]  /*27a0*/  LEA R4, R5, UR4, 0x2 ;  /* 0x0000000405047c11 */ /* 0x000fe2000f8e10ff */
[----:B------:R-:W-:Y:S01]  /*27b0*/  UIADD3 UR7, UPT, UPT, UR7, 0x6, URZ ;  /* 0x0000000607077890 */ /* 0x000fe2000fffe0ff */
[----:B------:R-:W-:Y:S01]  /*27c0*/  LEA R5, R56, UR4, 0x2 ;  /* 0x0000000438057c11 */ /* 0x000fe2000f8e10ff */
[----:B------:R-:W-:Y:S01]  /*27d0*/  UIADD3 UR5, UPT, UPT, UR5, -0x6, URZ ;  /* 0xfffffffa05057890 */ /* 0x000fe2000fffe0ff */
[----:B------:R-:W-:Y:S01]  /*27e0*/  LEA R6, R58, UR4, 0x2 ;  /* 0x000000043a067c11 */ /* 0x000fe2000f8e10ff */
[----:B------:R1:W-:Y:S01]  /*27f0*/  STS [R4], R29 ;  /* 0x0000001d04007388 */ /* 0x0003e20000000800 */
[----:B------:R-:W-:Y:S02]  /*2800*/  LEA R7, R60, UR4, 0x2 ;  /* 0x000000043c077c11 */ /* 0x000fe4000f8e10ff */
[----:B------:R-:W-:Y:S01]  /*2810*/  LEA R8, R62, UR4, 0x2 ;  /* 0x000000043e087c11 */ /* 0x000fe2000f8e10ff */
[----:B------:R1:W-:Y:S01]  /*2820*/  STS [R5], R30 ;  /* 0x0000001e05007388 */ /* 0x0003e20000000800 */
[----:B------:R-:W-:-:S02]  /*2830*/  LEA R9, R64, UR4, 0x2 ;  /* 0x0000000440097c11 */ /* 0x000fc4000f8e10ff */
[----:B------:R-:W-:Y:S01]  /*2840*/  LEA R10, R66, UR4, 0x2 ;  /* 0x00000004420a7c11 */ /* 0x000fe2000f8e10ff */
[----:B------:R1:W-:Y:S01]  /*2850*/  STS [R6], R31 ;  /* 0x0000001f06007388 */ /* 0x0003e20000000800 */
[----:B------:R-:W-:Y:S02]  /*2860*/  LEA R11, R68, UR4, 0x2 ;  /* 0x00000004440b7c11 */ /* 0x000fe4000f8e10ff */
        /* <DEDUP_REMOVED lines=16> */
[----:B------:R1:W-:Y:S04]  /*2970*/  STS [R52], R37 ;  /* 0x0000002534007388 */ /* 0x0003e80000000800 */
        /* <DEDUP_REMOVED lines=9> */
[----:B------:R1:W-:Y:S01]  /*2a10*/  STS [R64], R49 ;  /* 0x0000003140007388 */ /* 0x0003e20000000800 */
[----:B------:R-:W-:Y:S06]  /*2a20*/  BAR.SYNC.DEFER_BLOCKING 0x0 ;  /* 0x0000000000007b1d */ /* 0x000fec0000010000 */
[----:B------:R1:W2:Y:S04]  /*2a30*/  LDS R29, [R53] ;  /* 0x00000000351d7984 */ /* 0x0002a80000000800 */
[----:B------:R1:W3:Y:S04]  /*2a40*/  LDS R30, [R53+0x4] ;  /* 0x00000400351e7984 */ /* 0x0002e80000000800 */
[----:B------:R1:W4:Y:S04]  /*2a50*/  LDS R31, [R53+0x8] ;  /* 0x00000800351f7984 */ /* 0x0003280000000800 */
[----:B------:R1:W0:Y:S04]  /*2a60*/  LDS R32, [R53+0xc] ;  /* 0x00000c0035207984 */ /* 0x0002280000000800 */
        /* <DEDUP_REMOVED lines=14> */
[----:B------:R1:W0:Y:S01]  /*2b50*/  LDS R49, [R53+0x48] ;  /* 0x0000480035317984 */ /* 0x0002220000000800 */
[----:B------:R-:W-:Y:S06]  /*2b60*/  BAR.SYNC.DEFER_BLOCKING 0x0 ;  /* 0x0000000000007b1d */ /* 0x000fec0000010000 */
[----:B-----5:R1:W-:Y:S04]  /*2b70*/  STS [R4], R2 ;  /* 0x0000000204007388 */ /* 0x0203e80000000800 */
        /* <DEDUP_REMOVED lines=19> */
[----:B------:R1:W0:Y:S04]  /*2cb0*/  LDS R2, [R53] ;  /* 0x0000000035027984 */ /* 0x0002280000000800 */
        /* <DEDUP_REMOVED lines=19> */
[----:B--234-:R-:W-:Y:S05]  /*2df0*/  BRA `(.L_x_222) ;  /* 0xffffffdc00587947 */ /* 0x01cfea000383ffff */
.L_x_221:
[----:B------:R-:W-:Y:S01]  /*2e00*/  LEA R5, R5, UR4, 0x2 ;  /* 0x0000000405057c11 */ /* 0x000fe2000f8e10ff */
[----:B------:R-:W-:Y:S01]  /*2e10*/  IMAD R53, R0, -0x48, R53 ;  /* 0xffffffb800357824 */ /* 0x000fe200078e0235 */
[----:B------:R-:W-:Y:S01]  /*2e20*/  LEA R56, R56, UR4, 0x2 ;  /* 0x0000000438387c11 */ /* 0x000fe2000f8e10ff */
[----:B------:R-:W0:Y:S01]  /*2e30*/  LDCU.64 UR6, c[0x0][0x3a0] ;  /* 0x00007400ff0677ac */ /* 0x000e220008000a00 */
[----:B------:R-:W-:Y:S01]  /*2e40*/  LEA R58, R58, UR4, 0x2 ;  /* 0x000000043a3a7c11 */ /* 0x000fe2000f8e10ff */
[----:B------:R-:W-:Y:S01]  /*2e50*/  STS [R5], R29 ;  /* 0x0000001d05007388 */ /* 0x000fe20000000800 */
[----:B------:R-:W-:Y:S02]  /*2e60*/  LEA R60, R60, UR4, 0x2 ;  /* 0x000000043c3c7c11 */ /* 0x000fe4000f8e10ff */
[----:B------:R-:W-:Y:S01]  /*2e70*/  LEA R62, R62, UR4, 0x2 ;  /* 0x000000043e3e7c11 */ /* 0x000fe2000f8e10ff */
[----:B------:R-:W-:Y:S01]  /*2e80*/  STS [R56], R30 ;  /* 0x0000001e38007388 */ /* 0x000fe20000000800 */
[----:B------:R-:W-:-:S02]  /*2e90*/  LEA R64, R64, UR4, 0x2 ;  /* 0x0000000440407c11 */ /* 0x000fc4000f8e10ff */
[----:B------:R-:W-:Y:S01]  /*2ea0*/  LEA R66, R66, UR4, 0x2 ;  /* 0x0000000442427c11 */ /* 0x000fe2000f8e10ff */
[----:B------:R-:W-:Y:S01]  /*2eb0*/  STS [R58], R31 ;  /* 0x0000001f3a007388 */ /* 0x000fe20000000800 */
[----:B------:R-:W-:Y:S02]  /*2ec0*/  LEA R68, R68, UR4, 0x2 ;  /* 0x0000000444447c11 */ /* 0x000fe4000f8e10ff */
[----:B------:R-:W-:Y:S01]  /*2ed0*/  LEA R70, R70, UR4, 0x2 ;  /* 0x0000000446467c11 */ /* 0x000fe2000f8e10ff */
[----:B------:R-:W-:Y:S01]  /*2ee0*/  STS [R60], R32 ;  /* 0x000000203c007388 */ /* 0x000fe20000000800 */
[----:B------:R-:W-:Y:S02]  /*2ef0*/  LEA R72, R72, UR4, 0x2 ;  /* 0x0000000448487c11 */ /* 0x000fe4000f8e10ff */
[----:B------:R-:W-:Y:S01]  /*2f00*/  LEA R74, R74, UR4, 0x2 ;  /* 0x000000044a4a7c11 */ /* 0x000fe2000f8e10ff */
[----:B------:R-:W-:Y:S01]  /*2f10*/  STS [R62], R33 ;  /* 0x000000213e007388 */ /* 0x000fe20000000800 */
[----:B------:R-:W-:Y:S01]  /*2f20*/  LEA R76, R76, UR4, 0x2 ;  /* 0x000000044c4c7c11 */ /* 0x000fe2000f8e10ff */
[----:B0-----:R-:W-:Y:S01]  /*2f30*/  IMAD.U32 R4, RZ, RZ, UR7 ;  /* 0x00000007ff047e24 */ /* 0x001fe2000f8e00ff */
        /* <DEDUP_REMOVED lines=11> */
[----:B------:R-:W-:-:S03]  /*2ff0*/  ISETP.LT.U32.AND P2, PT, R0, UR6, PT ;  /* 0x0000000600007c0c */ /* 0x000fc6000bf41070 */
[----:B------:R-:W-:Y:S01]  /*3000*/  STS [R72], R38 ;  /* 0x0000002648007388 */ /* 0x000fe20000000800 */
[----:B------:R-:W-:-:S03]  /*3010*/  ISETP.GT.U32.AND.EX P2, PT, R4, RZ, PT, P2 ;  /* 0x000000ff0400720c */ /* 0x000fc60003f44120 */
[----:B------:R-:W-:Y:S04]  /*3020*/  STS [R74], R39 ;  /* 0x000000274a007388 */ /* 0x000fe80000000800 */
[----:B------:R-:W-:Y:S04]  /*3030*/  STS [R76], R40 ;  /* 0x000000284c007388 */ /* 0x000fe80000000800 */
[----:B------:R-:W-:Y:S04]  /*3040*/  STS [R78], R41 ;  /* 0x000000294e007388 */ /* 0x000fe80000000800 */
[----:B------:R-:W-:Y:S04]  /*3050*/  STS [R80], R43 ;  /* 0x0000002b50007388 */ /* 0x000fe80000000800 */
[----:B------:R-:W-:Y:S04]  /*3060*/  STS [R47], R44 ;  /* 0x0000002c2f007388 */ /* 0x000fe80000000800 */
[----:B------:R-:W-:Y:S04]  /*3070*/  STS [R84], R45 ;  /* 0x0000002d54007388 */ /* 0x000fe80000000800 */
[----:B------:R-:W-:Y:S04]  /*3080*/  STS [R51], R46 ;  /* 0x0000002e33007388 */ /* 0x000fe80000000800 */
[----:B------:R-:W-:Y:S04]  /*3090*/  STS [R88], R48 ;  /* 0x0000003058007388 */ /* 0x000fe80000000800 */
[----:B------:R-:W-:Y:S01]  /*30a0*/  STS [R90], R49 ;  /* 0x000000315a007388 */ /* 0x000fe20000000800 */
[----:B------:R-:W-:Y:S06]  /*30b0*/  BAR.SYNC.DEFER_BLOCKING 0x0 ;  /* 0x0000000000007b1d */ /* 0x000fec0000010000 */
[----:B------:R-:W0:Y:S04]  /*30c0*/  LDS R6, [R53] ;  /* 0x0000000035067984 */ /* 0x000e280000000800 */
[----:B------:R-:W1:Y:S04]  /*30d0*/  LDS R7, [R53+0x400] ;  /* 0x0004000035077984 */ /* 0x000e680000000800 */
[----:B------:R-:W2:Y:S04]  /*30e0*/  LDS R8, [R53+0x800] ;  /* 0x0008000035087984 */ /* 0x000ea80000000800 */
[----:B------:R-:W-:Y:S04]  /*30f0*/  LDS R9, [R53+0xc00] ;  /* 0x000c000035097984 */ /* 0x000fe80000000800 */
[----:B------:R-:W-:Y:S04]  /*3100*/  LDS R10, [R53+0x1000] ;  /* 0x00100000350a7984 */ /* 0x000fe80000000800 */
[----:B------:R-:W-:Y:S04]  /*3110*/  LDS R11, [R53+0x1400] ;  /* 0x00140000350b7984 */ /* 0x000fe80000000800 */
[----:B------:R-:W3:Y:S04]  /*3120*/  LDS R29, [R53+0x1800] ;  /* 0x00180000351d7984 */ /* 0x000ee80000000800 */
[----:B------:R-:W-:Y:S04]  /*3130*/  LDS R30, [R53+0x1c00] ;  /* 0x001c0000351e7984 */ /* 0x000fe80000000800 */
        /* <DEDUP_REMOVED lines=10> */
[----:B------:R-:W-:Y:S01]  /*31e0*/  LDS R41, [R53+0x4800] ;  /* 0x0048000035297984 */ /* 0x000fe20000000800 */
[----:B------:R-:W-:Y:S06]  /*31f0*/  BAR.SYNC.DEFER_BLOCKING 0x0 ;  /* 0x0000000000007b1d */ /* 0x000fec0000010000 */
[----:B-----5:R4:W-:Y:S04]  /*3200*/  STS [R5], R2 ;  /* 0x0000000205007388 */ /* 0x0209e80000000800 */
[----:B------:R0:W-:Y:S04]  /*3210*/  STS [R56], R3 ;  /* 0x0000000338007388 */ /* 0x0001e80000000800 */
[----:B------:R1:W-:Y:S01]  /*3220*/  STS [R58], R12 ;  /* 0x0000000c3a007388 */ /* 0x0003e20000000800 */
[----:B----4-:R-:W4:Y:S03]  /*3230*/  LDC.64 R4, c[0x0][0x398] ;  /* 0x0000e600ff047b82 */ /* 0x010f260000000a00 */
[----:B------:R-:W-:Y:S04]  /*3240*/  STS [R60], R13 ;  /* 0x0000000d3c007388 */ /* 0x000fe80000000800 */
[----:B------:R2:W-:Y:S01]  /*3250*/  STS [R62], R14 ;  /* 0x0000000e3e007388 */ /* 0x0005e20000000800 */
[----:B0-----:R-:W0:Y:S01]  /*3260*/  LDC.64 R2, c[0x0][0x388] ;  /* 0x0000e200ff027b82 */ /* 0x001e220000000a00 */
[----:B-1----:R-:W-:-:S02]  /*3270*/  VIADD R12, R0, 0x100 ;  /* 0x00000100000c7836 */ /* 0x002fc40000000000 */
[----:B------:R-:W-:Y:S04]  /*3280*/  STS [R64], R15 ;  /* 0x0000000f40007388 */ /* 0x000fe80000000800 */
[----:B------:R1:W-:Y:S01]  /*3290*/  STS [R66], R16 ;  /* 0x0000001042007388 */ /* 0x0003e20000000800 */
[----:B------:R-:W-:Y:S01]  /*32a0*/  ISETP.LT.U32.AND P4, PT, R12, UR6, PT ;  /* 0x000000060c007c0c */ /* 0x000fe2000bf81070 */
[C---:B--2---:R-:W-:Y:S01]  /*32b0*/  VIADD R14, R0.reuse, 0x200 ;  /* 0x00000200000e7836 */ /* 0x044fe20000000000 */
[----:B------:R-:W-:Y:S01]  /*32c0*/  LOP3.LUT R12, R0, 0x400, RZ, 0xfc, !PT ;  /* 0x00000400000c7812 */ /* 0x000fe200078efcff */
[----:B------:R-:W-:Y:S03]  /*32d0*/  STS [R68], R17 ;  /* 0x0000001144007388 */ /* 0x000fe60000000800 */
[----:B------:R-:W-:Y:S01]  /*32e0*/  ISETP.LT.U32.AND P3, PT, R14, UR6, PT ;  /* 0x000000060e007c0c */ /* 0x000fe2000bf61070 */
[----:B------:R-:W-:Y:S01]  /*32f0*/  STS [R70], R18 ;  /* 0x0000001246007388 */ /* 0x000fe20000000800 */
[----:B------:R-:W-:Y:S01]  /*3300*/  VIADD R14, R0, 0x500 ;  /* 0x00000500000e7836 */ /* 0x000fe20000000000 */
[----:B------:R-:W-:Y:S01]  /*3310*/  ISETP.LT.U32.AND P0, PT, R12, UR6, PT ;  /* 0x000000060c007c0c */ /* 0x000fe2000bf01070 */
[C---:B-1----:R-:W-:Y:S01]  /*3320*/  VIADD R16, R0.reuse, 0x300 ;  /* 0x0000030000107836 */ /* 0x042fe20000000000 */
[----:B------:R-:W-:Y:S01]  /*3330*/  STS [R72], R19 ;  /* 0x0000001348007388 */ /* 0x000fe20000000800 */
[----:B------:R-:W-:Y:S01]  /*3340*/  VIADD R12, R0, 0x600 ;  /* 0x00000600000c7836 */ /* 0x000fe20000000000 */
[----:B------:R-:W-:Y:S01]  /*3350*/  ISETP.LT.U32.AND P1, PT, R14, UR6, PT ;  /* 0x000000060e007c0c */ /* 0x000fe2000bf21070 */
[----:B------:R-:W-:Y:S01]  /*3360*/  IMAD.U32 R14, RZ, RZ, UR7 ;  /* 0x00000007ff0e7e24 */ /* 0x000fe2000f8e00ff */
[----:B------:R-:W-:Y:S01]  /*3370*/  STS [R74], R20 ;  /* 0x000000144a007388 */ /* 0x000fe20000000800 */
[----:B------:R-:W-:Y:S01]  /*3380*/  ISETP.LT.U32.AND P5, PT, R16, UR6, PT ;  /* 0x0000000610007c0c */ /* 0x000fe2000bfa1070 */
[----:B------:R-:W-:Y:S01]  /*3390*/  IMAD.U32 R16, RZ, RZ, UR7 ;  /* 0x00000007ff107e24 */ /* 0x000fe2000f8e00ff */
[----:B------:R-:W-:Y:S01]  /*33a0*/  ISETP.LT.U32.AND P6, PT, R12, UR6, PT ;  /* 0x000000060c007c0c */ /* 0x000fe2000bfc1070 */
[----:B------:R-:W-:Y:S01]  /*33b0*/  STS [R76], R21 ;  /* 0x000000154c007388 */ /* 0x000fe20000000800 */
[----:B0-----:R-:W-:Y:S01]  /*33c0*/  IMAD.WIDE.U32 R2, R0, 0x4, R2 ;  /* 0x0000000400027825 */ /* 0x001fe200078e0002 */
[----:B------:R-:W-:-:S02]  /*33d0*/  ISETP.GT.U32.AND.EX P3, PT, R14, RZ, PT, P3 ;  /* 0x000000ff0e00720c */ /* 0x000fc40003f64130 */
[----:B------:R-:W-:Y:S01]  /*33e0*/  STS [R78], R22 ;  /* 0x000000164e007388 */ /* 0x000fe20000000800 */
[----:B------:R-:W-:Y:S01]  /*33f0*/  ISETP.GT.U32.AND.EX P4, PT, R16, RZ, PT, P4 ;  /* 0x000000ff1000720c */ /* 0x000fe20003f84140 */
[----:B----4-:R-:W-:Y:S02]  /*3400*/  IMAD.WIDE.U32 R4, R0, 0x4, R4 ;  /* 0x0000000400047825 */ /* 0x010fe400078e0004 */
[----:B------:R0:W-:Y:S02]  /*3410*/  STS [R80], R23 ;  /* 0x0000001750007388 */ /* 0x0001e40000000800 */
[----:B------:R-:W-:Y:S02]  /*3420*/  IMAD.U32 R12, RZ, RZ, UR7 ;  /* 0x00000007ff0c7e24 */ /* 0x000fe4000f8e00ff */
[----:B------:R-:W-:Y:S03]  /*3430*/  STS [R47], R24 ;  /* 0x000000182f007388 */ /* 0x000fe60000000800 */
[----:B------:R-:W-:Y:S01]  /*3440*/  ISETP.GT.U32.AND.EX P5, PT, R12, RZ, PT, P5 ;  /* 0x000000ff0c00720c */ /* 0x000fe20003fa4150 */
[----:B------:R1:W-:Y:S01]  /*3450*/  STS [R84], R25 ;  /* 0x0000001954007388 */ /* 0x0003e20000000800 */
[----:B0-----:R-:W-:Y:S01]  /*3460*/  @P2 LOP3.LUT R23, R6, 0x80000000, RZ, 0x3c, !PT ;  /* 0x8000000006172812 */ /* 0x001fe200078e3cff */
[----:B------:R-:W-:-:S02]  /*3470*/  VIADD R6, R0, 0x700 ;  /* 0x0000070000067836 */ /* 0x000fc40000000000 */
[----:B------:R-:W-:Y:S04]  /*3480*/  STS [R51], R26 ;  /* 0x0000001a33007388 */ /* 0x000fe80000000800 */
[----:B------:R0:W-:Y:S01]  /*3490*/  STS [R88], R27 ;  /* 0x0000001b58007388 */ /* 0x0001e20000000800 */
[----:B-1----:R-:W-:-:S03]  /*34a0*/  @P4 LOP3.LUT R25, R7, 0x80000000, RZ, 0x3c, !PT ;  /* 0x8000000007194812 */ /* 0x002fc600078e3cff */
[----:B------:R-:W-:Y:S01]  /*34b0*/  STS [R90], R28 ;  /* 0x0000001c5a007388 */ /* 0x000fe20000000800 */
[----:B------:R-:W-:Y:S01]  /*34c0*/  BAR.SYNC.DEFER_BLOCKING 0x0 ;  /* 0x0000000000007b1d */ /* 0x000fe20000010000 */
[----:B0-----:R-:W-:Y:S01]  /*34d0*/  @P3 LOP3.LUT R27, R8, 0x80000000, RZ, 0x3c, !PT ;  /* 0x80000000081b3812 */ /* 0x001fe200078e3cff */
[----:B------:R-:W-:-:S05]  /*34e0*/  IMAD.U32 R8, RZ, RZ, UR7 ;  /* 0x00000007ff087e24 */ /* 0x000fca000f8e00ff */
[C---:B------:R-:W-:Y:S02]  /*34f0*/  ISETP.GT.U32.AND.EX P1, PT, R8.reuse, RZ, PT, P1 ;  /* 0x000000ff0800720c */ /* 0x040fe40003f24110 */
[----:B------:R-:W-:-:S13]  /*3500*/  ISETP.GT.U32.AND.EX P6, PT, R8, RZ, PT, P6 ;  /* 0x000000ff0800720c */ /* 0x000fda0003fc4160 */
[----:B---3--:R-:W-:Y:S01]  /*3510*/  @P6 LOP3.LUT R29, R29, 0x80000000, RZ, 0x3c, !PT ;  /* 0x800000001d1d6812 */ /* 0x008fe200078e3cff */
[----:B------:R-:W0:Y:S04]  /*3520*/  @P2 LDS R43, [R53] ;  /* 0x00000000352b2984 */ /* 0x000e280000000800 */
[----:B------:R-:W1:Y:S04]  /*3530*/  LDS R13, [R53+0x400] ;  /* 0x00040000350d7984 */ /* 0x000e680000000800 */
[----:B------:R-:W2:Y:S04]  /*3540*/  LDS R15, [R53+0x800] ;  /* 0x00080000350f7984 */ /* 0x000ea80000000800 */
[----:B------:R-:W3:Y:S04]  /*3550*/  LDS R17, [R53+0xc00] ;  /* 0x000c000035117984 */ /* 0x000ee80000000800 */
[----:B------:R-:W4:Y:S04]  /*3560*/  LDS R19, [R53+0x1000] ;  /* 0x0010000035137984 */ /* 0x000f280000000800 */
[----:B------:R-:W-:Y:S04]  /*3570*/  @P2 STG.E desc[UR8][R2.64], R23 ;  /* 0x0000001702002986 */ /* 0x000fe8000c101908 */
[----:B------:R-:W4:Y:S04]  /*3580*/  LDS R21, [R53+0x1400] ;  /* 0x0014000035157984 */ /* 0x000f280000000800 */
[----:B------:R-:W4:Y:S04]  /*3590*/  LDS R7, [R53+0x1800] ;  /* 0x0018000035077984 */ /* 0x000f280000000800 */
[----:B------:R-:W4:Y:S04]  /*35a0*/  LDS R23, [R53+0x1c00] ;  /* 0x001c000035177984 */ /* 0x000f280000000800 */
[----:B0-----:R0:W-:Y:S01]  /*35b0*/  @P2 STG.E desc[UR8][R4.64], R43 ;  /* 0x0000002b04002986 */ /* 0x0011e2000c101908 */
[----:B------:R-:W-:Y:S01]  /*35c0*/  ISETP.LT.U32.AND P2, PT, R6, UR6, PT ;  /* 0x0000000606007c0c */ /* 0x000fe2000bf41070 */
[----:B------:R-:W-:-:S02]  /*35d0*/  IMAD.U32 R6, RZ, RZ, UR7 ;  /* 0x00000007ff067e24 */ /* 0x000fc4000f8e00ff */
[----:B------:R2:W-:Y:S01]  /*35e0*/  @P4 STG.E desc[UR8][R2.64+0x400], R25 ;  /* 0x0004001902004986 */ /* 0x0005e2000c101908 */
[----:B------:R-:W-:Y:S02]  /*35f0*/  ISETP.GT.U32.AND.EX P2, PT, R8, RZ, PT, P2 ;  /* 0x000000ff0800720c */ /* 0x000fe40003f44120 */
[----:B------:R-:W-:Y:S01]  /*3600*/  ISETP.GT.U32.AND.EX P0, PT, R6, RZ, PT, P0 ;  /* 0x000000ff0600720c */ /* 0x000fe20003f04100 */
[----:B-1----:R-:W-:Y:S01]  /*3610*/  @P4 STG.E desc[UR8][R4.64+0x400], R13 ;  /* 0x0004000d04004986 */ /* 0x002fe2000c101908 */
[----:B------:R-:W-:Y:S02]  /*3620*/  LOP3.LUT R6, R0, 0x800, RZ, 0xfc, !PT ;  /* 0x0000080000067812 */ /* 0x000fe400078efcff */
[----:B0-----:R-:W-:Y:S01]  /*3630*/  @P5 LOP3.LUT R43, R9, 0x80000000, RZ, 0x3c, !PT ;  /* 0x80000000092b5812 */ /* 0x001fe200078e3cff */
[----:B------:R-:W-:Y:S01]  /*3640*/  @P3 STG.E desc[UR8][R2.64+0x800], R27 ;  /* 0x0008001b02003986 */ /* 0x000fe2000c101908 */
[----:B------:R-:W-:Y:S01]  /*3650*/  ISETP.LT.U32.AND P4, PT, R6, UR6, PT ;  /* 0x0000000606007c0c */ /* 0x000fe2000bf81070 */
[----:B------:R-:W-:-:S02]  /*3660*/  VIADD R6, R0, 0x900 ;  /* 0x0000090000067836 */ /* 0x000fc40000000000 */
[----:B------:R-:W0:Y:S04]  /*3670*/  LDS R9, [R53+0x2000] ;  /* 0x0020000035097984 */ /* 0x000e280000000800 */
[----:B--2---:R-:W-:Y:S01]  /*3680*/  @P0 LOP3.LUT R25, R10, 0x80000000, RZ, 0x3c, !PT ;  /* 0x800000000a190812 */ /* 0x004fe200078e3cff */
[----:B------:R-:W-:Y:S01]  /*3690*/  @P3 STG.E desc[UR8][R4.64+0x800], R15 ;  /* 0x0008000f04003986 */ /* 0x000fe2000c101908 */
[----:B------:R-:W-:Y:S01]  /*36a0*/  ISETP.LT.U32.AND P3, PT, R6, UR6, PT ;  /* 0x0000000606007c0c */ /* 0x000fe2000bf61070 */
[----:B------:R-:W-:Y:S02]  /*36b0*/  VIADD R6, R0, 0xa00 ;  /* 0x00000a0000067836 */ /* 0x000fe40000000000 */
[----:B------:R-:W-:Y:S01]  /*36c0*/  @P5 STG.E desc[UR8][R2.64+0xc00], R43 ;  /* 0x000c002b02005986 */ /* 0x000fe2000c101908 */
[----:B------:R-:W-:Y:S01]  /*36d0*/  ISETP.GT.U32.AND.EX P3, PT, R8, RZ, PT, P3 ;  /* 0x000000ff0800720c */ /* 0x000fe20003f64130 */
[----:B------:R-:W-:-:S02]  /*36e0*/  IMAD.U32 R10, RZ, RZ, UR7 ;  /* 0x00000007ff0a7e24 */ /* 0x000fc4000f8e00ff */
[----:B---3--:R1:W-:Y:S01]  /*36f0*/  @P5 STG.E desc[UR8][R4.64+0xc00], R17 ;  /* 0x000c001104005986 */ /* 0x0083e2000c101908 */
[----:B------:R-:W-:Y:S01]  /*3700*/  ISETP.LT.U32.AND P5, PT, R6, UR6, PT ;  /* 0x0000000606007c0c */ /* 0x000fe2000bfa1070 */
[----:B------:R-:W-:Y:S02]  /*3710*/  VIADD R6, R0, 0xb00 ;  /* 0x00000b0000067836 */ /* 0x000fe40000000000 */
[----:B------:R-:W2:Y:S01]  /*3720*/  LDS R13, [R53+0x2400] ;  /* 0x00240000350d7984 */ /* 0x000ea20000000800 */
[----:B------:R-:W-:-:S03]  /*3730*/  ISETP.GT.U32.AND.EX P5, PT, R8, RZ, PT, P5 ;  /* 0x000000ff0800720c */ /* 0x000fc60003fa4150 */
[----:B------:R-:W-:Y:S04]  /*3740*/  @P0 STG.E desc[UR8][R2.64+0x1000], R25 ;  /* 0x0010001902000986 */ /* 0x000fe8000c101908 */
[----:B----4-:R3:W-:Y:S01]  /*3750*/  @P0 STG.E desc[UR8][R4.64+0x1000], R19 ;  /* 0x0010001304000986 */ /* 0x0107e2000c101908 */
[----:B-1----:R-:W-:Y:S02]  /*3760*/  @P1 LOP3.LUT R17, R11, 0x80000000, RZ, 0x3c, !PT ;  /* 0x800000000b111812 */ /* 0x002fe400078e3cff */
[----:B------:R-:W-:Y:S01]  /*3770*/  ISETP.LT.U32.AND P0, PT, R6, UR6, PT ;  /* 0x0000000606007c0c */ /* 0x000fe2000bf01070 */
[----:B------:R-:W1:Y:S01]  /*3780*/  LDS R11, [R53+0x2800] ;  /* 0x00280000350b7984 */ /* 0x000e620000000800 */
[----:B------:R-:W-:Y:S01]  /*3790*/  IMAD.U32 R6, RZ, RZ, UR7 ;  /* 0x00000007ff067e24 */ /* 0x000fe2000f8e00ff */
[----:B------:R-:W-:-:S02]  /*37a0*/  @P5 LOP3.LUT R33, R33, 0x80000000, RZ, 0x3c, !PT ;  /* 0x8000000021215812 */ /* 0x000fc400078e3cff */
[----:B------:R-:W4:Y:S01]  /*37b0*/  LDS R15, [R53+0x2c00] ;  /* 0x002c0000350f7984 */ /* 0x000f220000000800 */
[----:B------:R-:W-:Y:S02]  /*37c0*/  ISETP.GT.U32.AND.EX P0, PT, R8, RZ, PT, P0 ;  /* 0x000000ff0800720c */ /* 0x000fe40003f04100 */
[----:B------:R-:W-:Y:S01]  /*37d0*/  ISETP.GT.U32.AND.EX P4, PT, R6, RZ, PT, P4 ;  /* 0x000000ff0600720c */ /* 0x000fe20003f84140 */
[----:B------:R-:W-:Y:S01]  /*37e0*/  @P1 STG.E desc[UR8][R2.64+0x1400], R17 ;  /* 0x0014001102001986 */ /* 0x000fe2000c101908 */
[----:B------:R-:W-:Y:S02]  /*37f0*/  LOP3.LUT R6, R0, 0xc00, RZ, 0xfc, !PT ;  /* 0x00000c0000067812 */ /* 0x000fe400078efcff */
[----:B---3--:R-:W-:Y:S01]  /*3800*/  @P2 LOP3.LUT R19, R30, 0x80000000, RZ, 0x3c, !PT ;  /* 0x800000001e132812 */ /* 0x008fe200078e3cff */
[----:B------:R-:W-:Y:S01]  /*3810*/  @P1 STG.E desc[UR8][R4.64+0x1400], R21 ;  /* 0x0014001504001986 */ /* 0x000fe2000c101908 */
[----:B------:R-:W-:Y:S01]  /*3820*/  ISETP.LT.U32.AND P1, PT, R6, UR6, PT ;  /* 0x0000000606007c0c */ /* 0x000fe2000bf21070 */
[----:B------:R-:W-:Y:S01]  /*3830*/  VIADD R6, R0, 0xd00 ;  /* 0x00000d0000067836 */ /* 0x000fe20000000000 */
[----:B------:R-:W-:Y:S01]  /*3840*/  @P3 LOP3.LUT R25, R32, 0x80000000, RZ, 0x3c, !PT ;  /* 0x8000000020193812 */ /* 0x000fe200078e3cff */
[----:B------:R-:W-:Y:S01]  /*3850*/  @P6 STG.E desc[UR8][R2.64+0x1800], R29 ;  /* 0x0018001d02006986 */ /* 0x000fe2000c101908 */
[----:B------:R-:W-:-:S03]  /*3860*/  ISETP.GT.U32.AND.EX P1, PT, R8, RZ, PT, P1 ;  /* 0x000000ff0800720c */ /* 0x000fc60003f24110 */
[----:B------:R-:W-:Y:S01]  /*3870*/  @P6 STG.E desc[UR8][R4.64+0x1800], R7 ;  /* 0x0018000704006986 */ /* 0x000fe2000c101908 */
[----:B------:R-:W-:Y:S01]  /*3880*/  ISETP.LT.U32.AND P6, PT, R6, UR6, PT ;  /* 0x0000000606007c0c */ /* 0x000fe2000bfc1070 */
[----:B------:R-:W-:Y:S01]  /*3890*/  VIADD R6, R0, 0xe00 ;  /* 0x00000e0000067836 */ /* 0x000fe20000000000 */
[----:B------:R-:W-:Y:S01]  /*38a0*/  @P4 LOP3.LUT R31, R31, 0x80000000, RZ, 0x3c, !PT ;  /* 0x800000001f1f4812 */ /* 0x000fe200078e3cff */
[----:B------:R-:W3:Y:S01]  /*38b0*/  LDS R7, [R53+0x3000] ;  /* 0x0030000035077984 */ /* 0x000ee20000000800 */
[----:B------:R-:W-:-:S03]  /*38c0*/  ISETP.GT.U32.AND.EX P6, PT, R10, RZ, PT, P6 ;  /* 0x000000ff0a00720c */ /* 0x000fc60003fc4160 */
[----:B------:R-:W-:Y:S02]  /*38d0*/  @P2 STG.E desc[UR8][R2.64+0x1c00], R19 ;  /* 0x001c001302002986 */ /* 0x000fe4000c101908 */
[----:B------:R-:W-:Y:S02]  /*38e0*/  @P1 LOP3.LUT R35, R35, 0x80000000, RZ, 0x3c, !PT ;  /* 0x8000000023231812 */ /* 0x000fe400078e3cff */
[----:B------:R-:W3:Y:S04]  /*38f0*/  LDS R17, [R53+0x3400] ;  /* 0x0034000035117984 */ /* 0x000ee80000000800 */
[----:B------:R-:W-:Y:S01]  /*3900*/  @P2 STG.E desc[UR8][R4.64+0x1c00], R23 ;  /* 0x001c001704002986 */ /* 0x000fe2000c101908 */
[----:B------:R-:W-:Y:S01]  /*3910*/  ISETP.LT.U32.AND P2, PT, R6, UR6, PT ;  /* 0x0000000606007c0c */ /* 0x000fe2000bf41070 */
[----:B------:R-:W-:-:S02]  /*3920*/  VIADD R6, R0, 0xf00 ;  /* 0x00000f0000067836 */ /* 0x000fc40000000000 */
[----:B------:R-:W-:Y:S01]  /*3930*/  @P4 STG.E desc[UR8][R2.64+0x2000], R31 ;  /* 0x0020001f02004986 */ /* 0x000fe2000c101908 */
[----:B------:R-:W-:-:S03]  /*3940*/  ISETP.GT.U32.AND.EX P2, PT, R12, RZ, PT, P2 ;  /* 0x000000ff0c00720c */ /* 0x000fc60003f44120 */
[----:B------:R-:W3:Y:S04]  /*3950*/  LDS R19, [R53+0x3800] ;  /* 0x0038000035137984 */ /* 0x000ee80000000800 */
[----:B0-----:R-:W-:Y:S01]  /*3960*/  @P4 STG.E desc[UR8][R4.64+0x2000], R9 ;  /* 0x0020000904004986 */ /* 0x001fe2000c101908 */
[----:B------:R-:W-:Y:S02]  /*3970*/  ISETP.LT.U32.AND P4, PT, R6, UR6, PT ;  /* 0x0000000606007c0c */ /* 0x000fe4000bf81070 */
[----:B------:R-:W-:Y:S01]  /*3980*/  LOP3.LUT R6, R0, 0x1000, RZ, 0xfc, !PT ;  /* 0x0000100000067812 */ /* 0x000fe200078efcff */
[----:B------:R-:W0:Y:S02]  /*3990*/  LDS R9, [R53+0x3c00] ;  /* 0x003c000035097984 */ /* 0x000e240000000800 */
[----:B------:R-:W-:-:S02]  /*39a0*/  @P2 LOP3.LUT R37, R37, 0x80000000, RZ, 0x3c, !PT ;  /* 0x8000000025252812 */ /* 0x000fc400078e3cff */
[----:B------:R-:W0:Y:S04]  /*39b0*/  LDS R21, [R53+0x4000] ;  /* 0x0040000035157984 */ /* 0x000e280000000800 */
[----:B------:R-:W0:Y:S04]  /*39c0*/  LDS R23, [R53+0x4400] ;  /* 0x0044000035177984 */ /* 0x000e280000000800 */
[----:B------:R-:W-:Y:S04]  /*39d0*/  @P3 STG.E desc[UR8][R2.64+0x2400], R25 ;  /* 0x0024001902003986 */ /* 0x000fe8000c101908 */
[----:B--2---:R2:W-:Y:S01]  /*39e0*/  @P3 STG.E desc[UR8][R4.64+0x2400], R13 ;  /* 0x0024000d04003986 */ /* 0x0045e2000c101908 */
[----:B------:R-:W-:Y:S01]  /*39f0*/  ISETP.LT.U32.AND P3, PT, R6, UR6, PT ;  /* 0x0000000606007c0c */ /* 0x000fe2000bf61070 */
[----:B------:R-:W-:-:S02]  /*3a00*/  VIADD R6, R0, 0x1100 ;  /* 0x0000110000067836 */ /* 0x000fc40000000000 */
[----:B------:R-:W-:Y:S01]  /*3a10*/  @P5 STG.E desc[UR8][R2.64+0x2800], R33 ;  /* 0x0028002102005986 */ /* 0x000fe2000c101908 */
[----:B------:R-:W-:Y:S01]  /*3a20*/  VIADD R0, R0, 0x1200 ;  /* 0x0000120000007836 */ /* 0x000fe20000000000 */
[----:B------:R-:W-:Y:S02]  /*3a30*/  ISETP.GT.U32.AND.EX P3, PT, R8, RZ, PT, P3 ;  /* 0x000000ff0800720c */ /* 0x000fe40003f64130 */
[----:B-1----:R1:W-:Y:S01]  /*3a40*/  @P5 STG.E desc[UR8][R4.64+0x2800], R11 ;  /* 0x0028000b04005986 */ /* 0x0023e2000c101908 */
[----:B------:R-:W-:Y:S01]  /*3a50*/  ISETP.LT.U32.AND P5, PT, R6, UR6, PT ;  /* 0x0000000606007c0c */ /* 0x000fe2000bfa1070 */
[----:B------:R-:W-:Y:S01]  /*3a60*/  IMAD.U32 R6, RZ, RZ, UR7 ;  /* 0x00000007ff067e24 */ /* 0x000fe2000f8e00ff */
[----:B--2---:R-:W-:-:S04]  /*3a70*/  @P0 LOP3.LUT R13, R34, 0x80000000, RZ, 0x3c, !PT ;  /* 0x80000000220d0812 */ /* 0x004fc800078e3cff */
[----:B------:R-:W-:Y:S01]  /*3a80*/  ISETP.GT.U32.AND.EX P4, PT, R6, RZ, PT, P4 ;  /* 0x000000ff0600720c */ /* 0x000fe20003f84140 */
[----:B------:R2:W-:Y:S03]  /*3a90*/  @P0 STG.E desc[UR8][R2.64+0x2c00], R13 ;  /* 0x002c000d02000986 */ /* 0x0005e6000c101908 */
[----:B------:R-:W-:Y:S01]  /*3aa0*/  @P3 LOP3.LUT R39, R39, 0x80000000, RZ, 0x3c, !PT ;  /* 0x8000000027273812 */ /* 0x000fe200078e3cff */
[----:B----4-:R4:W-:Y:S01]  /*3ab0*/  @P0 STG.E desc[UR8][R4.64+0x2c00], R15 ;  /* 0x002c000f04000986 */ /* 0x0109e2000c101908 */
[----:B------:R-:W-:Y:S01]  /*3ac0*/  ISETP.LT.U32.AND P0, PT, R0, UR6, PT ;  /* 0x0000000600007c0c */ /* 0x000fe2000bf01070 */
[----:B------:R-:W-:Y:S01]  /*3ad0*/  IMAD.U32 R0, RZ, RZ, UR7 ;  /* 0x00000007ff007e24 */ /* 0x000fe2000f8e00ff */
[----:B-1----:R-:W-:Y:S01]  /*3ae0*/  @P6 LOP3.LUT R11, R36, 0x80000000, RZ, 0x3c, !PT ;  /* 0x80000000240b6812 */ /* 0x002fe200078e3cff */
[----:B------:R1:W-:Y:S01]  /*3af0*/  @P1 STG.E desc[UR8][R2.64+0x3000], R35 ;  /* 0x0030002302001986 */ /* 0x0003e2000c101908 */
[----:B------:R-:W-:-:S02]  /*3b00*/  ISETP.GT.U32.AND.EX P0, PT, R6, RZ, PT, P0 ;  /* 0x000000ff0600720c */ /* 0x000fc40003f04100 */
[----:B------:R-:W-:Y:S01]  /*3b10*/  ISETP.GT.U32.AND.EX P5, PT, R0, RZ, PT, P5 ;  /* 0x000000ff0000720c */ /* 0x000fe20003fa4150 */
[----:B---3--:R1:W-:Y:S01]  /*3b20*/  @P1 STG.E desc[UR8][R4.64+0x3000], R7 ;  /* 0x0030000704001986 */ /* 0x0083e2000c101908 */
[----:B--2---:R-:W-:-:S03]  /*3b30*/  @P4 LOP3.LUT R13, R38, 0x80000000, RZ, 0x3c, !PT ;  /* 0x80000000260d4812 */ /* 0x004fc600078e3cff */
[----:B------:R1:W-:Y:S04]  /*3b40*/  @P6 STG.E desc[UR8][R2.64+0x3400], R11 ;  /* 0x0034000b02006986 */ /* 0x0003e8000c101908 */
[----:B------:R1:W-:Y:S04]  /*3b50*/  @P6 STG.E desc[UR8][R4.64+0x3400], R17 ;  /* 0x0034001104006986 */ /* 0x0003e8000c101908 */
[----:B------:R1:W-:Y:S01]  /*3b60*/  @P2 STG.E desc[UR8][R2.64+0x3800], R37 ;  /* 0x0038002502002986 */ /* 0x0003e2000c101908 */
[----:B----4-:R-:W-:-:S03]  /*3b70*/  @P5 LOP3.LUT R15, R40, 0x80000000, RZ, 0x3c, !PT ;  /* 0x80000000280f5812 */ /* 0x010fc600078e3cff */
[----:B------:R1:W-:Y:S04]  /*3b80*/  @P2 STG.E desc[UR8][R4.64+0x3800], R19 ;  /* 0x0038001304002986 */ /* 0x0003e8000c101908 */
[----:B------:R1:W-:Y:S04]  /*3b90*/  @P4 STG.E desc[UR8][R2.64+0x3c00], R13 ;  /* 0x003c000d02004986 */ /* 0x0003e8000c101908 */
[----:B0-----:R1:W-:Y:S04]  /*3ba0*/  @P4 STG.E desc[UR8][R4.64+0x3c00], R9 ;  /* 0x003c000904004986 */ /* 0x0013e8000c101908 */
[----:B------:R1:W-:Y:S04]  /*3bb0*/  @P3 STG.E desc[UR8][R2.64+0x4000], R39 ;  /* 0x0040002702003986 */ /* 0x0003e8000c101908 */
[----:B------:R1:W-:Y:S04]  /*3bc0*/  @P3 STG.E desc[UR8][R4.64+0x4000], R21 ;  /* 0x0040001504003986 */ /* 0x0003e8000c101908 */
[----:B------:R1:W-:Y:S04]  /*3bd0*/  @P5 STG.E desc[UR8][R2.64+0x4400], R15 ;  /* 0x0044000f02005986 */ /* 0x0003e8000c101908 */
[----:B------:R1:W-:Y:S01]  /*3be0*/  @P5 STG.E desc[UR8][R4.64+0x4400], R23 ;  /* 0x0044001704005986 */ /* 0x0003e2000c101908 */
[----:B------:R-:W-:Y:S05]  /*3bf0*/  @!P0 EXIT ;  /* 0x000000000000894d */ /* 0x000fea0003800000 */
[----:B------:R-:W0:Y:S01]  /*3c00*/  LDS R53, [R53+0x4800] ;  /* 0x0048000035357984 */ /* 0x000e220000000800 */
[----:B------:R-:W-:-:S05]  /*3c10*/  LOP3.LUT R41, R41, 0x80000000, RZ, 0x3c, !PT ;  /* 0x8000000029297812 */ /* 0x000fca00078e3cff */
[----:B------:R-:W-:Y:S04]  /*3c20*/  STG.E desc[UR8][R2.64+0x4800], R41 ;  /* 0x0048002902007986 */ /* 0x000fe8000c101908 */
[----:B0-----:R-:W-:Y:S01]  /*3c30*/  STG.E desc[UR8][R4.64+0x4800], R53 ;  /* 0x0048003504007986 */ /* 0x001fe2000c101908 */
[----:B------:R-:W-:Y:S05]  /*3c40*/  EXIT ;  /* 0x000000000000794d */ /* 0x000fea0003800000 */
.L_x_223:
        /* <DEDUP_REMOVED lines=11> */
.L_x_243:


//--------------------- .text._ZN3cub18CUB_300001_SM_10006detail8for_each13static_kernelINS2_12policy_hub_t12policy_500_tElN6thrust24THRUST_300001_SM_1000_NS8cuda_cub6__fill7functorINS7_6detail15normal_iteratorINS7_10device_ptrI17AggregatedElementEEEESE_EEEEvT0_T1_ --------------------------
	.section	.text._ZN3cub18CUB_300001_SM_10006detail8for_each13static_kernelINS2_12policy_hub_t12policy_500_tElN6thrust24THRUST_300001_SM_1000_NS8cuda_cub6__fill7functorINS7_6detail15normal_iteratorINS7_10device_ptrI17AggregatedElementEEEESE_EEEEvT0_T1_,"ax",@progbits
	.align	128
        .global         _ZN3cub18CUB_300001_SM_10006detail8for_each13static_kernelINS2_12policy_hub_t12policy_500_tElN6thrust24THRUST_300001_SM_1000_NS8cuda_cub6__fill7functorINS7_6detail15normal_iteratorINS7_10device_ptrI17AggregatedElementEEEESE_EEEEvT0_T1_
        .type           _ZN3cub18CUB_300001_SM_10006detail8for_each13static_kernelINS2_12policy_hub_t12policy_500_tElN6thrust24THRUST_300001_SM_1000_NS8cuda_cub6__fill7functorINS7_6detail15normal_iteratorINS7_10device_ptrI17AggregatedElementEEEESE_EEEEvT0_T1_,@function
        .size           _ZN3cub18CUB_300001_SM_10006detail8for_each13static_kernelINS2_12policy_hub_t12policy_500_tElN6thrust24THRUST_300001_SM_1000_NS8cuda_cub6__fill7functorINS7_6detail15normal_iteratorINS7_10device_ptrI17AggregatedElementEEEESE_EEEEvT0_T1_,(.L_x_244 - _ZN3cub18CUB_300001_SM_10006detail8for_each13static_kernelINS2_12policy_hub_t12policy_500_tElN6thrust24THRUST_300001_SM_1000_NS8cuda_cub6__fill7functorINS7_6detail15normal_iteratorINS7_10device_ptrI17AggregatedElementEEEESE_EEEEvT0_T1_)
        .other          _ZN3cub18CUB_300001_SM_10006detail8for_each13static_kernelINS2_12policy_hub_t12policy_500_tElN6thrust24THRUST_300001_SM_1000_NS8cuda_cub6__fill7functorINS7_6detail15normal_iteratorINS7_10device_ptrI17AggregatedElementEEEESE_EEEEvT0_T1_,@"STO_CUDA_ENTRY STV_DEFAULT"
_ZN3cub18CUB_300001_SM_10006detail8for_each13static_kernelINS2_12policy_hub_t12policy_500_tElN6thrust24THRUST_300001_SM_1000_NS8cuda_cub6__fill7functorINS7_6detail15normal_iteratorINS7_10device_ptrI17AggregatedElementEEEESE_EEEEvT0_T1_:
.text._ZN3cub18CUB_300001_SM_10006detail8for_each13static_kernelINS2_12policy_hub_t12policy_500_tElN6thrust24THRUST_300001_SM_1000_NS8cuda_cub6__fill7functorINS7_6detail15normal_iteratorINS7_10device_ptrI17AggregatedElementEEEESE_EEEEvT0_T1_:
[----:B------:R-:W-:Y:S01]  /*0000*/  LDC R1, c[0x0][0x37c] ;  /* 0x0000df00ff017b82 */ /* 0x000fe20000000800 */
[----:B------:R-:W0:Y:S07]  /*0010*/  S2R R9, SR_CTAID.X ;  /* 0x0000000000097919 */ /* 0x000e2e0000002500 */
[----:B------:R-:W1:Y:S01]  /*0020*/  LDC.64 R2, c[0x0][0x380] ;  /* 0x0000e000ff027b82 */ /* 0x000e620000000a00 */
[----:B------:R-:W2:Y:S01]  /*0030*/  LDCU.64 UR4, c[0x0][0x358] ;  /* 0x00006b00ff0477ac */ /* 0x000ea20008000a00 */
[----:B0-----:R-:W-:-:S03]  /*0040*/  IMAD.WIDE.U32 R4, R9, 0x200, RZ ;  /* 0x0000020009047825 */ /* 0x001fc600078e00ff */
[----:B-1----:R-:W-:-:S04]  /*0050*/  IADD3 R0, P1, PT, -R4, R2, RZ ;  /* 0x0000000204007210 */ /* 0x002fc80007f3e1ff */
[----:B------:R-:W-:Y:S01]  /*0060*/  ISETP.GE.U32.AND P0, PT, R0, 0x200, PT ;  /* 0x000002000000780c */ /* 0x000fe20003f06070 */
[----:B------:R-:W-:-:S05]  /*0070*/  IMAD.X R0, R3, 0x1, ~R5, P1 ;  /* 0x0000000103007824 */ /* 0x000fca00008e0e05 */
[----:B------:R-:W-:-:S13]  /*0080*/  ISETP.GE.AND.EX P0, PT, R0, RZ, PT, P0 ;  /* 0x000000ff0000720c */ /* 0x000fda0003f06300 */
[----:B--2---:R-:W-:Y:S05]  /*0090*/  @!P0 BRA `(.L_x_224) ;  /* 0x000000bc00108947 */ /* 0x004fea0003800000 */
[----:B------:R-:W0:Y:S01]  /*00a0*/  S2R R2, SR_TID.X ;  /* 0x0000000000027919 */ /* 0x000e220000002100 */
[----:B------:R-:W1:Y:S01]  /*00b0*/  LDC.64 R6, c[0x0][0x388] ;  /* 0x0000e200ff067b82 */ /* 0x000e620000000a00 */
[----:B------:R-:W-:-:S07]  /*00c0*/  IMAD.MOV.U32 R3, RZ, RZ, RZ ;  /* 0x000000ffff037224 */ /* 0x000fce00078e00ff */
[----:B------:R-:W2:Y:S08]  /*00d0*/  LDC.64 R16, c[0x0][0x390] ;  /* 0x0000e400ff107b82 */ /* 0x000eb00000000a00 */
[----:B------:R-:W3:Y:S08]  /*00e0*/  LDC.64 R18, c[0x0][0x398] ;  /* 0x0000e600ff127b82 */ /* 0x000ef00000000a00 */
[----:B------:R-:W4:Y:S01]  /*00f0*/  LDC.64 R24, c[0x0][0x3a0] ;  /* 0x0000e800ff187b82 */ /* 0x000f220000000a00 */
[----:B0-----:R-:W-:-:S07]  /*0100*/  IMAD.WIDE.U32 R2, R9, 0x200, R2 ;  /* 0x0000020009027825 */ /* 0x001fce00078e0002 */
[----:B------:R-:W0:Y:S01]  /*0110*/  LDC.64 R22, c[0x0][0x3a8] ;  /* 0x0000ea00ff167b82 */ /* 0x000e220000000a00 */
[----:B------:R-:W-:Y:S02]  /*0120*/  IMAD R3, R3, 0xfa4, RZ ;  /* 0x00000fa403037824 */ /* 0x000fe400078e02ff */
[----:B-1----:R-:W-:-:S05]  /*0130*/  IMAD.WIDE.U32 R6, R2, 0xfa4, R6 ;  /* 0x00000fa402067825 */ /* 0x002fca00078e0006 */
[----:B------:R-:W1:Y:S01]  /*0140*/  LDC.64 R20, c[0x0][0x3c0] ;  /* 0x0000f000ff147b82 */ /* 0x000e620000000a00 */
[----:B------:R-:W-:-:S05]  /*0150*/  IADD3 R7, PT, PT, R7, R3, RZ ;  /* 0x0000000307077210 */ /* 0x000fca0007ffe0ff */
[----:B--2---:R-:W-:Y:S02]  /*0160*/  STG.E desc[UR4][R6.64], R16 ;  /* 0x0000001006007986 */ /* 0x004fe4000c101904 */
[----:B------:R-:W2:Y:S02]  /*0170*/  LDC.64 R14, c[0x0][0x3c8] ;  /* 0x0000f200ff0e7b82 */ /* 0x000ea40000000a00 */
[----:B------:R5:W-:Y:S04]  /*0180*/  STG.E desc[UR4][R6.64+0x4], R17 ;  /* 0x0000041106007986 */ /* 0x000be8000c101904 */
[----:B---3--:R-:W-:Y:S02]  /*0190*/  STG.E desc[UR4][R6.64+0x8], R18 ;  /* 0x0000081206007986 */ /* 0x008fe4000c101904 */
[----:B------:R-:W3:Y:S02]  /*01a0*/  LDC.64 R2, c[0x0][0x3d0] ;  /* 0x0000f400ff027b82 */ /* 0x000ee40000000a00 */
[----:B------:R5:W-:Y:S04]  /*01b0*/  STG.E desc[UR4][R6.64+0xc], R19 ;  /* 0x00000c1306007986 */ /* 0x000be8000c101904 */
[----:B----4-:R-:W-:Y:S02]  /*01c0*/  STG.E desc[UR4][R6.64+0x10], R24 ;  /* 0x0000101806007986 */ /* 0x010fe4000c101904 */
[----:B------:R-:W4:Y:S02]  /*01d0*/  LDC.64 R10, c[0x0][0x3d8] ;  /* 0x0000f600ff0a7b82 */ /* 0x000f240000000a00 */
[----:B------:R5:W-:Y:S04]  /*01e0*/  STG.E desc[UR4][R6.64+0x14], R25 ;  /* 0x0000141906007986 */ /* 0x000be8000c101904 */
[----:B0-----:R-:W-:Y:S02]  /*01f0*/  STG.E desc[UR4][R6.64+0x18], R22 ;  /* 0x0000181606007986 */ /* 0x001fe4000c101904 */
[----:B------:R-:W0:Y:S02]  /*0200*/  LDC.64 R8, c[0x0][0x3e0] ;  /* 0x0000f800ff087b82 */ /* 0x000e240000000a00 */
[----:B------:R0:W-:Y:S04]  /*0210*/  STG.E desc[UR4][R6.64+0x1c], R23 ;  /* 0x00001c1706007986 */ /* 0x0001e8000c101904 */
[----:B-1----:R-:W-:Y:S02]  /*0220*/  STG.E desc[UR4][R6.64+0x30], R20 ;  /* 0x0000301406007986 */ /* 0x002fe4000c101904 */
[----:B------:R-:W1:Y:S02]  /*0230*/  LDC.64 R4, c[0x0][0x3e8] ;  /* 0x0000fa00ff047b82 */ /* 0x000e640000000a00 */
[----:B------:R1:W-:Y:S04]  /*0240*/  STG.E desc[UR4][R6.64+0x34], R21 ;  /* 0x0000341506007986 */ /* 0x0003e8000c101904 */
[----:B--2---:R-:W-:Y:S02]  /*0250*/  STG.E desc[UR4][R6.64+0x38], R14 ;  /* 0x0000380e06007986 */ /* 0x004fe4000c101904 */
[----:B------:R-:W2:Y:S02]  /*0260*/  LDC.64 R12, c[0x0][0x3f0] ;  /* 0x0000fc00ff0c7b82 */ /* 0x000ea40000000a00 */
[----:B------:R2:W-:Y:S04]  /*0270*/  STG.E desc[UR4][R6.64+0x3c], R15 ;  /* 0x00003c0f06007986 */ /* 0x0005e8000c101904 */
[----:B---3--:R-:W-:Y:S02]  /*0280*/  STG.E desc[UR4][R6.64+0x40], R2 ;  /* 0x0000400206007986 */ /* 0x008fe4000c101904 */
[----:B------:R-:W3:Y:S02]  /*0290*/  LDC.64 R28, c[0x0][0x3b0] ;  /* 0x0000ec00ff1c7b82 */ /* 0x000ee40000000a00 */
[----:B------:R3:W-:Y:S04]  /*02a0*/  STG.E desc[UR4][R6.64+0x44], R3 ;  /* 0x0000440306007986 */ /* 0x0007e8000c101904 */
[----:B----4-:R-:W-:Y:S02]  /*02b0*/  STG.E desc[UR4][R6.64+0x48], R10 ;  /* 0x0000480a06007986 */ /* 0x010fe4000c101904 */
[----:B-----5:R-:W4:Y:S02]  /*02c0*/  LDC.64 R16, c[0x0][0x3f8] ;  /* 0x0000fe00ff107b82 */ /* 0x020f240000000a00 */
        /* <DEDUP_REMOVED lines=20> */
[----:B-----5:R-:W1:Y:S02]  /*0410*/  LDC.64 R10, c[0x0][0x440] ;  /* 0x00011000ff0a7b82 */ /* 0x020e640000000a00 */
        /* <DEDUP_REMOVED lines=47> */
[----:B-----5:R-:W2:Y:S02]  /*0710*/  LDC.64 R12, c[0x0][0x4c0] ;  /* 0x00013000ff0c7b82 */ /* 0x020ea40000000a00 */
        /* <DEDUP_REMOVED lines=23> */
[----:B-----5:R-:W0:Y:S02]  /*0890*/  LDC.64 R14, c[0x0][0x4f0] ;  /* 0x00013c00ff0e7b82 */ /* 0x020e240000000a00 */
        /* <DEDUP_REMOVED lines=23> */
[----:B-----5:R-:W3:Y:S02]  /*0a10*/  LDC.64 R16, c[0x0][0x528] ;  /* 0x00014a00ff107b82 */ /* 0x020ee40000000a00 */
        /* <DEDUP_REMOVED lines=12> */
[----:B------:R-:W-:Y:S04]  /*0ae0*/  STG.E desc[UR4][R6.64+0x18c], R29 ;  /* 0x00018c1d06007986 */ /* 0x000fe8000c101904 */
        /* <DEDUP_REMOVED lines=92> */
[----:B------:R-:W-:Y:S04]  /*10b0*/  STG.E desc[UR4][R6.64+0x28c], R29 ;  /* 0x00028c1d06007986 */ /* 0x000fe8000c101904 */
        /* <DEDUP_REMOVED lines=20> */
[----:B------:R-:W-:Y:S04]  /*1200*/  STG.E desc[UR4][R6.64+0x2ac], R27 ;  /* 0x0002ac1b06007986 */ /* 0x000fe8000c101904 */
        /* <DEDUP_REMOVED lines=26> */
[----:B------:R-:W-:Y:S04]  /*13b0*/  STG.E desc[UR4][R6.64+0x30c], R29 ;  /* 0x00030c1d06007986 */ /* 0x000fe8000c101904 */
        /* <DEDUP_REMOVED lines=197> */
[----:B------:R-:W-:Y:S04]  /*2010*/  STG.E desc[UR4][R6.64+0x50c], R29 ;  /* 0x00050c1d06007986 */ /* 0x000fe8000c101904 */
        /* <DEDUP_REMOVED lines=347> */
[----:B------:R-:W-:Y:S04]  /*35d0*/  STG.E desc[UR4][R6.64+0x8ac], R27 ;  /* 0x0008ac1b06007986 */ /* 0x000fe8000c101904 */
        /* <DEDUP_REMOVED lines=35> */
[----:B------:R-:W-:Y:S04]  /*3810*/  STG.E desc[UR4][R6.64+0x90c], R29 ;  /* 0x00090c1d06007986 */ /* 0x000fe8000c101904 */
        /* <DEDUP_REMOVED lines=613> */
[----:B------:R-:W3:Y:S02]  /*5e70*/  LDC R0, c[0x0][0x1330] ;  /* 0x0004cc00ff007b82 */ /* 0x000ee40000000800 */
        /* <DEDUP_REMOVED lines=15> */
[----:B----4-:R-:W-:Y:S04]  /*5f70*/  STG.E desc[UR4][R6.64+0xf98], R4 ;  /* 0x000f980406007986 */ /* 0x010fe8000c101904 */
        /* <DEDUP_REMOVED lines=24> */
[----:B0-----:R-:W-:Y:S02]  /*6100*/  STG.E desc[UR4][R6.64+0xfa450], R2 ;  /* 0x0fa4500206007986 */ /* 0x001fe4000c101904 */
[----:B----4-:R-:W0:Y:S02]  /*6110*/  LDC.64 R12, c[0x0][0x400] ;  /* 0x00010000ff0c7b82 */ /* 0x010e240000000a00 */
        /* <DEDUP_REMOVED lines=1173> */
[----:B------:R-:W-:Y:S04]  /*aa70*/  STG.E desc[UR4][R6.64+0xfb08c], R29 ;  /* 0x0fb08c1d06007986 */ /* 0x000fe8000c101904 */
[----:B0-----:R-:W-:Y:S02]  /*aa80*/  STG.E desc[UR4][R6.64+0xfb090], R26 ;  /* 0x0fb0901a06007986 */ /* 0x001fe4000c101904 */
[----:B----4-:R-:W0:Y:S02]  /*aa90*/  LDC.64 R2, c[0x0][0x1038] ;  /* 0x00040e00ff027b82 */ /* 0x010e240000000a00 */
[----:B------:R-:W-:Y:S04]  /*aaa0*/  STG.E desc[UR4][R6.64+0xfb094], R27 ;  /* 0x0fb0941b06007986 */ /* 0x000fe8000c101904 */
[----:B-1----:R-:W-:Y:S02]  /*aab0*/  STG.E desc[UR4][R6.64+0xfb098], R24 ;  /* 0x0fb0981806007986 */ /* 0x002fe4000c101904 */
[----:B------:R-:W1:Y:S02]  /*aac0*/  LDC.64 R14, c[0x0][0x1040] ;  /* 0x00041000ff0e7b82 */ /* 0x000e640000000a00 */
[----:B------:R4:W-:Y:S04]  /*aad0*/  STG.E desc[UR4][R6.64+0xfb09c], R25 ;  /* 0x0fb09c1906007986 */ /* 0x0009e8000c101904 */
[----:B--2---:R-:W-:Y:S02]  /*aae0*/  STG.E desc[UR4][R6.64+0xfb0a0], R22 ;  /* 0x0fb0a01606007986 */ /* 0x004fe4000c101904 */
[----:B------:R-:W2:Y:S02]  /*aaf0*/  LDC.64 R10, c[0x0][0x1048] ;  /* 0x00041200ff0a7b82 */ /* 0x000ea40000000a00 */
[----:B------:R4:W-:Y:S04]  /*ab00*/  STG.E desc[UR4][R6.64+0xfb0a4], R23 ;  /* 0x0fb0a41706007986 */ /* 0x0009e8000c101904 */
[----:B------:R4:W-:Y:S02]  /*ab10*/  STG.E desc[UR4][R6.64+0xfb39c], R5 ;  /* 0x0fb39c0506007986 */ /* 0x0009e4000c101904 */
[----:B------:R-:W4:Y:S02]  /*ab20*/  LDC.64 R8, c[0x0][0x1050] ;  /* 0x00041400ff087b82 */ /* 0x000f240000000a00 */
[----:B---3--:R-:W-:Y:S04]  /*ab30*/  STG.E desc[UR4][R6.64+0xfb398], R20 ;  /* 0x0fb3981406007986 */ /* 0x008fe8000c101904 */
[----:B------:R3:W-:Y:S02]  /*ab40*/  STG.E desc[UR4][R6.64+0xf9c], R21 ;  /* 0x000f9c1506007986 */ /* 0x0007e4000c101904 */
[----:B------:R-:W3:Y:S02]  /*ab50*/  LDC.64 R12, c[0x0][0x1058] ;  /* 0x00041600ff0c7b82 */ /* 0x000ee40000000a00 */
[----:B0-----:R-:W-:Y:S04]  /*ab60*/  STG.E desc[UR4][R6.64+0xfb0a8], R2 ;  /* 0x0fb0a80206007986 */ /* 0x001fe8000c101904 */
[----:B------:R0:W-:Y:S02]  /*ab70*/  STG.E desc[UR4][R6.64+0xfb0ac], R3 ;  /* 0x0fb0ac0306007986 */ /* 0x0001e4000c101904 */
[----:B------:R-:W0:Y:S02]  /*ab80*/  LDC.64 R16, c[0x0][0x1060] ;  /* 0x00041800ff107b82 */ /* 0x000e240000000a00 */
[----:B-1----:R-:W-:Y:S04]  /*ab90*/  STG.E desc[UR4][R6.64+0xfb0b0], R14 ;  /* 0x0fb0b00e06007986 */ /* 0x002fe8000c101904 */
[----:B------:R1:W-:Y:S02]  /*aba0*/  STG.E desc[UR4][R6.64+0xfb0b4], R15 ;  /* 0x0fb0b40f06007986 */ /* 0x0003e4000c101904 */
[----:B-----5:R-:W5:Y:S02]  /*abb0*/  LDC.64 R18, c[0x0][0x1068] ;  /* 0x00041a00ff127b82 */ /* 0x020f640000000a00 */
[----:B--2---:R-:W-:Y:S04]  /*abc0*/  STG.E desc[UR4][R6.64+0xfb0b8], R10 ;  /* 0x0fb0b80a06007986 */ /* 0x004fe8000c101904 */
[----:B------:R2:W-:Y:S02]  /*abd0*/  STG.E desc[UR4][R6.64+0xfb0bc], R11 ;  /* 0x0fb0bc0b06007986 */ /* 0x0005e4000c101904 */
[----:B----4-:R-:W4:Y:S02]  /*abe0*/  LDC.64 R24, c[0x0][0x1080] ;  /* 0x00042000ff187b82 */ /* 0x010f240000000a00 */
[----:B------:R-:W-:Y:S04]  /*abf0*/  STG.E desc[UR4][R6.64+0xfb0c0], R8 ;  /* 0x0fb0c00806007986 */ /* 0x000fe8000c101904 */
[----:B------:R2:W-:Y:S02]  /*ac00*/  STG.E desc[UR4][R6.64+0xfb0c4], R9 ;  /* 0x0fb0c40906007986 */ /* 0x0005e4000c101904 */
[----:B------:R-:W2:Y:S02]  /*ac10*/  LDC.64 R22, c[0x0][0x1088] ;  /* 0x00042200ff167b82 */ /* 0x000ea40000000a00 */
[----:B---3--:R-:W-:Y:S04]  /*ac20*/  STG.E desc[UR4][R6.64+0xfb0c8], R12 ;  /* 0x0fb0c80c06007986 */ /* 0x008fe8000c101904 */
[----:B------:R3:W-:Y:S02]  /*ac30*/  STG.E desc[UR4][R6.64+0xfb0cc], R13 ;  /* 0x0fb0cc0d06007986 */ /* 0x0007e4000c101904 */
[----:B------:R-:W3:Y:S02]  /*ac40*/  LDC.64 R4, c[0x0][0x1090] ;  /* 0x00042400ff047b82 */ /* 0x000ee40000000a00 */
[----:B0-----:R-:W-:Y:S04]  /*ac50*/  STG.E desc[UR4][R6.64+0xfb0d0], R16 ;  /* 0x0fb0d01006007986 */ /* 0x001fe8000c101904 */
[----:B------:R0:W-:Y:S02]  /*ac60*/  STG.E desc[UR4][R6.64+0xfb0d4], R17 ;  /* 0x0fb0d41106007986 */ /* 0x0001e4000c101904 */
[----:B------:R-:W0:Y:S02]  /*ac70*/  LDC.64 R20, c[0x0][0x1098] ;  /* 0x00042600ff147b82 */ /* 0x000e240000000a00 */
[----:B-----5:R-:W-:Y:S04]  /*ac80*/  STG.E desc[UR4][R6.64+0xfb0d8], R18 ;  /* 0x0fb0d81206007986 */ /* 0x020fe8000c101904 */
[----:B------:R5:W-:Y:S02]  /*ac90*/  STG.E desc[UR4][R6.64+0xfb0dc], R19 ;  /* 0x0fb0dc1306007986 */ /* 0x000be4000c101904 */
[----:B------:R-:W5:Y:S02]  /*aca0*/  LDC.64 R2, c[0x0][0x10a0] ;  /* 0x00042800ff027b82 */ /* 0x000f640000000a00 */
[----:B----4-:R-:W-:Y:S04]  /*acb0*/  STG.E desc[UR4][R6.64+0xfb0f0], R24 ;  /* 0x0fb0f01806007986 */ /* 0x010fe8000c101904 */
[----:B------:R4:W-:Y:S02]  /*acc0*/  STG.E desc[UR4][R6.64+0xfb0f4], R25 ;  /* 0x0fb0f41906007986 */ /* 0x0009e4000c101904 */
[----:B-1----:R-:W1:Y:S02]  /*acd0*/  LDC.64 R14, c[0x0][0x10a8] ;  /* 0x00042a00ff0e7b82 */ /* 0x002e640000000a00 */
[----:B--2---:R-:W-:Y:S04]  /*ace0*/  STG.E desc[UR4][R6.64+0xfb0f8], R22 ;  /* 0x0fb0f81606007986 */ /* 0x004fe8000c101904 */
[----:B------:R2:W-:Y:S02]  /*acf0*/  STG.E desc[UR4][R6.64+0xfb0fc], R23 ;  /* 0x0fb0fc1706007986 */ /* 0x0005e4000c101904 */
[----:B------:R-:W4:Y:S02]  /*ad00*/  LDC.64 R10, c[0x0][0x10b0] ;  /* 0x00042c00ff0a7b82 */ /* 0x000f240000000a00 */
[----:B---3--:R-:W-:Y:S04]  /*ad10*/  STG.E desc[UR4][R6.64+0xfb100], R4 ;  /* 0x0fb1000406007986 */ /* 0x008fe8000c101904 */
[----:B------:R3:W-:Y:S02]  /*ad20*/  STG.E desc[UR4][R6.64+0xfb104], R5 ;  /* 0x0fb1040506007986 */ /* 0x0007e4000c101904 */
[----:B------:R-:W2:Y:S02]  /*ad30*/  LDC.64 R8, c[0x0][0x10b8] ;  /* 0x00042e00ff087b82 */ /* 0x000ea40000000a00 */
[----:B0-----:R-:W-:Y:S04]  /*ad40*/  STG.E desc[UR4][R6.64+0xfb108], R20 ;  /* 0x0fb1081406007986 */ /* 0x001fe8000c101904 */
[----:B------:R0:W-:Y:S02]  /*ad50*/  STG.E desc[UR4][R6.64+0xfb10c], R21 ;  /* 0x0fb10c1506007986 */ /* 0x0001e4000c101904 */
[----:B------:R-:W3:Y:S02]  /*ad60*/  LDC.64 R12, c[0x0][0x10c0] ;  /* 0x00043000ff0c7b82 */ /* 0x000ee40000000a00 */
[----:B-----5:R-:W-:Y:S04]  /*ad70*/  STG.E desc[UR4][R6.64+0xfb110], R2 ;  /* 0x0fb1100206007986 */ /* 0x020fe8000c101904 */
[----:B------:R5:W-:Y:S02]  /*ad80*/  STG.E desc[UR4][R6.64+0xfb114], R3 ;  /* 0x0fb1140306007986 */ /* 0x000be4000c101904 */
[----:B------:R-:W0:Y:S02]  /*ad90*/  LDC.64 R28, c[0x0][0x1070] ;  /* 0x00041c00ff1c7b82 */ /* 0x000e240000000a00 */
[----:B-1----:R-:W-:Y:S04]  /*ada0*/  STG.E desc[UR4][R6.64+0xfb118], R14 ;  /* 0x0fb1180e06007986 */ /* 0x002fe8000c101904 */
[----:B------:R1:W-:Y:S02]  /*adb0*/  STG.E desc[UR4][R6.64+0xfb11c], R15 ;  /* 0x0fb11c0f06007986 */ /* 0x0003e4000c101904 */
[----:B------:R-:W5:Y:S02]  /*adc0*/  LDC.64 R26, c[0x0][0x1078] ;  /* 0x00041e00ff1a7b82 */ /* 0x000f640000000a00 */
[----:B----4-:R-:W-:Y:S04]  /*add0*/  STG.E desc[UR4][R6.64+0xfb120], R10 ;  /* 0x0fb1200a06007986 */ /* 0x010fe8000c101904 */
[----:B------:R4:W-:Y:S02]  /*ade0*/  STG.E desc[UR4][R6.64+0xfb124], R11 ;  /* 0x0fb1240b06007986 */ /* 0x0009e4000c101904 */
[----:B------:R-:W1:Y:S02]  /*adf0*/  LDC.64 R16, c[0x0][0x10c8] ;  /* 0x00043200ff107b82 */ /* 0x000e640000000a00 */
[----:B--2---:R-:W-:Y:S04]  /*ae00*/  STG.E desc[UR4][R6.64+0xfb128], R8 ;  /* 0x0fb1280806007986 */ /* 0x004fe8000c101904 */
[----:B------:R2:W-:Y:S02]  /*ae10*/  STG.E desc[UR4][R6.64+0xfb12c], R9 ;  /* 0x0fb12c0906007986 */ /* 0x0005e4000c101904 */
[----:B------:R-:W4:Y:S02]  /*ae20*/  LDC.64 R18, c[0x0][0x10d0] ;  /* 0x00043400ff127b82 */ /* 0x000f240000000a00 */
[----:B---3--:R-:W-:Y:S04]  /*ae30*/  STG.E desc[UR4][R6.64+0xfb130], R12 ;  /* 0x0fb1300c06007986 */ /* 0x008fe8000c101904 */
[----:B------:R3:W-:Y:S02]  /*ae40*/  STG.E desc[UR4][R6.64+0xfb134], R13 ;  /* 0x0fb1340d06007986 */ /* 0x0007e4000c101904 */
[----:B------:R-:W2:Y:S02]  /*ae50*/  LDC.64 R24, c[0x0][0x10e0] ;  /* 0x00043800ff187b82 */ /* 0x000ea40000000a00 */
[----:B0-----:R-:W-:Y:S04]  /*ae60*/  STG.E desc[UR4][R6.64+0xfb0e0], R28 ;  /* 0x0fb0e01c06007986 */ /* 0x001fe8000c101904 */
[----:B------:R-:W-:Y:S02]  /*ae70*/  STG.E desc[UR4][R6.64+0xfb0e4], R29 ;  /* 0x0fb0e41d06007986 */ /* 0x000fe4000c101904 */
[----:B------:R-:W0:Y:S02]  /*ae80*/  LDC.64 R22, c[0x0][0x10e8] ;  /* 0x00043a00ff167b82 */ /* 0x000e240000000a00 */
[----:B-----5:R-:W-:Y:S04]  /*ae90*/  STG.E desc[UR4][R6.64+0xfb0e8], R26 ;  /* 0x0fb0e81a06007986 */ /* 0x020fe8000c101904 */
[----:B------:R5:W-:Y:S02]  /*aea0*/  STG.E desc[UR4][R6.64+0xfb0ec], R27 ;  /* 0x0fb0ec1b06007986 */ /* 0x000be4000c101904 */
[----:B------:R-:W3:Y:S02]  /*aeb0*/  LDC.64 R4, c[0x0][0x10f0] ;  /* 0x00043c00ff047b82 */ /* 0x000ee40000000a00 */
        /* <DEDUP_REMOVED lines=9> */
[----:B0-----:R-:W-:Y:S04]  /*af50*/  STG.E desc[UR4][R6.64+0xfb158], R22 ;  /* 0x0fb1581606007986 */ /* 0x001fe8000c101904 */
[----:B------:R0:W-:Y:S02]  /*af60*/  STG.E desc[UR4][R6.64+0xfb15c], R23 ;  /* 0x0fb15c1706007986 */ /* 0x0001e4000c101904 */
[----:B------:R-:W2:Y:S02]  /*af70*/  LDC.64 R10, c[0x0][0x1118] ;  /* 0x00044600ff0a7b82 */ /* 0x000ea40000000a00 */
[----:B---3--:R-:W-:Y:S04]  /*af80*/  STG.E desc[UR4][R6.64+0xfb160], R4 ;  /* 0x0fb1600406007986 */ /* 0x008fe8000c101904 */
[----:B------:R3:W-:Y:S02]  /*af90*/  STG.E desc[UR4][R6.64+0xfb164], R5 ;  /* 0x0fb1640506007986 */ /* 0x0007e4000c101904 */
        /* <DEDUP_REMOVED lines=62> */
[----:B------:R-:W-:Y:S02]  /*b380*/  STG.E desc[UR4][R6.64+0xfb1f4], R29 ;  /* 0x0fb1f41d06007986 */ /* 0x000fe4000c101904 */
[----:B------:R-:W4:Y:S02]  /*b390*/  LDC.64 R4, c[0x0][0x11b8] ;  /* 0x00046e00ff047b82 */ /* 0x000f240000000a00 */
[----:B--2---:R-:W-:Y:S04]  /*b3a0*/  STG.E desc[UR4][R6.64+0xfb208], R16 ;  /* 0x0fb2081006007986 */ /* 0x004fe8000c101904 */
[----:B------:R2:W-:Y:S02]  /*b3b0*/  STG.E desc[UR4][R6.64+0xfb20c], R17 ;  /* 0x0fb20c1106007986 */ /* 0x0005e4000c101904 */
[----:B------:R-:W1:Y:S02]  /*b3c0*/  LDC.64 R20, c[0x0][0x11c0] ;  /* 0x00047000ff147b82 */ /* 0x000e640000000a00 */
        /* <DEDUP_REMOVED lines=9> */
[----:B----4-:R-:W-:Y:S04]  /*b460*/  STG.E desc[UR4][R6.64+0xfb228], R4 ;  /* 0x0fb2280406007986 */ /* 0x010fe8000c101904 */
[----:B------:R4:W-:Y:S02]  /*b470*/  STG.E desc[UR4][R6.64+0xfb22c], R5 ;  /* 0x0fb22c0506007986 */ /* 0x0009e4000c101904 */
[----:B------:R-:W5:Y:S02]  /*b480*/  LDC.64 R8, c[0x0][0x11e8] ;  /* 0x00047a00ff087b82 */ /* 0x000f640000000a00 */
[----:B-1----:R-:W-:Y:S04]  /*b490*/  STG.E desc[UR4][R6.64+0xfb230], R20 ;  /* 0x0fb2301406007986 */ /* 0x002fe8000c101904 */
[----:B------:R1:W-:Y:S02]  /*b4a0*/  STG.E desc[UR4][R6.64+0xfb234], R21 ;  /* 0x0fb2341506007986 */ /* 0x0003e4000c101904 */
        /* <DEDUP_REMOVED lines=17> */
[----:B------:R-:W-:Y:S02]  /*b5c0*/  STG.E desc[UR4][R6.64+0xfb254], R27 ;  /* 0x0fb2541b06007986 */ /* 0x000fe4000c101904 */
[----:B------:R-:W1:Y:S02]  /*b5d0*/  LDC.64 R22, c[0x0][0x1218] ;  /* 0x00048600ff167b82 */ /* 0x000e640000000a00 */
[----:B--2---:R-:W-:Y:S04]  /*b5e0*/  STG.E desc[UR4][R6.64+0xfb268], R16 ;  /* 0x0fb2681006007986 */ /* 0x004fe8000c101904 */
[----:B------:R2:W-:Y:S02]  /*b5f0*/  STG.E desc[UR4][R6.64+0xfb26c], R17 ;  /* 0x0fb26c1106007986 */ /* 0x0005e4000c101904 */
[----:B------:R-:W4:Y:S02]  /*b600*/  LDC.64 R4, c[0x0][0x1220] ;  /* 0x00048800ff047b82 */ /* 0x000f240000000a00 */
[----:B0-----:R-:W-:Y:S04]  /*b610*/  STG.E desc[UR4][R6.64+0xfb270], R28 ;  /* 0x0fb2701c06007986 */ /* 0x001fe8000c101904 */
[----:B------:R-:W-:Y:S02]  /*b620*/  STG.E desc[UR4][R6.64+0xfb274], R29 ;  /* 0x0fb2741d06007986 */ /* 0x000fe4000c101904 */
[----:B------:R-:W0:Y:S02]  /*b630*/  LDC.64 R20, c[0x0][0x1228] ;  /* 0x00048a00ff147b82 */ /* 0x000e240000000a00 */
[----:B---3--:R-:W-:Y:S04]  /*b640*/  STG.E desc[UR4][R6.64+0xfb278], R18 ;  /* 0x0fb2781206007986 */ /* 0x008fe8000c101904 */
[----:B------:R3:W-:Y:S02]  /*b650*/  STG.E desc[UR4][R6.64+0xfb27c], R19 ;  /* 0x0fb27c1306007986 */ /* 0x0007e4000c101904 */
[----:B------:R-:W2:Y:S02]  /*b660*/  LDC.64 R2, c[0x0][0x1230] ;  /* 0x00048c00ff027b82 */ /* 0x000ea40000000a00 */
        /* <DEDUP_REMOVED lines=9> */
[----:B0-----:R-:W-:Y:S04]  /*b700*/  STG.E desc[UR4][R6.64+0xfb298], R20 ;  /* 0x0fb2981406007986 */ /* 0x001fe8000c101904 */
[----:B------:R0:W-:Y:S02]  /*b710*/  STG.E desc[UR4][R6.64+0xfb29c], R21 ;  /* 0x0fb29c1506007986 */ /* 0x0001e4000c101904 */
[----:B------:R-:W4:Y:S02]  /*b720*/  LDC.64 R12, c[0x0][0x1250] ;  /* 0x00049400ff0c7b82 */ /* 0x000f240000000a00 */
[----:B--2---:R-:W-:Y:S04]  /*b730*/  STG.E desc[UR4][R6.64+0xfb2a0], R2 ;  /* 0x0fb2a00206007986 */ /* 0x004fe8000c101904 */
[----:B------:R2:W-:Y:S02]  /*b740*/  STG.E desc[UR4][R6.64+0xfb2a4], R3 ;  /* 0x0fb2a40306007986 */ /* 0x0005e4000c101904 */
        /* <DEDUP_REMOVED lines=17> */
[----:B------:R-:W-:Y:S02]  /*b860*/  STG.E desc[UR4][R6.64+0xfb2d4], R27 ;  /* 0x0fb2d41b06007986 */ /* 0x000fe4000c101904 */
[----:B------:R-:W2:Y:S02]  /*b870*/  LDC.64 R28, c[0x0][0x1288] ;  /* 0x0004a200ff1c7b82 */ /* 0x000ea40000000a00 */
[----:B---3--:R-:W-:Y:S04]  /*b880*/  STG.E desc[UR4][R6.64+0xfb2d8], R18 ;  /* 0x0fb2d81206007986 */ /* 0x008fe8000c101904 */
[----:B------:R3:W-:Y:S02]  /*b890*/  STG.E desc[UR4][R6.64+0xfb2dc], R19 ;  /* 0x0fb2dc1306007986 */ /* 0x0007e4000c101904 */
[----:B------:R-:W0:Y:S02]  /*b8a0*/  LDC.64 R20, c[0x0][0x1290] ;  /* 0x0004a400ff147b82 */ /* 0x000e240000000a00 */
[----:B-----5:R-:W-:Y:S04]  /*b8b0*/  STG.E desc[UR4][R6.64+0xfb2e0], R24 ;  /* 0x0fb2e01806007986 */ /* 0x020fe8000c101904 */
[----:B------:R-:W-:Y:S02]  /*b8c0*/  STG.E desc[UR4][R6.64+0xfb2e4], R25 ;  /* 0x0fb2e41906007986 */ /* 0x000fe4000c101904 */
[----:B------:R-:W5:Y:S02]  /*b8d0*/  LDC.64 R2, c[0x0][0x1298] ;  /* 0x0004a600ff027b82 */ /* 0x000f640000000a00 */
[----:B-1----:R-:W-:Y:S04]  /*b8e0*/  STG.E desc[UR4][R6.64+0xfb2e8], R22 ;  /* 0x0fb2e81606007986 */ /* 0x002fe8000c101904 */
[----:B------:R1:W-:Y:S02]  /*b8f0*/  STG.E desc[UR4][R6.64+0xfb2ec], R23 ;  /* 0x0fb2ec1706007986 */ /* 0x0003e4000c101904 */
[----:B------:R-:W3:Y:S02]  /*b900*/  LDC.64 R14, c[0x0][0x12a0] ;  /* 0x0004a800ff0e7b82 */ /* 0x000ee40000000a00 */
[----:B----4-:R-:W-:Y:S04]  /*b910*/  STG.E desc[UR4][R6.64+0xfb2f0], R4 ;  /* 0x0fb2f00406007986 */ /* 0x010fe8000c101904 */
[----:B------:R4:W-:Y:S02]  /*b920*/  STG.E desc[UR4][R6.64+0xfb2f4], R5 ;  /* 0x0fb2f40506007986 */ /* 0x0009e4000c101904 */
[----:B------:R-:W1:Y:S02]  /*b930*/  LDC.64 R10, c[0x0][0x12a8] ;  /* 0x0004aa00ff0a7b82 */ /* 0x000e640000000a00 */
[----:B--2---:R-:W-:Y:S04]  /*b940*/  STG.E desc[UR4][R6.64+0xfb2f8], R28 ;  /* 0x0fb2f81c06007986 */ /* 0x004fe8000c101904 */
[----:B------:R-:W-:Y:S02]  /*b950*/  STG.E desc[UR4][R6.64+0xfb2fc], R29 ;  /* 0x0fb2fc1d06007986 */ /* 0x000fe4000c101904 */
[----:B------:R-:W2:Y:S02]  /*b960*/  LDC.64 R8, c[0x0][0x12b0] ;  /* 0x0004ac00ff087b82 */ /* 0x000ea40000000a00 */
[----:B0-----:R-:W-:Y:S04]  /*b970*/  STG.E desc[UR4][R6.64+0xfb300], R20 ;  /* 0x0fb3001406007986 */ /* 0x001fe8000c101904 */
[----:B------:R0:W-:Y:S02]  /*b980*/  STG.E desc[UR4][R6.64+0xfb304], R21 ;  /* 0x0fb3041506007986 */ /* 0x0001e4000c101904 */
[----:B------:R-:W0:Y:S02]  /*b990*/  LDC.64 R12, c[0x0][0x12b8] ;  /* 0x0004ae00ff0c7b82 */ /* 0x000e240000000a00 */
[----:B-----5:R-:W-:Y:S04]  /*b9a0*/  STG.E desc[UR4][R6.64+0xfb308], R2 ;  /* 0x0fb3080206007986 */ /* 0x020fe8000c101904 */
[----:B------:R5:W-:Y:S02]  /*b9b0*/  STG.E desc[UR4][R6.64+0xfb30c], R3 ;  /* 0x0fb30c0306007986 */ /* 0x000be4000c101904 */
[----:B------:R-:W5:Y:S02]  /*b9c0*/  LDC.64 R16, c[0x0][0x12c0] ;  /* 0x0004b000ff107b82 */ /* 0x000f640000000a00 */
[----:B---3--:R-:W-:Y:S04]  /*b9d0*/  STG.E desc[UR4][R6.64+0xfb310], R14 ;  /* 0x0fb3100e06007986 */ /* 0x008fe8000c101904 */
[----:B------:R3:W-:Y:S02]  /*b9e0*/  STG.E desc[UR4][R6.64+0xfb314], R15 ;  /* 0x0fb3140f06007986 */ /* 0x0007e4000c101904 */
[----:B------:R-:W3:Y:S02]  /*b9f0*/  LDC.64 R18, c[0x0][0x12c8] ;  /* 0x0004b200ff127b82 */ /* 0x000ee40000000a00 */
[----:B-1----:R-:W-:Y:S04]  /*ba00*/  STG.E desc[UR4][R6.64+0xfb318], R10 ;  /* 0x0fb3180a06007986 */ /* 0x002fe8000c101904 */
[----:B------:R1:W-:Y:S02]  /*ba10*/  STG.E desc[UR4][R6.64+0xfb31c], R11 ;  /* 0x0fb31c0b06007986 */ /* 0x0003e4000c101904 */
[----:B------:R-:W1:Y:S02]  /*ba20*/  LDC.64 R22, c[0x0][0x12d0] ;  /* 0x0004b400ff167b82 */ /* 0x000e640000000a00 */
[----:B--2---:R-:W-:Y:S04]  /*ba30*/  STG.E desc[UR4][R6.64+0xfb320], R8 ;  /* 0x0fb3200806007986 */ /* 0x004fe8000c101904 */
[----:B------:R2:W-:Y:S02]  /*ba40*/  STG.E desc[UR4][R6.64+0xfb324], R9 ;  /* 0x0fb3240906007986 */ /* 0x0005e4000c101904 */
[----:B----4-:R-:W4:Y:S02]  /*ba50*/  LDC.64 R4, c[0x0][0x12d8] ;  /* 0x0004b600ff047b82 */ /* 0x010f240000000a00 */
[----:B0-----:R-:W-:Y:S04]  /*ba60*/  STG.E desc[UR4][R6.64+0xfb328], R12 ;  /* 0x0fb3280c06007986 */ /* 0x001fe8000c101904 */
[----:B------:R0:W-:Y:S02]  /*ba70*/  STG.E desc[UR4][R6.64+0xfb32c], R13 ;  /* 0x0fb32c0d06007986 */ /* 0x0001e4000c101904 */
[----:B------:R-:W2:Y:S02]  /*ba80*/  LDC.64 R24, c[0x0][0x12e0] ;  /* 0x0004b800ff187b82 */ /* 0x000ea40000000a00 */
[----:B-----5:R-:W-:Y:S04]  /*ba90*/  STG.E desc[UR4][R6.64+0xfb330], R16 ;  /* 0x0fb3301006007986 */ /* 0x020fe8000c101904 */
[----:B------:R-:W-:Y:S02]  /*baa0*/  STG.E desc[UR4][R6.64+0xfb334], R17 ;  /* 0x0fb3341106007986 */ /* 0x000fe4000c101904 */
[----:B------:R-:W5:Y:S02]  /*bab0*/  LDC.64 R20, c[0x0][0x12e8] ;  /* 0x0004ba00ff147b82 */ /* 0x000f640000000a00 */
[----:B---3--:R-:W-:Y:S04]  /*bac0*/  STG.E desc[UR4][R6.64+0xfb338], R18 ;  /* 0x0fb3381206007986 */ /* 0x008fe8000c101904 */
[----:B------:R-:W-:Y:S02]  /*bad0*/  STG.E desc[UR4][R6.64+0xfb33c], R19 ;  /* 0x0fb33c1306007986 */ /* 0x000fe4000c101904 */
[----:B------:R-:W3:Y:S02]  /*bae0*/  LDC.64 R26, c[0x0][0x12f0] ;  /* 0x0004bc00ff1a7b82 */ /* 0x000ee40000000a00 */
[----:B-1----:R-:W-:Y:S04]  /*baf0*/  STG.E desc[UR4][R6.64+0xfb340], R22 ;  /* 0x0fb3401606007986 */ /* 0x002fe8000c101904 */
[----:B------:R-:W-:Y:S02]  /*bb00*/  STG.E desc[UR4][R6.64+0xfb344], R23 ;  /* 0x0fb3441706007986 */ /* 0x000fe4000c101904 */
[----:B------:R-:W1:Y:S02]  /*bb10*/  LDC.64 R2, c[0x0][0x12f8] ;  /* 0x0004be00ff027b82 */ /* 0x000e640000000a00 */
[----:B----4-:R-:W-:Y:S04]  /*bb20*/  STG.E desc[UR4][R6.64+0xfb348], R4 ;  /* 0x0fb3480406007986 */ /* 0x010fe8000c101904 */
[----:B------:R-:W-:Y:S02]  /*bb30*/  STG.E desc[UR4][R6.64+0xfb34c], R5 ;  /* 0x0fb34c0506007986 */ /* 0x000fe4000c101904 */
[----:B------:R-:W4:Y:S02]  /*bb40*/  LDC.64 R14, c[0x0][0x1300] ;  /* 0x0004c000ff0e7b82 */ /* 0x000f240000000a00 */
[----:B--2---:R-:W-:Y:S04]  /*bb50*/  STG.E desc[UR4][R6.64+0xfb350], R24 ;  /* 0x0fb3501806007986 */ /* 0x004fe8000c101904 */
[----:B------:R-:W-:Y:S02]  /*bb60*/  STG.E desc[UR4][R6.64+0xfb354], R25 ;  /* 0x0fb3541906007986 */ /* 0x000fe4000c101904 */
        /* <DEDUP_REMOVED lines=9> */
[----:B0-----:R-:W0:Y:S02]  /*bc00*/  LDC.64 R12, c[0x0][0x1320] ;  /* 0x0004c800ff0c7b82 */ /* 0x001e240000000a00 */
[----:B----4-:R-:W-:Y:S04]  /*bc10*/  STG.E desc[UR4][R6.64+0xfb370], R14 ;  /* 0x0fb3700e06007986 */ /* 0x010fe8000c101904 */
[----:B------:R-:W-:Y:S02]  /*bc20*/  STG.E desc[UR4][R6.64+0xfb374], R15 ;  /* 0x0fb3740f06007986 */ /* 0x000fe4000c101904 */
[----:B------:R-:W1:Y:S02]  /*bc30*/  LDC R0, c[0x0][0x1330] ;  /* 0x0004cc00ff007b82 */ /* 0x000e640000000800 */
[----:B--2---:R-:W-:Y:S04]  /*bc40*/  STG.E desc[UR4][R6.64+0xfb378], R10 ;  /* 0x0fb3780a06007986 */ /* 0x004fe8000c101904 */
[----:B------:R-:W-:Y:S04]  /*bc50*/  STG.E desc[UR4][R6.64+0xfb37c], R11 ;  /* 0x0fb37c0b06007986 */ /* 0x000fe8000c101904 */
[----:B-----5:R-:W-:Y:S04]  /*bc60*/  STG.E desc[UR4][R6.64+0xfb380], R28 ;  /* 0x0fb3801c06007986 */ /* 0x020fe8000c101904 */
[----:B------:R-:W-:Y:S04]  /*bc70*/  STG.E desc[UR4][R6.64+0xfb384], R29 ;  /* 0x0fb3841d06007986 */ /* 0x000fe8000c101904 */
[----:B---3--:R-:W-:Y:S04]  /*bc80*/  STG.E desc[UR4][R6.64+0xfb388], R8 ;  /* 0x0fb3880806007986 */ /* 0x008fe8000c101904 */
[----:B------:R-:W-:Y:S04]  /*bc90*/  STG.E desc[UR4][R6.64+0xfb38c], R9 ;  /* 0x0fb38c0906007986 */ /* 0x000fe8000c101904 */
[----:B0-----:R-:W-:Y:S04]  /*bca0*/  STG.E desc[UR4][R6.64+0xfb390], R12 ;  /* 0x0fb3900c06007986 */ /* 0x001fe8000c101904 */
[----:B------:R-:W-:Y:S04]  /*bcb0*/  STG.E desc[UR4][R6.64+0xfb394], R13 ;  /* 0x0fb3940d06007986 */ /* 0x000fe8000c101904 */
[----:B-1----:R-:W-:Y:S01]  /*bcc0*/  STG.E desc[UR4][R6.64+0xfb3a0], R0 ;  /* 0x0fb3a00006007986 */ /* 0x002fe2000c101904 */
[----:B------:R-:W-:Y:S05]  /*bcd0*/  EXIT ;  /* 0x000000000000794d */ /* 0x000fea0003800000 */
.L_x_224:
[----:B------:R-:W0:Y:S01]  /*bce0*/  S2R R19, SR_TID.X ;  /* 0x0000000000137919 */ /* 0x000e220000002100 */
[----:B------:R-:W-:Y:S01]  /*bcf0*/  IMAD R9, R9, -0x200, R2 ;  /* 0xfffffe0009097824 */ /* 0x000fe200078e0202 */
[----:B------:R-:W-:Y:S04]  /*bd00*/  BSSY.RECONVERGENT B0, `(.L_x_225) ;  /* 0x00005ec000007945 */ /* 0x000fe80003800200 */
[----:B------:R-:W-:Y:S02]  /*bd10*/  SHF.R.S32.HI R2, RZ, 0x1f, R9 ;  /* 0x0000001fff027819 */ /* 0x000fe40000011409 */
[----:B0-----:R-:W-:Y:S01]  /*bd20*/  ISETP.GT.U32.AND P0, PT, R9, R19, PT ;  /* 0x000000130900720c */ /* 0x001fe20003f04070 */
[----:B------:R-:W-:-:S03]  /*bd30*/  VIADD R0, R19, 0x100 ;  /* 0x0000010013007836 */ /* 0x000fc60000000000 */
[----:B------:R-:W-:Y:S02]  /*bd40*/  ISETP.GT.AND.EX P0, PT, R2, RZ, PT, P0 ;  /* 0x000000ff0200720c */ /* 0x000fe40003f04300 */
[----:B------:R-:W-:-:S04]  /*bd50*/  ISETP.GT.U32.AND P1, PT, R9, R0, PT ;  /* 0x000000000900720c */ /* 0x000fc80003f24070 */
[----:B------:R-:W-:-:S07]  /*bd60*/  ISETP.GT.AND.EX P1, PT, R2, RZ, PT, P1 ;  /* 0x000000ff0200720c */ /* 0x000fce0003f24310 */
[----:B------:R-:W-:Y:S06]  /*bd70*/  @!P0 BRA `(.L_x_226) ;  /* 0x0000005c00908947 */ /* 0x000fec0003800000 */
[----:B------:R-:W0:Y:S01]  /*bd80*/  LDC.64 R6, c[0x0][0x388] ;  /* 0x0000e200ff067b82 */ /* 0x000e220000000a00 */
[----:B------:R-:W-:-:S04]  /*bd90*/  IADD3 R9, P0, PT, R4, R19, RZ ;  /* 0x0000001304097210 */ /* 0x000fc80007f1e0ff */
[----:B------:R-:W-:-:S03]  /*bda0*/  IADD3.X R0, PT, PT, RZ, R5, RZ, P0, !PT ;  /* 0x00000005ff007210 */ /* 0x000fc600007fe4ff */
[----:B------:R-:W1:Y:S02]  /*bdb0*/  LDC.64 R2, c[0x0][0x3a0] ;  /* 0x0000e800ff027b82 */ /* 0x000e640000000a00 */
[----:B------:R-:W-:-:S06]  /*bdc0*/  IMAD R11, R0, 0xfa4, RZ ;  /* 0x00000fa4000b7824 */ /* 0x000fcc00078e02ff */
[----:B------:R-:W2:Y:S01]  /*bdd0*/  LDC.64 R26, c[0x0][0x390] ;  /* 0x0000e400ff1a7b82 */ /* 0x000ea20000000a00 */
[----:B0-----:R-:W-:-:S07]  /*bde0*/  IMAD.WIDE.U32 R6, R9, 0xfa4, R6 ;  /* 0x00000fa409067825 */ /* 0x001fce00078e0006 */
[----:B------:R-:W0:Y:S01]  /*bdf0*/  LDC.64 R28, c[0x0][0x398] ;  /* 0x0000e600ff1c7b82 */ /* 0x000e220000000a00 */
[----:B------:R-:W-:-:S07]  /*be00*/  IMAD.IADD R7, R7, 0x1, R11 ;  /* 0x0000000107077824 */ /* 0x000fce00078e020b */
[----:B------:R-:W3:Y:S01]  /*be10*/  LDC.64 R8, c[0x0][0x3b8] ;  /* 0x0000ee00ff087b82 */ /* 0x000ee20000000a00 */
[----:B-1----:R-:W-:Y:S04]  /*be20*/  STG.E desc[UR4][R6.64+0x10], R2 ;  /* 0x0000100206007986 */ /* 0x002fe8000c101904 */
[----:B------:R1:W-:Y:S03]  /*be30*/  STG.E desc[UR4][R6.64+0x14], R3 ;  /* 0x0000140306007986 */ /* 0x0003e6000c101904 */
[----:B------:R-:W4:Y:S01]  /*be40*/  LDC.64 R10, c[0x0][0x3d0] ;  /* 0x0000f400ff0a7b82 */ /* 0x000f220000000a00 */
[----:B--2---:R-:W-:Y:S04]  /*be50*/  STG.E desc[UR4][R6.64], R26 ;  /* 0x0000001a06007986 */ /* 0x004fe8000c101904 */
[----:B------:R-:W-:Y:S03]  /*be60*/  STG.E desc[UR4][R6.64+0x4], R27 ;  /* 0x0000041b06007986 */ /* 0x000fe6000c101904 */
[----:B------:R-:W2:Y:S01]  /*be70*/  LDC.64 R24, c[0x0][0x3a8] ;  /* 0x0000ea00ff187b82 */ /* 0x000ea20000000a00 */
[----:B0-----:R-:W-:Y:S04]  /*be80*/  STG.E desc[UR4][R6.64+0x8], R28 ;  /* 0x0000081c06007986 */ /* 0x001fe8000c101904 */
[----:B------:R-:W-:Y:S03]  /*be90*/  STG.E desc[UR4][R6.64+0xc], R29 ;  /* 0x00000c1d06007986 */ /* 0x000fe6000c101904 */
[----:B-1----:R-:W0:Y:S01]  /*bea0*/  LDC.64 R2, c[0x0][0x3e8] ;  /* 0x0000fa00ff027b82 */ /* 0x002e220000000a00 */
[----:B---3--:R-:W-:Y:S04]  /*beb0*/  STG.E desc[UR4][R6.64+0x28], R8 ;  /* 0x0000280806007986 */ /* 0x008fe8000c101904 */
[----:B------:R1:W-:Y:S03]  /*bec0*/  STG.E desc[UR4][R6.64+0x2c], R9 ;  /* 0x00002c0906007986 */ /* 0x0003e6000c101904 */
[----:B------:R-:W3:Y:S01]  /*bed0*/  LDC.64 R22, c[0x0][0x3b0] ;  /* 0x0000ec00ff167b82 */ /* 0x000ee20000000a00 */
[----:B----4-:R-:W-:Y:S04]  /*bee0*/  STG.E desc[UR4][R6.64+0x40], R10 ;  /* 0x0000400a06007986 */ /* 0x010fe8000c101904 */
[----:B------:R4:W-:Y:S03]  /*bef0*/  STG.E desc[UR4][R6.64+0x44], R11 ;  /* 0x0000440b06007986 */ /* 0x0009e6000c101904 */
[----:B------:R-:W5:Y:S01]  /*bf00*/  LDC.64 R20, c[0x0][0x3c0] ;  /* 0x0000f000ff147b82 */ /* 0x000f620000000a00 */
[----:B--2---:R-:W-:Y:S04]  /*bf10*/  STG.E desc[UR4][R6.64+0x18], R24 ;  /* 0x0000181806007986 */ /* 0x004fe8000c101904 */
[----:B------:R-:W-:Y:S03]  /*bf20*/  STG.E desc[UR4][R6.64+0x1c], R25 ;  /* 0x00001c1906007986 */ /* 0x000fe6000c101904 */
[----:B-1----:R-:W1:Y:S01]  /*bf30*/  LDC.64 R8, c[0x0][0x400] ;  /* 0x00010000ff087b82 */ /* 0x002e620000000a00 */
[----:B0-----:R-:W-:Y:S04]  /*bf40*/  STG.E desc[UR4][R6.64+0x58], R2 ;  /* 0x0000580206007986 */ /* 0x001fe8000c101904 */
[----:B------:R0:W-:Y:S03]  /*bf50*/  STG.E desc[UR4][R6.64+0x5c], R3 ;  /* 0x00005c0306007986 */ /* 0x0001e6000c101904 */
[----:B----4-:R-:W2:Y:S01]  /*bf60*/  LDC.64 R10, c[0x0][0x418] ;  /* 0x00010600ff0a7b82 */ /* 0x010ea20000000a00 */
[----:B---3--:R-:W-:Y:S04]  /*bf70*/  STG.E desc[UR4][R6.64+0x20], R22 ;  /* 0x0000201606007986 */ /* 0x008fe8000c101904 */
[----:B------:R-:W-:Y:S03]  /*bf80*/  STG.E desc[UR4][R6.64+0x24], R23 ;  /* 0x0000241706007986 */ /* 0x000fe6000c101904 */
[----:B------:R-:W3:Y:S01]  /*bf90*/  LDC.64 R16, c[0x0][0x3c8] ;  /* 0x0000f200ff107b82 */ /* 0x000ee20000000a00 */
[----:B-----5:R-:W-:Y:S04]  /*bfa0*/  STG.E desc[UR4][R6.64+0x30], R20 ;  /* 0x0000301406007986 */ /* 0x020fe8000c101904 */
[----:B------:R-:W-:Y:S03]  /*bfb0*/  STG.E desc[UR4][R6.64+0x34], R21 ;  /* 0x0000341506007986 */ /* 0x000fe6000c101904 */
[----:B0-----:R-:W0:Y:S01]  /*bfc0*/  LDC.64 R2, c[0x0][0x430] ;  /* 0x00010c00ff027b82 */ /* 0x001e220000000a00 */
[----:B-1----:R-:W-:Y:S04]  /*bfd0*/  STG.E desc[UR4][R6.64+0x70], R8 ;  /* 0x0000700806007986 */ /* 0x002fe8000c101904 */
[----:B------:R1:W-:Y:S03]  /*bfe0*/  STG.E desc[UR4][R6.64+0x74], R9 ;  /* 0x0000740906007986 */ /* 0x0003e6000c101904 */
[----:B------:R-:W4:Y:S01]  /*bff0*/  LDC.64 R14, c[0x0][0x3d8] ;  /* 0x0000f600ff0e7b82 */ /* 0x000f220000000a00 */
[----:B--2---:R-:W-:Y:S04]  /*c000*/  STG.E desc[UR4][R6.64+0x88], R10 ;  /* 0x0000880a06007986 */ /* 0x004fe8000c101904 */
[----:B------:R2:W-:Y:S03]  /*c010*/  STG.E desc[UR4][R6.64+0x8c], R11 ;  /* 0x00008c0b06007986 */ /* 0x0005e6000c101904 */
[----:B------:R-:W5:Y:S01]  /*c020*/  LDC.64 R12, c[0x0][0x3e0] ;  /* 0x0000f800ff0c7b82 */ /* 0x000f620000000a00 */
[----:B---3--:R-:W-:Y:S04]  /*c030*/  STG.E desc[UR4][R6.64+0x38], R16 ;  /* 0x0000381006007986 */ /* 0x008fe8000c101904 */
[----:B------:R-:W-:Y:S03]  /*c040*/  STG.E desc[UR4][R6.64+0x3c], R17 ;  /* 0x00003c1106007986 */ /* 0x000fe6000c101904 */
[----:B-1----:R-:W1:Y:S01]  /*c050*/  LDC.64 R8, c[0x0][0x448] ;  /* 0x00011200ff087b82 */ /* 0x002e620000000a00 */
[----:B0-----:R-:W-:Y:S04]  /*c060*/  STG.E desc[UR4][R6.64+0xa0], R2 ;  /* 0x0000a00206007986 */ /* 0x001fe8000c101904 */
[----:B------:R0:W-:Y:S03]  /*c070*/  STG.E desc[UR4][R6.64+0xa4], R3 ;  /* 0x0000a40306007986 */ /* 0x0001e6000c101904 */
[----:B--2---:R-:W2:Y:S01]  /*c080*/  LDC.64 R10, c[0x0][0x460] ;  /* 0x00011800ff0a7b82 */ /* 0x004ea20000000a00 */
[----:B----4-:R-:W-:Y:S04]  /*c090*/  STG.E desc[UR4][R6.64+0x48], R14 ;  /* 0x0000480e06007986 */ /* 0x010fe8000c101904 */
        /* <DEDUP_REMOVED lines=18> */
[----:B------:R3:W-:Y:S03]  /*c1c0*/  STG.E desc[UR4][R6.64+0x6c], R29 ;  /* 0x00006c1d06007986 */ /* 0x0007e6000c101904 */
[----:B------:R-:W4:Y:S01]  /*c1d0*/  LDC.64 R22, c[0x0][0x410] ;  /* 0x00010400ff167b82 */ /* 0x000f220000000a00 */
[----:B-----5:R-:W-:Y:S04]  /*c1e0*/  STG.E desc[UR4][R6.64+0x78], R24 ;  /* 0x0000781806007986 */ /* 0x020fe8000c101904 */
[----:B------:R5:W-:Y:S03]  /*c1f0*/  STG.E desc[UR4][R6.64+0x7c], R25 ;  /* 0x00007c1906007986 */ /* 0x000be6000c101904 */
[----:B0-----:R-:W0:Y:S01]  /*c200*/  LDC.64 R2, c[0x0][0x4c0] ;  /* 0x00013000ff027b82 */ /* 0x001e220000000a00 */
[----:B-1----:R-:W-:Y:S04]  /*c210*/  STG.E desc[UR4][R6.64+0x100], R8 ;  /* 0x0001000806007986 */ /* 0x002fe8000c101904 */
[----:B------:R1:W-:Y:S03]  /*c220*/  STG.E desc[UR4][R6.64+0x104], R9 ;  /* 0x0001040906007986 */ /* 0x0003e6000c101904 */
[----:B------:R-:W3:Y:S01]  /*c230*/  LDC.64 R20, c[0x0][0x420] ;  /* 0x00010800ff147b82 */ /* 0x000ee20000000a00 */
[----:B--2---:R-:W-:Y:S04]  /*c240*/  STG.E desc[UR4][R6.64+0x118], R10 ;  /* 0x0001180a06007986 */ /* 0x004fe8000c101904 */
[----:B------:R2:W-:Y:S03]  /*c250*/  STG.E desc[UR4][R6.64+0x11c], R11 ;  /* 0x00011c0b06007986 */ /* 0x0005e6000c101904 */
[----:B------:R-:W5:Y:S01]  /*c260*/  LDC.64 R16, c[0x0][0x428] ;  /* 0x00010a00ff107b82 */ /* 0x000f620000000a00 */
[----:B----4-:R-:W-:Y:S04]  /*c270*/  STG.E desc[UR4][R6.64+0x80], R22 ;  /* 0x0000801606007986 */ /* 0x010fe8000c101904 */
[----:B------:R4:W-:Y:S03]  /*c280*/  STG.E desc[UR4][R6.64+0x84], R23 ;  /* 0x0000841706007986 */ /* 0x0009e6000c101904 */
[----:B------:R-:W1:Y:S01]  /*c290*/  LDC.64 R14, c[0x0][0x438] ;  /* 0x00010e00ff0e7b82 */ /* 0x000e620000000a00 */
[----:B0-----:R-:W-:Y:S04]  /*c2a0*/  STG.E desc[UR4][R6.64+0x130], R2 ;  /* 0x0001300206007986 */ /* 0x001fe8000c101904 */
[----:B------:R0:W-:Y:S03]  /*c2b0*/  STG.E desc[UR4][R6.64+0x134], R3 ;  /* 0x0001340306007986 */ /* 0x0001e6000c101904 */
[----:B------:R-:W2:Y:S01]  /*c2c0*/  LDC.64 R12, c[0x0][0x440] ;  /* 0x00011000ff0c7b82 */ /* 0x000ea20000000a00 */
[----:B---3--:R-:W-:Y:S04]  /*c2d0*/  STG.E desc[UR4][R6.64+0x90], R20 ;  /* 0x0000901406007986 */ /* 0x008fe8000c101904 */
[----:B------:R3:W-:Y:S03]  /*c2e0*/  STG.E desc[UR4][R6.64+0x94], R21 ;  /* 0x0000941506007986 */ /* 0x0007e6000c101904 */
[----:B------:R-:W4:Y:S01]  /*c2f0*/  LDC.64 R26, c[0x0][0x450] ;  /* 0x00011400ff1a7b82 */ /* 0x000f220000000a00 */
[----:B-----5:R-:W-:Y:S04]  /*c300*/  STG.E desc[UR4][R6.64+0x98], R16 ;  /* 0x0000981006007986 */ /* 0x020fe8000c101904 */
[----:B------:R5:W-:Y:S03]  /*c310*/  STG.E desc[UR4][R6.64+0x9c], R17 ;  /* 0x00009c1106007986 */ /* 0x000be6000c101904 */
[----:B------:R-:W0:Y:S01]  /*c320*/  LDC.64 R28, c[0x0][0x458] ;  /* 0x00011600ff1c7b82 */ /* 0x000e220000000a00 */
        /* <DEDUP_REMOVED lines=145> */
[----:B------:R-:W-:Y:S03]  /*cc40*/  STG.E desc[UR4][R6.64+0x25c], R25 ;  /* 0x00025c1906007986 */ /* 0x000fe6000c101904 */
[----:B------:R-:W1:Y:S01]  /*cc50*/  LDC.64 R2, c[0x0][0x628] ;  /* 0x00018a00ff027b82 */ /* 0x000e620000000a00 */
[----:B--2---:R-:W-:Y:S04]  /*cc60*/  STG.E desc[UR4][R6.64+0x268], R8 ;  /* 0x0002680806007986 */ /* 0x004fe8000c101904 */
[----:B------:R2:W-:Y:S03]  /*cc70*/  STG.E desc[UR4][R6.64+0x26c], R9 ;  /* 0x00026c0906007986 */ /* 0x0005e6000c101904 */
[----:B------:R-:W3:Y:S01]  /*cc80*/  LDC.64 R20, c[0x0][0x600] ;  /* 0x00018000ff147b82 */ /* 0x000ee20000000a00 */
[----:B----4-:R-:W-:Y:S04]  /*cc90*/  STG.E desc[UR4][R6.64+0x280], R10 ;  /* 0x0002800a06007986 */ /* 0x010fe8000c101904 */
[----:B------:R4:W-:Y:S03]  /*cca0*/  STG.E desc[UR4][R6.64+0x284], R11 ;  /* 0x0002840b06007986 */ /* 0x0009e6000c101904 */
[----:B------:R-:W5:Y:S01]  /*ccb0*/  LDC.64 R16, c[0x0][0x608] ;  /* 0x00018200ff107b82 */ /* 0x000f620000000a00 */
[----:B0-----:R-:W-:Y:S04]  /*ccc0*/  STG.E desc[UR4][R6.64+0x260], R22 ;  /* 0x0002601606007986 */ /* 0x001fe8000c101904 */
[----:B------:R0:W-:Y:S03]  /*ccd0*/  STG.E desc[UR4][R6.64+0x264], R23 ;  /* 0x0002641706007986 */ /* 0x0001e6000c101904 */
[----:B------:R-:W2:Y:S01]  /*cce0*/  LDC.64 R14, c[0x0][0x618] ;  /* 0x00018600ff0e7b82 */ /* 0x000ea20000000a00 */
[----:B-1----:R-:W-:Y:S04]  /*ccf0*/  STG.E desc[UR4][R6.64+0x298], R2 ;  /* 0x0002980206007986 */ /* 0x002fe8000c101904 */
[----:B------:R1:W-:Y:S03]  /*cd00*/  STG.E desc[UR4][R6.64+0x29c], R3 ;  /* 0x00029c0306007986 */ /* 0x0003e6000c101904 */
[----:B------:R-:W4:Y:S01]  /*cd10*/  LDC.64 R12, c[0x0][0x620] ;  /* 0x00018800ff0c7b82 */ /* 0x000f220000000a00 */
[----:B---3--:R-:W-:Y:S04]  /*cd20*/  STG.E desc[UR4][R6.64+0x270], R20 ;  /* 0x0002701406007986 */ /* 0x008fe8000c101904 */
[----:B------:R3:W-:Y:S03]  /*cd30*/  STG.E desc[UR4][R6.64+0x274], R21 ;  /* 0x0002741506007986 */ /* 0x0007e6000c101904 */
[----:B------:R-:W0:Y:S01]  /*cd40*/  LDC.64 R26, c[0x0][0x630] ;  /* 0x00018c00ff1a7b82 */ /* 0x000e220000000a00 */
[----:B-----5:R-:W-:Y:S04]  /*cd50*/  STG.E desc[UR4][R6.64+0x278], R16 ;  /* 0x0002781006007986 */ /* 0x020fe8000c101904 */
[----:B------:R5:W-:Y:S03]  /*cd60*/  STG.E desc[UR4][R6.64+0x27c], R17 ;  /* 0x00027c1106007986 */ /* 0x000be6000c101904 */
        /* <DEDUP_REMOVED lines=8> */
[----:B------:R-:W-:Y:S03]  /*cdf0*/  STG.E desc[UR4][R6.64+0x2a4], R27 ;  /* 0x0002a41b06007986 */ /* 0x000fe6000c101904 */
[----:B------:R-:W0:Y:S01]  /*ce00*/  LDC.64 R10, c[0x0][0x658] ;  /* 0x00019600ff0a7b82 */ /* 0x000e220000000a00 */
[----:B-1----:R-:W-:Y:S04]  /*ce10*/  STG.E desc[UR4][R6.64+0x2a8], R28 ;  /* 0x0002a81c06007986 */ /* 0x002fe8000c101904 */
[----:B------:R-:W-:Y:S03]  /*ce20*/  STG.E desc[UR4][R6.64+0x2ac], R29 ;  /* 0x0002ac1d06007986 */ /* 0x000fe6000c101904 */
[----:B------:R-:W1:Y:S01]  /*ce30*/  LDC.64 R22, c[0x0][0x650] ;  /* 0x00019400ff167b82 */ /* 0x000e620000000a00 */
[----:B---3--:R-:W-:Y:S04]  /*ce40*/  STG.E desc[UR4][R6.64+0x2b0], R8 ;  /* 0x0002b00806007986 */ /* 0x008fe8000c101904 */
[----:B------:R3:W-:Y:S03]  /*ce50*/  STG.E desc[UR4][R6.64+0x2b4], R9 ;  /* 0x0002b40906007986 */ /* 0x0007e6000c101904 */
[----:B------:R-:W4:Y:S01]  /*ce60*/  LDC.64 R2, c[0x0][0x670] ;  /* 0x00019c00ff027b82 */ /* 0x000f220000000a00 */
[----:B-----5:R-:W-:Y:S04]  /*ce70*/  STG.E desc[UR4][R6.64+0x2b8], R24 ;  /* 0x0002b81806007986 */ /* 0x020fe8000c101904 */
[----:B------:R-:W-:Y:S03]  /*ce80*/  STG.E desc[UR4][R6.64+0x2bc], R25 ;  /* 0x0002bc1906007986 */ /* 0x000fe6000c101904 */
[----:B------:R-:W5:Y:S01]  /*ce90*/  LDC.64 R20, c[0x0][0x660] ;  /* 0x00019800ff147b82 */ /* 0x000f620000000a00 */
[----:B0-----:R-:W-:Y:S04]  /*cea0*/  STG.E desc[UR4][R6.64+0x2c8], R10 ;  /* 0x0002c80a06007986 */ /* 0x001fe8000c101904 */
[----:B------:R0:W-:Y:S03]  /*ceb0*/  STG.E desc[UR4][R6.64+0x2cc], R11 ;  /* 0x0002cc0b06007986 */ /* 0x0001e6000c101904 */
[----:B------:R-:W0:Y:S01]  /*cec0*/  LDC.64 R16, c[0x0][0x668] ;  /* 0x00019a00ff107b82 */ /* 0x000e220000000a00 */
[----:B-1----:R-:W-:Y:S04]  /*ced0*/  STG.E desc[UR4][R6.64+0x2c0], R22 ;  /* 0x0002c01606007986 */ /* 0x002fe8000c101904 */
[----:B------:R1:W-:Y:S03]  /*cee0*/  STG.E desc[UR4][R6.64+0x2c4], R23 ;  /* 0x0002c41706007986 */ /* 0x0003e6000c101904 */
[----:B--2---:R-:W2:Y:S01]  /*cef0*/  LDC.64 R14, c[0x0][0x678] ;  /* 0x00019e00ff0e7b82 */ /* 0x004ea20000000a00 */
[----:B----4-:R-:W-:Y:S04]  /*cf00*/  STG.E desc[UR4][R6.64+0x2e0], R2 ;  /* 0x0002e00206007986 */ /* 0x010fe8000c101904 */
[----:B------:R4:W-:Y:S03]  /*cf10*/  STG.E desc[UR4][R6.64+0x2e4], R3 ;  /* 0x0002e40306007986 */ /* 0x0009e6000c101904 */
[----:B------:R-:W1:Y:S01]  /*cf20*/  LDC.64 R12, c[0x0][0x680] ;  /* 0x0001a000ff0c7b82 */ /* 0x000e620000000a00 */
[----:B-----5:R-:W-:Y:S04]  /*cf30*/  STG.E desc[UR4][R6.64+0x2d0], R20 ;  /* 0x0002d01406007986 */ /* 0x020fe8000c101904 */
[----:B------:R-:W-:Y:S03]  /*cf40*/  STG.E desc[UR4][R6.64+0x2d4], R21 ;  /* 0x0002d41506007986 */ /* 0x000fe6000c101904 */
[----:B---3--:R-:W3:Y:S01]  /*cf50*/  LDC.64 R8, c[0x0][0x688] ;  /* 0x0001a200ff087b82 */ /* 0x008ee20000000a00 */
[----:B0-----:R-:W-:Y:S04]  /*cf60*/  STG.E desc[UR4][R6.64+0x2d8], R16 ;  /* 0x0002d81006007986 */ /* 0x001fe8000c101904 */
[----:B------:R-:W-:Y:S03]  /*cf70*/  STG.E desc[UR4][R6.64+0x2dc], R17 ;  /* 0x0002dc1106007986 */ /* 0x000fe6000c101904 */
[----:B------:R-:W0:Y:S01]  /*cf80*/  LDC.64 R26, c[0x0][0x690] ;  /* 0x0001a400ff1a7b82 */ /* 0x000e220000000a00 */
[----:B--2---:R-:W-:Y:S04]  /*cf90*/  STG.E desc[UR4][R6.64+0x2e8], R14 ;  /* 0x0002e80e06007986 */ /* 0x004fe8000c101904 */
[----:B------:R-:W-:Y:S03]  /*cfa0*/  STG.E desc[UR4][R6.64+0x2ec], R15 ;  /* 0x0002ec0f06007986 */ /* 0x000fe6000c101904 */
[----:B------:R-:W2:Y:S01]  /*cfb0*/  LDC.64 R28, c[0x0][0x698] ;  /* 0x0001a600ff1c7b82 */ /* 0x000ea20000000a00 */
[----:B-1----:R-:W-:Y:S04]  /*cfc0*/  STG.E desc[UR4][R6.64+0x2f0], R12 ;  /* 0x0002f00c06007986 */ /* 0x002fe8000c101904 */
[----:B------:R-:W-:Y:S03]  /*cfd0*/  STG.E desc[UR4][R6.64+0x2f4], R13 ;  /* 0x0002f40d06007986 */ /* 0x000fe6000c101904 */
[----:B------:R-:W1:Y:S01]  /*cfe0*/  LDC.64 R10, c[0x0][0x6a0] ;  /* 0x0001a800ff0a7b82 */ /* 0x000e620000000a00 */
[----:B---3--:R-:W-:Y:S04]  /*cff0*/  STG.E desc[UR4][R6.64+0x2f8], R8 ;  /* 0x0002f80806007986 */ /* 0x008fe8000c101904 */
[----:B------:R3:W-:Y:S03]  /*d000*/  STG.E desc[UR4][R6.64+0x2fc], R9 ;  /* 0x0002fc0906007986 */ /* 0x0007e6000c101904 */
[----:B------:R-:W5:Y:S01]  /*d010*/  LDC.64 R24, c[0x0][0x6a8] ;  /* 0x0001aa00ff187b82 */ /* 0x000f620000000a00 */
[----:B0-----:R-:W-:Y:S04]  /*d020*/  STG.E desc[UR4][R6.64+0x300], R26 ;  /* 0x0003001a06007986 */ /* 0x001fe8000c101904 */
[----:B------:R-:W-:Y:S03]  /*d030*/  STG.E desc[UR4][R6.64+0x304], R27 ;  /* 0x0003041b06007986 */ /* 0x000fe6000c101904 */
[----:B------:R-:W0:Y:S01]  /*d040*/  LDC.64 R22, c[0x0][0x6b0] ;  /* 0x0001ac00ff167b82 */ /* 0x000e220000000a00 */
[----:B--2---:R-:W-:Y:S04]  /*d050*/  STG.E desc[UR4][R6.64+0x308], R28 ;  /* 0x0003081c06007986 */ /* 0x004fe8000c101904 */
[----:B------:R-:W-:Y:S03]  /*d060*/  STG.E desc[UR4][R6.64+0x30c], R29 ;  /* 0x00030c1d06007986 */ /* 0x000fe6000c101904 */
[----:B----4-:R-:W2:Y:S01]  /*d070*/  LDC.64 R2, c[0x0][0x6b8] ;  /* 0x0001ae00ff027b82 */ /* 0x010ea20000000a00 */
[----:B-1----:R-:W-:Y:S04]  /*d080*/  STG.E desc[UR4][R6.64+0x310], R10 ;  /* 0x0003100a06007986 */ /* 0x002fe8000c101904 */
[----:B------:R1:W-:Y:S03]  /*d090*/  STG.E desc[UR4][R6.64+0x314], R11 ;  /* 0x0003140b06007986 */ /* 0x0003e6000c101904 */
[----:B---3--:R-:W3:Y:S01]  /*d0a0*/  LDC.64 R8, c[0x0][0x6d0] ;  /* 0x0001b400ff087b82 */ /* 0x008ee20000000a00 */
[----:B-----5:R-:W-:Y:S04]  /*d0b0*/  STG.E desc[UR4][R6.64+0x318], R24 ;  /* 0x0003181806007986 */ /* 0x020fe8000c101904 */
[----:B------:R-:W-:Y:S03]  /*d0c0*/  STG.E desc[UR4][R6.64+0x31c], R25 ;  /* 0x00031c1906007986 */ /* 0x000fe6000c101904 */
[----:B------:R-:W4:Y:S01]  /*d0d0*/  LDC.64 R20, c[0x0][0x6c0] ;  /* 0x0001b000ff147b82 */ /* 0x000f220000000a00 */
[----:B0-----:R-:W-:Y:S04]  /*d0e0*/  STG.E desc[UR4][R6.64+0x320], R22 ;  /* 0x0003201606007986 */ /* 0x001fe8000c101904 */
[----:B------:R-:W-:Y:S03]  /*d0f0*/  STG.E desc[UR4][R6.64+0x324], R23 ;  /* 0x0003241706007986 */ /* 0x000fe6000c101904 */
[----:B-1----:R-:W0:Y:S01]  /*d100*/  LDC.64 R10, c[0x0][0x6e8] ;  /* 0x0001ba00ff0a7b82 */ /* 0x002e220000000a00 */
[----:B--2---:R-:W-:Y:S04]  /*d110*/  STG.E desc[UR4][R6.64+0x328], R2 ;  /* 0x0003280206007986 */ /* 0x004fe8000c101904 */
[----:B------:R1:W-:Y:S03]  /*d120*/  STG.E desc[UR4][R6.64+0x32c], R3 ;  /* 0x00032c0306007986 */ /* 0x0003e6000c101904 */
[----:B------:R-:W2:Y:S01]  /*d130*/  LDC.64 R16, c[0x0][0x6c8] ;  /* 0x0001b200ff107b82 */ /* 0x000ea20000000a00 */
[----:B---3--:R-:W-:Y:S04]  /*d140*/  STG.E desc[UR4][R6.64+0x340], R8 ;  /* 0x0003400806007986 */ /* 0x008fe8000c101904 */
[----:B------:R3:W-:Y:S03]  /*d150*/  STG.E desc[UR4][R6.64+0x344], R9 ;  /* 0x0003440906007986 */ /* 0x0007e6000c101904 */
[----:B------:R-:W5:Y:S01]  /*d160*/  LDC.64 R14, c[0x0][0x6d8] ;  /* 0x0001b600ff0e7b82 */ /* 0x000f620000000a00 */
[----:B----4-:R-:W-:Y:S04]  /*d170*/  STG.E desc[UR4][R6.64+0x330], R20 ;  /* 0x0003301406007986 */ /* 0x010fe8000c101904 */
[----:B------:R-:W-:Y:S03]  /*d180*/  STG.E desc[UR4][R6.64+0x334], R21 ;  /* 0x0003341506007986 */ /* 0x000fe6000c101904 */
[----:B-1----:R-:W1:Y:S01]  /*d190*/  LDC.64 R2, c[0x0][0x700] ;  /* 0x0001c000ff027b82 */ /* 0x002e620000000a00 */
[----:B0-----:R-:W-:Y:S04]  /*d1a0*/  STG.E desc[UR4][R6.64+0x358], R10 ;  /* 0x0003580a06007986 */ /* 0x001fe8000c101904 */
[----:B------:R0:W-:Y:S03]  /*d1b0*/  STG.E desc[UR4][R6.64+0x35c], R11 ;  /* 0x00035c0b06007986 */ /* 0x0001e6000c101904 */
[----:B---3--:R-:W3:Y:S01]  /*d1c0*/  LDC.64 R8, c[0x0][0x718] ;  /* 0x0001c600ff087b82 */ /* 0x008ee20000000a00 */
[----:B--2---:R-:W-:Y:S04]  /*d1d0*/  STG.E desc[UR4][R6.64+0x338], R16 ;  /* 0x0003381006007986 */ /* 0x004fe8000c101904 */
[----:B------:R-:W-:Y:S03]  /*d1e0*/  STG.E desc[UR4][R6.64+0x33c], R17 ;  /* 0x00033c1106007986 */ /* 0x000fe6000c101904 */
[----:B------:R-:W2:Y:S01]  /*d1f0*/  LDC.64 R12, c[0x0][0x6e0] ;  /* 0x0001b800ff0c7b82 */ /* 0x000ea20000000a00 */
[----:B-----5:R-:W-:Y:S04]  /*d200*/  STG.E desc[UR4][R6.64+0x348], R14 ;  /* 0x0003480e06007986 */ /* 0x020fe8000c101904 */
[----:B------:R-:W-:Y:S03]  /*d210*/  STG.E desc[UR4][R6.64+0x34c], R15 ;  /* 0x00034c0f06007986 */ /* 0x000fe6000c101904 */
[----:B0-----:R-:W0:Y:S01]  /*d220*/  LDC.64 R10, c[0x0][0x730] ;  /* 0x0001cc00ff0a7b82 */ /* 0x001e220000000a00 */
[----:B-1----:R-:W-:Y:S04]  /*d230*/  STG.E desc[UR4][R6.64+0x370], R2 ;  /* 0x0003700206007986 */ /* 0x002fe8000c101904 */
[----:B------:R1:W-:Y:S03]  /*d240*/  STG.E desc[UR4][R6.64+0x374], R3 ;  /* 0x0003740306007986 */ /* 0x0003e6000c101904 */
[----:B------:R-:W4:Y:S01]  /*d250*/  LDC.64 R26, c[0x0][0x6f0] ;  /* 0x0001bc00ff1a7b82 */ /* 0x000f220000000a00 */
[----:B---3--:R-:W-:Y:S04]  /*d260*/  STG.E desc[UR4][R6.64+0x388], R8 ;  /* 0x0003880806007986 */ /* 0x008fe8000c101904 */
[----:B------:R3:W-:Y:S03]  /*d270*/  STG.E desc[UR4][R6.64+0x38c], R9 ;  /* 0x00038c0906007986 */ /* 0x0007e6000c101904 */
[----:B------:R-:W5:Y:S01]  /*d280*/  LDC.64 R28, c[0x0][0x6f8] ;  /* 0x0001be00ff1c7b82 */ /* 0x000f620000000a00 */
[----:B--2---:R-:W-:Y:S04]  /*d290*/  STG.E desc[UR4][R6.64+0x350], R12 ;  /* 0x0003500c06007986 */ /* 0x004fe8000c101904 */
[----:B------:R-:W-:Y:S03]  /*d2a0*/  STG.E desc[UR4][R6.64+0x354], R13 ;  /* 0x0003540d06007986 */ /* 0x000fe6000c101904 */
[----:B-1----:R-:W1:Y:S01]  /*d2b0*/  LDC.64 R2, c[0x0][0x748] ;  /* 0x0001d200ff027b82 */ /* 0x002e620000000a00 */
[----:B0-----:R-:W-:Y:S04]  /*d2c0*/  STG.E desc[UR4][R6.64+0x3a0], R10 ;  /* 0x0003a00a06007986 */ /* 0x001fe8000c101904 */
[----:B------:R0:W-:Y:S03]  /*d2d0*/  STG.E desc[UR4][R6.64+0x3a4], R11 ;  /* 0x0003a40b06007986 */ /* 0x0001e6000c101904 */
[----:B---3--:R-:W2:Y:S01]  /*d2e0*/  LDC.64 R8, c[0x0][0x760] ;  /* 0x0001d800ff087b82 */ /* 0x008ea20000000a00 */
        /* <DEDUP_REMOVED lines=31> */
[----:B------:R3:W-:Y:S03]  /*d4e0*/  STG.E desc[UR4][R6.64+0x39c], R17 ;  /* 0x00039c1106007986 */ /* 0x0007e6000c101904 */
[----:B-1----:R-:W1:Y:S01]  /*d4f0*/  LDC.64 R2, c[0x0][0x7d8] ;  /* 0x0001f600ff027b82 */ /* 0x002e620000000a00 */
[----:B0-----:R-:W-:Y:S04]  /*d500*/  STG.E desc[UR4][R6.64+0x430], R10 ;  /* 0x0004300a06007986 */ /* 0x001fe8000c101904 */
[----:B------:R0:W-:Y:S03]  /*d510*/  STG.E desc[UR4][R6.64+0x434], R11 ;  /* 0x0004340b06007986 */ /* 0x0001e6000c101904 */
[----:B--2---:R-:W2:Y:S01]  /*d520*/  LDC.64 R8, c[0x0][0x7f0] ;  /* 0x0001fc00ff087b82 */ /* 0x004ea20000000a00 */
[----:B----4-:R-:W-:Y:S04]  /*d530*/  STG.E desc[UR4][R6.64+0x3a8], R14 ;  /* 0x0003a80e06007986 */ /* 0x010fe8000c101904 */
[----:B------:R-:W-:Y:S03]  /*d540*/  STG.E desc[UR4][R6.64+0x3ac], R15 ;  /* 0x0003ac0f06007986 */ /* 0x000fe6000c101904 */
[----:B------:R-:W4:Y:S01]  /*d550*/  LDC.64 R26, c[0x0][0x750] ;  /* 0x0001d400ff1a7b82 */ /* 0x000f220000000a00 */
[----:B-----5:R-:W-:Y:S04]  /*d560*/  STG.E desc[UR4][R6.64+0x3b0], R12 ;  /* 0x0003b00c06007986 */ /* 0x020fe8000c101904 */
[----:B------:R-:W-:Y:S03]  /*d570*/  STG.E desc[UR4][R6.64+0x3b4], R13 ;  /* 0x0003b40d06007986 */ /* 0x000fe6000c101904 */
[----:B------:R-:W5:Y:S01]  /*d580*/  LDC.64 R28, c[0x0][0x758] ;  /* 0x0001d600ff1c7b82 */ /* 0x000f620000000a00 */
[----:B-1----:R-:W-:Y:S04]  /*d590*/  STG.E desc[UR4][R6.64+0x448], R2 ;  /* 0x0004480206007986 */ /* 0x002fe8000c101904 */
[----:B------:R1:W-:Y:S03]  /*d5a0*/  STG.E desc[UR4][R6.64+0x44c], R3 ;  /* 0x00044c0306007986 */ /* 0x0003e6000c101904 */
[----:B------:R-:W0:Y:S01]  /*d5b0*/  LDC.64 R24, c[0x0][0x768] ;  /* 0x0001da00ff187b82 */ /* 0x000e220000000a00 */
[----:B--2---:R-:W-:Y:S04]  /*d5c0*/  STG.E desc[UR4][R6.64+0x460], R8 ;  /* 0x0004600806007986 */ /* 0x004fe8000c101904 */
[----:B------:R2:W-:Y:S03]  /*d5d0*/  STG.E desc[UR4][R6.64+0x464], R9 ;  /* 0x0004640906007986 */ /* 0x0005e6000c101904 */
[----:B------:R-:W1:Y:S01]  /*d5e0*/  LDC.64 R22, c[0x0][0x770] ;  /* 0x0001dc00ff167b82 */ /* 0x000e620000000a00 */
[----:B----4-:R-:W-:Y:S04]  /*d5f0*/  STG.E desc[UR4][R6.64+0x3c0], R26 ;  /* 0x0003c01a06007986 */ /* 0x010fe8000c101904 */
[----:B------:R4:W-:Y:S03]  /*d600*/  STG.E desc[UR4][R6.64+0x3c4], R27 ;  /* 0x0003c41b06007986 */ /* 0x0009e6000c101904 */
[----:B------:R-:W2:Y:S01]  /*d610*/  LDC.64 R20, c[0x0][0x780] ;  /* 0x0001e000ff147b82 */ /* 0x000ea20000000a00 */
[----:B-----5:R-:W-:Y:S04]  /*d620*/  STG.E desc[UR4][R6.64+0x3c8], R28 ;  /* 0x0003c81c06007986 */ /* 0x020fe8000c101904 */
[----:B------:R5:W-:Y:S03]  /*d630*/  STG.E desc[UR4][R6.64+0x3cc], R29 ;  /* 0x0003cc1d06007986 */ /* 0x000be6000c101904 */
[----:B---3--:R-:W3:Y:S01]  /*d640*/  LDC.64 R16, c[0x0][0x788] ;  /* 0x0001e200ff107b82 */ /* 0x008ee20000000a00 */
[----:B0-----:R-:W-:Y:S04]  /*d650*/  STG.E desc[UR4][R6.64+0x3d8], R24 ;  /* 0x0003d81806007986 */ /* 0x001fe8000c101904 */
[----:B------:R0:W-:Y:S03]  /*d660*/  STG.E desc[UR4][R6.64+0x3dc], R25 ;  /* 0x0003dc1906007986 */ /* 0x0001e6000c101904 */
[----:B------:R-:W4:Y:S01]  /*d670*/  LDC.64 R10, c[0x0][0x808] ;  /* 0x00020200ff0a7b82 */ /* 0x000f220000000a00 */
[----:B-1----:R-:W-:Y:S04]  /*d680*/  STG.E desc[UR4][R6.64+0x3e0], R22 ;  /* 0x0003e01606007986 */ /* 0x002fe8000c101904 */
[----:B------:R1:W-:Y:S03]  /*d690*/  STG.E desc[UR4][R6.64+0x3e4], R23 ;  /* 0x0003e41706007986 */ /* 0x0003e6000c101904 */
[----:B------:R-:W5:Y:S01]  /*d6a0*/  LDC.64 R2, c[0x0][0x820] ;  /* 0x00020800ff027b82 */ /* 0x000f620000000a00 */
[----:B--2---:R-:W-:Y:S04]  /*d6b0*/  STG.E desc[UR4][R6.64+0x3f0], R20 ;  /* 0x0003f01406007986 */ /* 0x004fe8000c101904 */
[----:B------:R2:W-:Y:S03]  /*d6c0*/  STG.E desc[UR4][R6.64+0x3f4], R21 ;  /* 0x0003f41506007986 */ /* 0x0005e6000c101904 */
[----:B------:R-:W0:Y:S01]  /*d6d0*/  LDC.64 R8, c[0x0][0x838] ;  /* 0x00020e00ff087b82 */ /* 0x000e220000000a00 */
[----:B---3--:R-:W-:Y:S04]  /*d6e0*/  STG.E desc[UR4][R6.64+0x3f8], R16 ;  /* 0x0003f81006007986 */ /* 0x008fe8000c101904 */
[----:B------:R3:W-:Y:S03]  /*d6f0*/  STG.E desc[UR4][R6.64+0x3fc], R17 ;  /* 0x0003fc1106007986 */ /* 0x0007e6000c101904 */
[----:B------:R-:W1:Y:S01]  /*d700*/  LDC.64 R14, c[0x0][0x798] ;  /* 0x0001e600ff0e7b82 */ /* 0x000e620000000a00 */
[----:B----4-:R-:W-:Y:S04]  /*d710*/  STG.E desc[UR4][R6.64+0x478], R10 ;  /* 0x0004780a06007986 */ /* 0x010fe8000c101904 */
[----:B------:R4:W-:Y:S03]  /*d720*/  STG.E desc[UR4][R6.64+0x47c], R11 ;  /* 0x00047c0b06007986 */ /* 0x0009e6000c101904 */
[----:B------:R-:W2:Y:S01]  /*d730*/  LDC.64 R12, c[0x0][0x7a0] ;  /* 0x0001e800ff0c7b82 */ /* 0x000ea20000000a00 */
[----:B-----5:R-:W-:Y:S04]  /*d740*/  STG.E desc[UR4][R6.64+0x490], R2 ;  /* 0x0004900206007986 */ /* 0x020fe8000c101904 */
[----:B------:R5:W-:Y:S03]  /*d750*/  STG.E desc[UR4][R6.64+0x494], R3 ;  /* 0x0004940306007986 */ /* 0x000be6000c101904 */
[----:B------:R-:W3:Y:S01]  /*d760*/  LDC.64 R26, c[0x0][0x7b0] ;  /* 0x0001ec00ff1a7b82 */ /* 0x000ee20000000a00 */
        /* <DEDUP_REMOVED lines=154> */
[----:B------:R-:W-:Y:S03]  /*e110*/  STG.E desc[UR4][R6.64+0x5d4], R21 ;  /* 0x0005d41506007986 */ /* 0x000fe6000c101904 */
[----:B------:R-:W3:Y:S01]  /*e120*/  LDC.64 R8, c[0x0][0x9a0] ;  /* 0x00026800ff087b82 */ /* 0x000ee20000000a00 */
[----:B----4-:R-:W-:Y:S04]  /*e130*/  STG.E desc[UR4][R6.64+0x5d8], R16 ;  /* 0x0005d81006007986 */ /* 0x010fe8000c101904 */
[----:B------:R-:W-:Y:S03]  /*e140*/  STG.E desc[UR4][R6.64+0x5dc], R17 ;  /* 0x0005dc1106007986 */ /* 0x000fe6000c101904 */
[----:B------:R-:W4:Y:S01]  /*e150*/  LDC.64 R14, c[0x0][0x978] ;  /* 0x00025e00ff0e7b82 */ /* 0x000f220000000a00 */
[----:B-----5:R-:W-:Y:S04]  /*e160*/  STG.E desc[UR4][R6.64+0x5e0], R10 ;  /* 0x0005e00a06007986 */ /* 0x020fe8000c101904 */
[----:B------:R5:W-:Y:S03]  /*e170*/  STG.E desc[UR4][R6.64+0x5e4], R11 ;  /* 0x0005e40b06007986 */ /* 0x000be6000c101904 */
[----:B------:R-:W2:Y:S01]  /*e180*/  LDC.64 R12, c[0x0][0x980] ;  /* 0x00026000ff0c7b82 */ /* 0x000ea20000000a00 */
[----:B0-----:R-:W-:Y:S04]  /*e190*/  STG.E desc[UR4][R6.64+0x5f8], R2 ;  /* 0x0005f80206007986 */ /* 0x001fe8000c101904 */
[----:B------:R0:W-:Y:S03]  /*e1a0*/  STG.E desc[UR4][R6.64+0x5fc], R3 ;  /* 0x0005fc0306007986 */ /* 0x0001e6000c101904 */
[----:B------:R-:W5:Y:S01]  /*e1b0*/  LDC.64 R26, c[0x0][0x990] ;  /* 0x00026400ff1a7b82 */ /* 0x000f620000000a00 */
[----:B---3--:R-:W-:Y:S04]  /*e1c0*/  STG.E desc[UR4][R6.64+0x610], R8 ;  /* 0x0006100806007986 */ /* 0x008fe8000c101904 */
[----:B------:R3:W-:Y:S03]  /*e1d0*/  STG.E desc[UR4][R6.64+0x614], R9 ;  /* 0x0006140906007986 */ /* 0x0007e6000c101904 */
[----:B------:R-:W0:Y:S01]  /*e1e0*/  LDC.64 R28, c[0x0][0x998] ;  /* 0x00026600ff1c7b82 */ /* 0x000e220000000a00 */
[----:B----4-:R-:W-:Y:S04]  /*e1f0*/  STG.E desc[UR4][R6.64+0x5e8], R14 ;  /* 0x0005e80e06007986 */ /* 0x010fe8000c101904 */
[----:B------:R-:W-:Y:S03]  /*e200*/  STG.E desc[UR4][R6.64+0x5ec], R15 ;  /* 0x0005ec0f06007986 */ /* 0x000fe6000c101904 */
[----:B-1----:R-:W1:Y:S01]  /*e210*/  LDC.64 R24, c[0x0][0x9a8] ;  /* 0x00026a00ff187b82 */ /* 0x002e620000000a00 */
[----:B--2---:R-:W-:Y:S04]  /*e220*/  STG.E desc[UR4][R6.64+0x5f0], R12 ;  /* 0x0005f00c06007986 */ /* 0x004fe8000c101904 */
[----:B------:R2:W-:Y:S03]  /*e230*/  STG.E desc[UR4][R6.64+0x5f4], R13 ;  /* 0x0005f40d06007986 */ /* 0x0005e6000c101904 */
[----:B------:R-:W4:Y:S01]  /*e240*/  LDC.64 R22, c[0x0][0x9b0] ;  /* 0x00026c00ff167b82 */ /* 0x000f220000000a00 */
[----:B-----5:R-:W-:Y:S04]  /*e250*/  STG.E desc[UR4][R6.64+0x600], R26 ;  /* 0x0006001a06007986 */ /* 0x020fe8000c101904 */
[----:B------:R-:W-:Y:S03]  /*e260*/  STG.E desc[UR4][R6.64+0x604], R27 ;  /* 0x0006041b06007986 */ /* 0x000fe6000c101904 */
[----:B------:R-:W5:Y:S01]  /*e270*/  LDC.64 R10, c[0x0][0x9b8] ;  /* 0x00026e00ff0a7b82 */ /* 0x000f620000000a00 */
[----:B0-----:R-:W-:Y:S04]  /*e280*/  STG.E desc[UR4][R6.64+0x608], R28 ;  /* 0x0006081c06007986 */ /* 0x001fe8000c101904 */
[----:B------:R-:W-:Y:S03]  /*e290*/  STG.E desc[UR4][R6.64+0x60c], R29 ;  /* 0x00060c1d06007986 */ /* 0x000fe6000c101904 */
[----:B------:R-:W0:Y:S01]  /*e2a0*/  LDC.64 R20, c[0x0][0x9c0] ;  /* 0x00027000ff147b82 */ /* 0x000e220000000a00 */
[----:B-1----:R-:W-:Y:S04]  /*e2b0*/  STG.E desc[UR4][R6.64+0x618], R24 ;  /* 0x0006181806007986 */ /* 0x002fe8000c101904 */
[----:B------:R-:W-:Y:S03]  /*e2c0*/  STG.E desc[UR4][R6.64+0x61c], R25 ;  /* 0x00061c1906007986 */ /* 0x000fe6000c101904 */
[----:B------:R-:W1:Y:S01]  /*e2d0*/  LDC.64 R16, c[0x0][0x9c8] ;  /* 0x00027200ff107b82 */ /* 0x000e620000000a00 */
[----:B----4-:R-:W-:Y:S04]  /*e2e0*/  STG.E desc[UR4][R6.64+0x620], R22 ;  /* 0x0006201606007986 */ /* 0x010fe8000c101904 */
[----:B------:R-:W-:Y:S03]  /*e2f0*/  STG.E desc[UR4][R6.64+0x624], R23 ;  /* 0x0006241706007986 */ /* 0x000fe6000c101904 */
[----:B------:R-:W4:Y:S01]  /*e300*/  LDC.64 R2, c[0x0][0x9d0] ;  /* 0x00027400ff027b82 */ /* 0x000f220000000a00 */
[----:B-----5:R-:W-:Y:S04]  /*e310*/  STG.E desc[UR4][R6.64+0x628], R10 ;  /* 0x0006280a06007986 */ /* 0x020fe8000c101904 */
[----:B------:R5:W-:Y:S03]  /*e320*/  STG.E desc[UR4][R6.64+0x62c], R11 ;  /* 0x00062c0b06007986 */ /* 0x000be6000c101904 */
[----:B---3--:R-:W3:Y:S01]  /*e330*/  LDC.64 R8, c[0x0][0x9e8] ;  /* 0x00027a00ff087b82 */ /* 0x008ee20000000a00 */
[----:B0-----:R-:W-:Y:S04]  /*e340*/  STG.E desc[UR4][R6.64+0x630], R20 ;  /* 0x0006301406007986 */ /* 0x001fe8000c101904 */
[----:B------:R-:W-:Y:S03]  /*e350*/  STG.E desc[UR4][R6.64+0x634], R21 ;  /* 0x0006341506007986 */ /* 0x000fe6000c101904 */
[----:B--2---:R-:W0:Y:S01]  /*e360*/  LDC.64 R12, c[0x0][0x9e0] ;  /* 0x00027800ff0c7b82 */ /* 0x004e220000000a00 */
[----:B-1----:R-:W-:Y:S04]  /*e370*/  STG.E desc[UR4][R6.64+0x638], R16 ;  /* 0x0006381006007986 */ /* 0x002fe8000c101904 */
[----:B------:R-:W-:Y:S03]  /*e380*/  STG.E desc[UR4][R6.64+0x63c], R17 ;  /* 0x00063c1106007986 */ /* 0x000fe6000c101904 */
[----:B-----5:R-:W1:Y:S01]  /*e390*/  LDC.64 R10, c[0x0][0xa00] ;  /* 0x00028000ff0a7b82 */ /* 0x020e620000000a00 */
[----:B----4-:R-:W-:Y:S04]  /*e3a0*/  STG.E desc[UR4][R6.64+0x640], R2 ;  /* 0x0006400206007986 */ /* 0x010fe8000c101904 */
[----:B------:R2:W-:Y:S03]  /*e3b0*/  STG.E desc[UR4][R6.64+0x644], R3 ;  /* 0x0006440306007986 */ /* 0x0005e6000c101904 */
[----:B------:R-:W4:Y:S01]  /*e3c0*/  LDC.64 R14, c[0x0][0x9d8] ;  /* 0x00027600ff0e7b82 */ /* 0x000f220000000a00 */
[----:B---3--:R-:W-:Y:S04]  /*e3d0*/  STG.E desc[UR4][R6.64+0x658], R8 ;  /* 0x0006580806007986 */ /* 0x008fe8000c101904 */
[----:B------:R3:W-:Y:S03]  /*e3e0*/  STG.E desc[UR4][R6.64+0x65c], R9 ;  /* 0x00065c0906007986 */ /* 0x0007e6000c101904 */
[----:B------:R-:W5:Y:S01]  /*e3f0*/  LDC.64 R26, c[0x0][0x9f0] ;  /* 0x00027c00ff1a7b82 */ /* 0x000f620000000a00 */
[----:B0-----:R-:W-:Y:S04]  /*e400*/  STG.E desc[UR4][R6.64+0x650], R12 ;  /* 0x0006500c06007986 */ /* 0x001fe8000c101904 */
[----:B------:R0:W-:Y:S03]  /*e410*/  STG.E desc[UR4][R6.64+0x654], R13 ;  /* 0x0006540d06007986 */ /* 0x0001e6000c101904 */
[----:B--2---:R-:W2:Y:S01]  /*e420*/  LDC.64 R2, c[0x0][0xa18] ;  /* 0x00028600ff027b82 */ /* 0x004ea20000000a00 */
[----:B-1----:R-:W-:Y:S04]  /*e430*/  STG.E desc[UR4][R6.64+0x670], R10 ;  /* 0x0006700a06007986 */ /* 0x002fe8000c101904 */
[----:B------:R1:W-:Y:S03]  /*e440*/  STG.E desc[UR4][R6.64+0x674], R11 ;  /* 0x0006740b06007986 */ /* 0x0003e6000c101904 */
[----:B---3--:R-:W3:Y:S01]  /*e450*/  LDC.64 R8, c[0x0][0xa30] ;  /* 0x00028c00ff087b82 */ /* 0x008ee20000000a00 */
[----:B----4-:R-:W-:Y:S04]  /*e460*/  STG.E desc[UR4][R6.64+0x648], R14 ;  /* 0x0006480e06007986 */ /* 0x010fe8000c101904 */
[----:B------:R-:W-:Y:S03]  /*e470*/  STG.E desc[UR4][R6.64+0x64c], R15 ;  /* 0x00064c0f06007986 */ /* 0x000fe6000c101904 */
[----:B0-----:R-:W0:Y:S01]  /*e480*/  LDC.64 R12, c[0x0][0xa40] ;  /* 0x00029000ff0c7b82 */ /* 0x001e220000000a00 */
[----:B-----5:R-:W-:Y:S04]  /*e490*/  STG.E desc[UR4][R6.64+0x660], R26 ;  /* 0x0006601a06007986 */ /* 0x020fe8000c101904 */
[----:B------:R-:W-:Y:S03]  /*e4a0*/  STG.E desc[UR4][R6.64+0x664], R27 ;  /* 0x0006641b06007986 */ /* 0x000fe6000c101904 */
[----:B------:R-:W4:Y:S01]  /*e4b0*/  LDC.64 R20, c[0x0][0xa20] ;  /* 0x00028800ff147b82 */ /* 0x000f220000000a00 */
[----:B--2---:R-:W-:Y:S04]  /*e4c0*/  STG.E desc[UR4][R6.64+0x688], R2 ;  /* 0x0006880206007986 */ /* 0x004fe8000c101904 */
[----:B------:R2:W-:Y:S03]  /*e4d0*/  STG.E desc[UR4][R6.64+0x68c], R3 ;  /* 0x00068c0306007986 */ /* 0x0005e6000c101904 */
[----:B-1----:R-:W1:Y:S01]  /*e4e0*/  LDC.64 R10, c[0x0][0xa48] ;  /* 0x00029200ff0a7b82 */ /* 0x002e620000000a00 */
[----:B---3--:R-:W-:Y:S04]  /*e4f0*/  STG.E desc[UR4][R6.64+0x6a0], R8 ;  /* 0x0006a00806007986 */ /* 0x008fe8000c101904 */
[----:B------:R3:W-:Y:S03]  /*e500*/  STG.E desc[UR4][R6.64+0x6a4], R9 ;  /* 0x0006a40906007986 */ /* 0x0007e6000c101904 */
[----:B------:R-:W5:Y:S01]  /*e510*/  LDC.64 R28, c[0x0][0x9f8] ;  /* 0x00027e00ff1c7b82 */ /* 0x000f620000000a00 */
[----:B0-----:R-:W-:Y:S04]  /*e520*/  STG.E desc[UR4][R6.64+0x6b0], R12 ;  /* 0x0006b00c06007986 */ /* 0x001fe8000c101904 */
[----:B------:R0:W-:Y:S03]  /*e530*/  STG.E desc[UR4][R6.64+0x6b4], R13 ;  /* 0x0006b40d06007986 */ /* 0x0001e6000c101904 */
[----:B--2---:R-:W2:Y:S01]  /*e540*/  LDC.64 R2, c[0x0][0xa60] ;  /* 0x00029800ff027b82 */ /* 0x004ea20000000a00 */
[----:B----4-:R-:W-:Y:S04]  /*e550*/  STG.E desc[UR4][R6.64+0x690], R20 ;  /* 0x0006901406007986 */ /* 0x010fe8000c101904 */
[----:B------:R-:W-:Y:S03]  /*e560*/  STG.E desc[UR4][R6.64+0x694], R21 ;  /* 0x0006941506007986 */ /* 0x000fe6000c101904 */
[----:B---3--:R-:W3:Y:S01]  /*e570*/  LDC.64 R8, c[0x0][0xa78] ;  /* 0x00029e00ff087b82 */ /* 0x008ee20000000a00 */
[----:B-1----:R-:W-:Y:S04]  /*e580*/  STG.E desc[UR4][R6.64+0x6b8], R10 ;  /* 0x0006b80a06007986 */ /* 0x002fe8000c101904 */
[----:B------:R-:W-:Y:S03]  /*e590*/  STG.E desc[UR4][R6.64+0x6bc], R11 ;  /* 0x0006bc0b06007986 */ /* 0x000fe6000c101904 */
[----:B0-----:R-:W0:Y:S01]  /*e5a0*/  LDC.64 R12, c[0x0][0xa90] ;  /* 0x0002a400ff0c7b82 */ /* 0x001e220000000a00 */
[----:B-----5:R-:W-:Y:S04]  /*e5b0*/  STG.E desc[UR4][R6.64+0x668], R28 ;  /* 0x0006681c06007986 */ /* 0x020fe8000c101904 */
[----:B------:R-:W-:Y:S03]  /*e5c0*/  STG.E desc[UR4][R6.64+0x66c], R29 ;  /* 0x00066c1d06007986 */ /* 0x000fe6000c101904 */
[----:B------:R-:W1:Y:S01]  /*e5d0*/  LDC.64 R24, c[0x0][0xa08] ;  /* 0x00028200ff187b82 */ /* 0x000e620000000a00 */
[----:B--2---:R-:W-:Y:S04]  /*e5e0*/  STG.E desc[UR4][R6.64+0x6d0], R2 ;  /* 0x0006d00206007986 */ /* 0x004fe8000c101904 */
        /* <DEDUP_REMOVED lines=9> */
[----:B------:R-:W-:Y:S03]  /*e680*/  STG.E desc[UR4][R6.64+0x67c], R25 ;  /* 0x00067c1906007986 */ /* 0x000fe6000c101904 */
[----:B------:R-:W1:Y:S01]  /*e690*/  LDC.64 R14, c[0x0][0xa38] ;  /* 0x00028e00ff0e7b82 */ /* 0x000e620000000a00 */
[----:B----4-:R-:W-:Y:S04]  /*e6a0*/  STG.E desc[UR4][R6.64+0x680], R22 ;  /* 0x0006801606007986 */ /* 0x010fe8000c101904 */
[----:B------:R-:W-:Y:S03]  /*e6b0*/  STG.E desc[UR4][R6.64+0x684], R23 ;  /* 0x0006841706007986 */ /* 0x000fe6000c101904 */
[----:B------:R-:W4:Y:S01]  /*e6c0*/  LDC.64 R26, c[0x0][0xa50] ;  /* 0x00029400ff1a7b82 */ /* 0x000f220000000a00 */
[----:B-----5:R-:W-:Y:S04]  /*e6d0*/  STG.E desc[UR4][R6.64+0x698], R16 ;  /* 0x0006981006007986 */ /* 0x020fe8000c101904 */
[----:B------:R-:W-:Y:S03]  /*e6e0*/  STG.E desc[UR4][R6.64+0x69c], R17 ;  /* 0x00069c1106007986 */ /* 0x000fe6000c101904 */
[----:B------:R-:W5:Y:S01]  /*e6f0*/  LDC.64 R20, c[0x0][0xa80] ;  /* 0x0002a000ff147b82 */ /* 0x000f620000000a00 */
[----:B--2---:R-:W-:Y:S04]  /*e700*/  STG.E desc[UR4][R6.64+0x718], R2 ;  /* 0x0007180206007986 */ /* 0x004fe8000c101904 */
[----:B------:R2:W-:Y:S03]  /*e710*/  STG.E desc[UR4][R6.64+0x71c], R3 ;  /* 0x00071c0306007986 */ /* 0x0005e6000c101904 */
[----:B------:R-:W2:Y:S01]  /*e720*/  LDC.64 R10, c[0x0][0xaa0] ;  /* 0x0002a800ff0a7b82 */ /* 0x000ea20000000a00 */
[----:B-1----:R-:W-:Y:S04]  /*e730*/  STG.E desc[UR4][R6.64+0x6a8], R14 ;  /* 0x0006a80e06007986 */ /* 0x002fe8000c101904 */
[----:B------:R1:W-:Y:S03]  /*e740*/  STG.E desc[UR4][R6.64+0x6ac], R15 ;  /* 0x0006ac0f06007986 */ /* 0x0003e6000c101904 */
[----:B---3--:R-:W3:Y:S01]  /*e750*/  LDC.64 R8, c[0x0][0xac0] ;  /* 0x0002b000ff087b82 */ /* 0x008ee20000000a00 */
[----:B----4-:R-:W-:Y:S04]  /*e760*/  STG.E desc[UR4][R6.64+0x6c0], R26 ;  /* 0x0006c01a06007986 */ /* 0x010fe8000c101904 */
[----:B------:R4:W-:Y:S03]  /*e770*/  STG.E desc[UR4][R6.64+0x6c4], R27 ;  /* 0x0006c41b06007986 */ /* 0x0009e6000c101904 */
[----:B------:R-:W1:Y:S01]  /*e780*/  LDC.64 R28, c[0x0][0xa58] ;  /* 0x00029600ff1c7b82 */ /* 0x000e620000000a00 */
[----:B-----5:R-:W-:Y:S04]  /*e790*/  STG.E desc[UR4][R6.64+0x6f0], R20 ;  /* 0x0006f01406007986 */ /* 0x020fe8000c101904 */
[----:B------:R5:W-:Y:S03]  /*e7a0*/  STG.E desc[UR4][R6.64+0x6f4], R21 ;  /* 0x0006f41506007986 */ /* 0x000be6000c101904 */
[----:B0-----:R-:W0:Y:S01]  /*e7b0*/  LDC.64 R12, c[0x0][0xad8] ;  /* 0x0002b600ff0c7b82 */ /* 0x001e220000000a00 */
[----:B--2---:R-:W-:Y:S04]  /*e7c0*/  STG.E desc[UR4][R6.64+0x710], R10 ;  /* 0x0007100a06007986 */ /* 0x004fe8000c101904 */
[----:B------:R2:W-:Y:S03]  /*e7d0*/  STG.E desc[UR4][R6.64+0x714], R11 ;  /* 0x0007140b06007986 */ /* 0x0005e6000c101904 */
[----:B------:R-:W4:Y:S01]  /*e7e0*/  LDC.64 R2, c[0x0][0xaf8] ;  /* 0x0002be00ff027b82 */ /* 0x000f220000000a00 */
[----:B---3--:R-:W-:Y:S04]  /*e7f0*/  STG.E desc[UR4][R6.64+0x730], R8 ;  /* 0x0007300806007986 */ /* 0x008fe8000c101904 */
[----:B------:R3:W-:Y:S03]  /*e800*/  STG.E desc[UR4][R6.64+0x734], R9 ;  /* 0x0007340906007986 */ /* 0x0007e6000c101904 */
[----:B------:R-:W5:Y:S01]  /*e810*/  LDC.64 R24, c[0x0][0xa68] ;  /* 0x00029a00ff187b82 */ /* 0x000f620000000a00 */
[----:B-1----:R-:W-:Y:S04]  /*e820*/  STG.E desc[UR4][R6.64+0x6c8], R28 ;  /* 0x0006c81c06007986 */ /* 0x002fe8000c101904 */
[----:B------:R1:W-:Y:S03]  /*e830*/  STG.E desc[UR4][R6.64+0x6cc], R29 ;  /* 0x0006cc1d06007986 */ /* 0x0003e6000c101904 */
[----:B------:R-:W2:Y:S01]  /*e840*/  LDC.64 R22, c[0x0][0xa70] ;  /* 0x00029c00ff167b82 */ /* 0x000ea20000000a00 */
[----:B0-----:R-:W-:Y:S04]  /*e850*/  STG.E desc[UR4][R6.64+0x748], R12 ;  /* 0x0007480c06007986 */ /* 0x001fe8000c101904 */
[----:B------:R0:W-:Y:S03]  /*e860*/  STG.E desc[UR4][R6.64+0x74c], R13 ;  /* 0x00074c0d06007986 */ /* 0x0001e6000c101904 */
[----:B------:R-:W3:Y:S01]  /*e870*/  LDC.64 R16, c[0x0][0xa88] ;  /* 0x0002a200ff107b82 */ /* 0x000ee20000000a00 */
[----:B----4-:R-:W-:Y:S04]  /*e880*/  STG.E desc[UR4][R6.64+0x768], R2 ;  /* 0x0007680206007986 */ /* 0x010fe8000c101904 */
[----:B------:R4:W-:Y:S03]  /*e890*/  STG.E desc[UR4][R6.64+0x76c], R3 ;  /* 0x00076c0306007986 */ /* 0x0009e6000c101904 */
[----:B------:R-:W1:Y:S01]  /*e8a0*/  LDC.64 R14, c[0x0][0xa98] ;  /* 0x0002a600ff0e7b82 */ /* 0x000e620000000a00 */
[----:B-----5:R-:W-:Y:S04]  /*e8b0*/  STG.E desc[UR4][R6.64+0x6d8], R24 ;  /* 0x0006d81806007986 */ /* 0x020fe8000c101904 */
[----:B------:R5:W-:Y:S03]  /*e8c0*/  STG.E desc[UR4][R6.64+0x6dc], R25 ;  /* 0x0006dc1906007986 */ /* 0x000be6000c101904 */
[----:B------:R-:W0:Y:S01]  /*e8d0*/  LDC.64 R26, c[0x0][0xab0] ;  /* 0x0002ac00ff1a7b82 */ /* 0x000e220000000a00 */
        /* <DEDUP_REMOVED lines=76> */
[----:B------:R-:W-:Y:S03]  /*eda0*/  STG.E desc[UR4][R6.64+0x7e4], R27 ;  /* 0x0007e41b06007986 */ /* 0x000fe6000c101904 */
[----:B------:R-:W3:Y:S01]  /*edb0*/  LDC.64 R28, c[0x0][0xb78] ;  /* 0x0002de00ff1c7b82 */ /* 0x000ee20000000a00 */
[----:B-1----:R-:W-:Y:S04]  /*edc0*/  STG.E desc[UR4][R6.64+0x7f0], R20 ;  /* 0x0007f01406007986 */ /* 0x002fe8000c101904 */
[----:B------:R1:W-:Y:S03]  /*edd0*/  STG.E desc[UR4][R6.64+0x7f4], R21 ;  /* 0x0007f41506007986 */ /* 0x0003e6000c101904 */
[----:B------:R-:W5:Y:S01]  /*ede0*/  LDC.64 R12, c[0x0][0xbc0] ;  /* 0x0002f000ff0c7b82 */ /* 0x000f620000000a00 */
[----:B0-----:R-:W-:Y:S04]  /*edf0*/  STG.E desc[UR4][R6.64+0x810], R10 ;  /* 0x0008100a06007986 */ /* 0x001fe8000c101904 */
[----:B------:R0:W-:Y:S03]  /*ee00*/  STG.E desc[UR4][R6.64+0x814], R11 ;  /* 0x0008140b06007986 */ /* 0x0001e6000c101904 */
[----:B------:R-:W2:Y:S01]  /*ee10*/  LDC.64 R2, c[0x0][0xbe0] ;  /* 0x0002f800ff027b82 */ /* 0x000ea20000000a00 */
[----:B----4-:R-:W-:Y:S04]  /*ee20*/  STG.E desc[UR4][R6.64+0x828], R8 ;  /* 0x0008280806007986 */ /* 0x010fe8000c101904 */
[----:B------:R4:W-:Y:S03]  /*ee30*/  STG.E desc[UR4][R6.64+0x82c], R9 ;  /* 0x00082c0906007986 */ /* 0x0009e6000c101904 */
[----:B------:R-:W1:Y:S01]  /*ee40*/  LDC.64 R24, c[0x0][0xb88] ;  /* 0x0002e200ff187b82 */ /* 0x000e620000000a00 */
[----:B---3--:R-:W-:Y:S04]  /*ee50*/  STG.E desc[UR4][R6.64+0x7e8], R28 ;  /* 0x0007e81c06007986 */ /* 0x008fe8000c101904 */
[----:B------:R3:W-:Y:S03]  /*ee60*/  STG.E desc[UR4][R6.64+0x7ec], R29 ;  /* 0x0007ec1d06007986 */ /* 0x0007e6000c101904 */
[----:B------:R-:W0:Y:S01]  /*ee70*/  LDC.64 R22, c[0x0][0xb90] ;  /* 0x0002e400ff167b82 */ /* 0x000e220000000a00 */
[----:B-----5:R-:W-:Y:S04]  /*ee80*/  STG.E desc[UR4][R6.64+0x830], R12 ;  /* 0x0008300c06007986 */ /* 0x020fe8000c101904 */
[----:B------:R5:W-:Y:S03]  /*ee90*/  STG.E desc[UR4][R6.64+0x834], R13 ;  /* 0x0008340d06007986 */ /* 0x000be6000c101904 */
[----:B------:R-:W4:Y:S01]  /*eea0*/  LDC.64 R16, c[0x0][0xba8] ;  /* 0x0002ea00ff107b82 */ /* 0x000f220000000a00 */
[----:B--2---:R-:W-:Y:S04]  /*eeb0*/  STG.E desc[UR4][R6.64+0x850], R2 ;  /* 0x0008500206007986 */ /* 0x004fe8000c101904 */
[----:B------:R2:W-:Y:S03]  /*eec0*/  STG.E desc[UR4][R6.64+0x854], R3 ;  /* 0x0008540306007986 */ /* 0x0005e6000c101904 */
        /* <DEDUP_REMOVED lines=50> */
[----:B------:R-:W-:Y:S03]  /*f1f0*/  STG.E desc[UR4][R6.64+0x8a4], R27 ;  /* 0x0008a41b06007986 */ /* 0x000fe6000c101904 */
[----:B------:R-:W5:Y:S01]  /*f200*/  LDC.64 R12, c[0x0][0xc60] ;  /* 0x00031800ff0c7b82 */ /* 0x000f620000000a00 */
[----:B--2---:R-:W-:Y:S04]  /*f210*/  STG.E desc[UR4][R6.64+0x8b0], R10 ;  /* 0x0008b00a06007986 */ /* 0x004fe8000c101904 */
[----:B------:R2:W-:Y:S03]  /*f220*/  STG.E desc[UR4][R6.64+0x8b4], R11 ;  /* 0x0008b40b06007986 */ /* 0x0005e6000c101904 */
[----:B------:R-:W4:Y:S01]  /*f230*/  LDC.64 R2, c[0x0][0xc78] ;  /* 0x00031e00ff027b82 */ /* 0x000f220000000a00 */
[----:B-1----:R-:W-:Y:S04]  /*f240*/  STG.E desc[UR4][R6.64+0x8c8], R8 ;  /* 0x0008c80806007986 */ /* 0x002fe8000c101904 */
[----:B------:R1:W-:Y:S03]  /*f250*/  STG.E desc[UR4][R6.64+0x8cc], R9 ;  /* 0x0008cc0906007986 */ /* 0x0003e6000c101904 */
[----:B------:R-:W3:Y:S01]  /*f260*/  LDC.64 R24, c[0x0][0xc48] ;  /* 0x00031200ff187b82 */ /* 0x000ee20000000a00 */
[----:B0-----:R-:W-:Y:S04]  /*f270*/  STG.E desc[UR4][R6.64+0x8a8], R28 ;  /* 0x0008a81c06007986 */ /* 0x001fe8000c101904 */
[----:B------:R0:W-:Y:S03]  /*f280*/  STG.E desc[UR4][R6.64+0x8ac], R29 ;  /* 0x0008ac1d06007986 */ /* 0x0001e6000c101904 */
[----:B------:R-:W2:Y:S01]  /*f290*/  LDC.64 R22, c[0x0][0xc50] ;  /* 0x00031400ff167b82 */ /* 0x000ea20000000a00 */
[----:B-----5:R-:W-:Y:S04]  /*f2a0*/  STG.E desc[UR4][R6.64+0x8d0], R12 ;  /* 0x0008d00c06007986 */ /* 0x020fe8000c101904 */
[----:B------:R5:W-:Y:S03]  /*f2b0*/  STG.E desc[UR4][R6.64+0x8d4], R13 ;  /* 0x0008d40d06007986 */ /* 0x000be6000c101904 */
[----:B------:R-:W1:Y:S01]  /*f2c0*/  LDC.64 R16, c[0x0][0xc68] ;  /* 0x00031a00ff107b82 */ /* 0x000e620000000a00 */
[----:B----4-:R-:W-:Y:S04]  /*f2d0*/  STG.E desc[UR4][R6.64+0x8e8], R2 ;  /* 0x0008e80206007986 */ /* 0x010fe8000c101904 */
[----:B------:R4:W-:Y:S03]  /*f2e0*/  STG.E desc[UR4][R6.64+0x8ec], R3 ;  /* 0x0008ec0306007986 */ /* 0x0009e6000c101904 */
[----:B------:R-:W0:Y:S01]  /*f2f0*/  LDC.64 R14, c[0x0][0xc70] ;  /* 0x00031c00ff0e7b82 */ /* 0x000e220000000a00 */
[----:B---3--:R-:W-:Y:S04]  /*f300*/  STG.E desc[UR4][R6.64+0x8b8], R24 ;  /* 0x0008b81806007986 */ /* 0x008fe8000c101904 */
[----:B------:R3:W-:Y:S03]  /*f310*/  STG.E desc[UR4][R6.64+0x8bc], R25 ;  /* 0x0008bc1906007986 */ /* 0x0007e6000c101904 */
        /* <DEDUP_REMOVED lines=11> */
[----:B------:R-:W-:Y:S03]  /*f3d0*/  STG.E desc[UR4][R6.64+0x8f4], R21 ;  /* 0x0008f41506007986 */ /* 0x000fe6000c101904 */
[----:B------:R-:W5:Y:S01]  /*f3e0*/  LDC.64 R28, c[0x0][0xc98] ;  /* 0x00032600ff1c7b82 */ /* 0x000f620000000a00 */
[----:B----4-:R-:W-:Y:S04]  /*f3f0*/  STG.E desc[UR4][R6.64+0x8f8], R10 ;  /* 0x0008f80a06007986 */ /* 0x010fe8000c101904 */
[----:B------:R4:W-:Y:S03]  /*f400*/  STG.E desc[UR4][R6.64+0x8fc], R11 ;  /* 0x0008fc0b06007986 */ /* 0x0009e6000c101904 */
[----:B------:R-:W1:Y:S01]  /*f410*/  LDC.64 R12, c[0x0][0xcb8] ;  /* 0x00032e00ff0c7b82 */ /* 0x000e620000000a00 */
[----:B---3--:R-:W-:Y:S04]  /*f420*/  STG.E desc[UR4][R6.64+0x900], R26 ;  /* 0x0009001a06007986 */ /* 0x008fe8000c101904 */
[----:B------:R-:W-:Y:S03]  /*f430*/  STG.E desc[UR4][R6.64+0x904], R27 ;  /* 0x0009041b06007986 */ /* 0x000fe6000c101904 */
[----:B------:R-:W3:Y:S01]  /*f440*/  LDC.64 R2, c[0x0][0xcc0] ;  /* 0x00033000ff027b82 */ /* 0x000ee20000000a00 */
[----:B--2---:R-:W-:Y:S04]  /*f450*/  STG.E desc[UR4][R6.64+0x910], R8 ;  /* 0x0009100806007986 */ /* 0x004fe8000c101904 */
[----:B------:R2:W-:Y:S03]  /*f460*/  STG.E desc[UR4][R6.64+0x914], R9 ;  /* 0x0009140906007986 */ /* 0x0005e6000c101904 */
[----:B------:R-:W4:Y:S01]  /*f470*/  LDC.64 R24, c[0x0][0xca8] ;  /* 0x00032a00ff187b82 */ /* 0x000f220000000a00 */
[----:B-----5:R-:W-:Y:S04]  /*f480*/  STG.E desc[UR4][R6.64+0x908], R28 ;  /* 0x0009081c06007986 */ /* 0x020fe8000c101904 */
[----:B------:R5:W-:Y:S03]  /*f490*/  STG.E desc[UR4][R6.64+0x90c], R29 ;  /* 0x00090c1d06007986 */ /* 0x000be6000c101904 */
[----:B------:R-:W2:Y:S01]  /*f4a0*/  LDC.64 R22, c[0x0][0xcb0] ;  /* 0x00032c00ff167b82 */ /* 0x000ea20000000a00 */
[----:B-1----:R-:W-:Y:S04]  /*f4b0*/  STG.E desc[UR4][R6.64+0x928], R12 ;  /* 0x0009280c06007986 */ /* 0x002fe8000c101904 */
[----:B------:R1:W-:Y:S03]  /*f4c0*/  STG.E desc[UR4][R6.64+0x92c], R13 ;  /* 0x00092c0d06007986 */ /* 0x0003e6000c101904 */
[----:B------:R-:W5:Y:S01]  /*f4d0*/  LDC.64 R16, c[0x0][0xcc8] ;  /* 0x00033200ff107b82 */ /* 0x000f620000000a00 */
[----:B---3--:R-:W-:Y:S04]  /*f4e0*/  STG.E desc[UR4][R6.64+0x930], R2 ;  /* 0x0009300206007986 */ /* 0x008fe8000c101904 */
[----:B------:R3:W-:Y:S03]  /*f4f0*/  STG.E desc[UR4][R6.64+0x934], R3 ;  /* 0x0009340306007986 */ /* 0x0007e6000c101904 */
[----:B0-----:R-:W0:Y:S01]  /*f500*/  LDC.64 R14, c[0x0][0xcd0] ;  /* 0x00033400ff0e7b82 */ /* 0x001e220000000a00 */
[----:B----4-:R-:W-:Y:S04]  /*f510*/  STG.E desc[UR4][R6.64+0x918], R24 ;  /* 0x0009181806007986 */ /* 0x010fe8000c101904 */
[----:B------:R-:W-:Y:S03]  /*f520*/  STG.E desc[UR4][R6.64+0x91c], R25 ;  /* 0x00091c1906007986 */ /* 0x000fe6000c101904 */
[----:B------:R-:W4:Y:S01]  /*f530*/  LDC.64 R10, c[0x0][0xcd8] ;  /* 0x00033600ff0a7b82 */ /* 0x000f220000000a00 */
[----:B--2---:R-:W-:Y:S04]  /*f540*/  STG.E desc[UR4][R6.64+0x920], R22 ;  /* 0x0009201606007986 */ /* 0x004fe8000c101904 */
[----:B------:R-:W-:Y:S03]  /*f550*/  STG.E desc[UR4][R6.64+0x924], R23 ;  /* 0x0009241706007986 */ /* 0x000fe6000c101904 */
[----:B------:R-:W2:Y:S01]  /*f560*/  LDC.64 R20, c[0x0][0xce0] ;  /* 0x00033800ff147b82 */ /* 0x000ea20000000a00 */
[----:B-----5:R-:W-:Y:S04]  /*f570*/  STG.E desc[UR4][R6.64+0x938], R16 ;  /* 0x0009381006007986 */ /* 0x020fe8000c101904 */
[----:B------:R-:W-:Y:S03]  /*f580*/  STG.E desc[UR4][R6.64+0x93c], R17 ;  /* 0x00093c1106007986 */ /* 0x000fe6000c101904 */
[----:B------:R-:W5:Y:S01]  /*f590*/  LDC.64 R8, c[0x0][0xce8] ;  /* 0x00033a00ff087b82 */ /* 0x000f620000000a00 */
[----:B0-----:R-:W-:Y:S04]  /*f5a0*/  STG.E desc[UR4][R6.64+0x940], R14 ;  /* 0x0009400e06007986 */ /* 0x001fe8000c101904 */
[----:B------:R-:W-:Y:S03]  /*f5b0*/  STG.E desc[UR4][R6.64+0x944], R15 ;  /* 0x0009440f06007986 */ /* 0x000fe6000c101904 */
[----:B------:R-:W0:Y:S01]  /*f5c0*/  LDC.64 R26, c[0x0][0xcf0] ;  /* 0x00033c00ff1a7b82 */ /* 0x000e220000000a00 */
[----:B----4-:R-:W-:Y:S04]  /*f5d0*/  STG.E desc[UR4][R6.64+0x948], R10 ;  /* 0x0009480a06007986 */ /* 0x010fe8000c101904 */
[----:B------:R4:W-:Y:S03]  /*f5e0*/  STG.E desc[UR4][R6.64+0x94c], R11 ;  /* 0x00094c0b06007986 */ /* 0x0009e6000c101904 */
[----:B------:R-:W4:Y:S01]  /*f5f0*/  LDC.64 R28, c[0x0][0xcf8] ;  /* 0x00033e00ff1c7b82 */ /* 0x000f220000000a00 */
[----:B--2---:R-:W-:Y:S04]  /*f600*/  STG.E desc[UR4][R6.64+0x950], R20 ;  /* 0x0009501406007986 */ /* 0x004fe8000c101904 */
[----:B------:R-:W-:Y:S03]  /*f610*/  STG.E desc[UR4][R6.64+0x954], R21 ;  /* 0x0009541506007986 */ /* 0x000fe6000c101904 */
[----:B-1----:R-:W1:Y:S01]  /*f620*/  LDC.64 R12, c[0x0][0xd00] ;  /* 0x00034000ff0c7b82 */ /* 0x002e620000000a00 */
[----:B-----5:R-:W-:Y:S04]  /*f630*/  STG.E desc[UR4][R6.64+0x958], R8 ;  /* 0x0009580806007986 */ /* 0x020fe8000c101904 */
[----:B------:R2:W-:Y:S03]  /*f640*/  STG.E desc[UR4][R6.64+0x95c], R9 ;  /* 0x00095c0906007986 */ /* 0x0005e6000c101904 */
[----:B---3--:R-:W3:Y:S01]  /*f650*/  LDC.64 R2, c[0x0][0xd18] ;  /* 0x00034600ff027b82 */ /* 0x008ee20000000a00 */
[----:B0-----:R-:W-:Y:S04]  /*f660*/  STG.E desc[UR4][R6.64+0x960], R26 ;  /* 0x0009601a06007986 */ /* 0x001fe8000c101904 */
[----:B------:R-:W-:Y:S03]  /*f670*/  STG.E desc[UR4][R6.64+0x964], R27 ;  /* 0x0009641b06007986 */ /* 0x000fe6000c101904 */
[----:B----4-:R-:W0:Y:S01]  /*f680*/  LDC.64 R10, c[0x0][0xd20] ;  /* 0x00034800ff0a7b82 */ /* 0x010e220000000a00 */
[----:B------:R-:W-:Y:S04]  /*f690*/  STG.E desc[UR4][R6.64+0x968], R28 ;  /* 0x0009681c06007986 */ /* 0x000fe8000c101904 */
[----:B------:R-:W-:Y:S03]  /*f6a0*/  STG.E desc[UR4][R6.64+0x96c], R29 ;  /* 0x00096c1d06007986 */ /* 0x000fe6000c101904 */
[----:B--2---:R-:W2:Y:S01]  /*f6b0*/  LDC.64 R8, c[0x0][0xd38] ;  /* 0x00034e00ff087b82 */ /* 0x004ea20000000a00 */
[----:B-1----:R-:W-:Y:S04]  /*f6c0*/  STG.E desc[UR4][R6.64+0x970], R12 ;  /* 0x0009700c06007986 */ /* 0x002fe8000c101904 */
[----:B------:R1:W-:Y:S03]  /*f6d0*/  STG.E desc[UR4][R6.64+0x974], R13 ;  /* 0x0009740d06007986 */ /* 0x0003e6000c101904 */
[----:B------:R-:W4:Y:S01]  /*f6e0*/  LDC.64 R24, c[0x0][0xd08] ;  /* 0x00034200ff187b82 */ /* 0x000f220000000a00 */
[----:B---3--:R-:W-:Y:S04]  /*f6f0*/  STG.E desc[UR4][R6.64+0x988], R2 ;  /* 0x0009880206007986 */ /* 0x008fe8000c101904 */
[----:B------:R3:W-:Y:S03]  /*f700*/  STG.E desc[UR4][R6.64+0x98c], R3 ;  /* 0x00098c0306007986 */ /* 0x0007e6000c101904 */
[----:B------:R-:W5:Y:S01]  /*f710*/  LDC.64 R22, c[0x0][0xd10] ;  /* 0x00034400ff167b82 */ /* 0x000f620000000a00 */
[----:B0-----:R-:W-:Y:S04]  /*f720*/  STG.E desc[UR4][R6.64+0x990], R10 ;  /* 0x0009900a06007986 */ /* 0x001fe8000c101904 */
[----:B------:R0:W-:Y:S03]  /*f730*/  STG.E desc[UR4][R6.64+0x994], R11 ;  /* 0x0009940b06007986 */ /* 0x0001e6000c101904 */
[----:B-1----:R-:W1:Y:S01]  /*f740*/  LDC.64 R12, c[0x0][0xd48] ;  /* 0x00035200ff0c7b82 */ /* 0x002e620000000a00 */
[----:B--2---:R-:W-:Y:S04]  /*f750*/  STG.E desc[UR4][R6.64+0x9a8], R8 ;  /* 0x0009a80806007986 */ /* 0x004fe8000c101904 */
[----:B------:R2:W-:Y:S03]  /*f760*/  STG.E desc[UR4][R6.64+0x9ac], R9 ;  /* 0x0009ac0906007986 */ /* 0x0005e6000c101904 */
[----:B---3--:R-:W3:Y:S01]  /*f770*/  LDC.64 R2, c[0x0][0xd60] ;  /* 0x00035800ff027b82 */ /* 0x008ee20000000a00 */
[----:B----4-:R-:W-:Y:S04]  /*f780*/  STG.E desc[UR4][R6.64+0x978], R24 ;  /* 0x0009781806007986 */ /* 0x010fe8000c101904 */
[----:B------:R-:W-:Y:S03]  /*f790*/  STG.E desc[UR4][R6.64+0x97c], R25 ;  /* 0x00097c1906007986 */ /* 0x000fe6000c101904 */
[----:B0-----:R-:W0:Y:S01]  /*f7a0*/  LDC.64 R10, c[0x0][0xd78] ;  /* 0x00035e00ff0a7b82 */ /* 0x001e220000000a00 */
[----:B-----5:R-:W-:Y:S04]  /*f7b0*/  STG.E desc[UR4][R6.64+0x980], R22 ;  /* 0x0009801606007986 */ /* 0x020fe8000c101904 */
        /* <DEDUP_REMOVED lines=22> */
[----:B------:R-:W2:Y:S01]  /*f920*/  LDC.64 R28, c[0x0][0xd58] ;  /* 0x00035600ff1c7b82 */ /* 0x000ea20000000a00 */
[----:B---3--:R-:W-:Y:S04]  /*f930*/  STG.E desc[UR4][R6.64+0xa18], R2 ;  /* 0x000a180206007986 */ /* 0x008fe8000c101904 */
[----:B------:R3:W-:Y:S03]  /*f940*/  STG.E desc[UR4][R6.64+0xa1c], R3 ;  /* 0x000a1c0306007986 */ /* 0x0007e6000c101904 */
[----:B------:R-:W1:Y:S01]  /*f950*/  LDC.64 R24, c[0x0][0xd68] ;  /* 0x00035a00ff187b82 */ /* 0x000e620000000a00 */
[----:B----4-:R-:W-:Y:S04]  /*f960*/  STG.E desc[UR4][R6.64+0x9b0], R20 ;  /* 0x0009b01406007986 */ /* 0x010fe8000c101904 */
[----:B------:R4:W-:Y:S03]  /*f970*/  STG.E desc[UR4][R6.64+0x9b4], R21 ;  /* 0x0009b41506007986 */ /* 0x0009e6000c101904 */
[----:B------:R-:W3:Y:S01]  /*f980*/  LDC.64 R22, c[0x0][0xd70] ;  /* 0x00035c00ff167b82 */ /* 0x000ee20000000a00 */
[----:B-----5:R-:W-:Y:S04]  /*f990*/  STG.E desc[UR4][R6.64+0x9c0], R26 ;  /* 0x0009c01a06007986 */ /* 0x020fe8000c101904 */
[----:B------:R5:W-:Y:S03]  /*f9a0*/  STG.E desc[UR4][R6.64+0x9c4], R27 ;  /* 0x0009c41b06007986 */ /* 0x000be6000c101904 */
[----:B0-----:R-:W0:Y:S01]  /*f9b0*/  LDC.64 R10, c[0x0][0xdc0] ;  /* 0x00037000ff0a7b82 */ /* 0x001e220000000a00 */
[----:B--2---:R-:W-:Y:S04]  /*f9c0*/  STG.E desc[UR4][R6.64+0x9c8], R28 ;  /* 0x0009c81c06007986 */ /* 0x004fe8000c101904 */
[----:B------:R2:W-:Y:S03]  /*f9d0*/  STG.E desc[UR4][R6.64+0x9cc], R29 ;  /* 0x0009cc1d06007986 */ /* 0x0005e6000c101904 */
[----:B------:R-:W4:Y:S01]  /*f9e0*/  LDC.64 R8, c[0x0][0xdd8] ;  /* 0x00037600ff087b82 */ /* 0x000f220000000a00 */
[----:B-1----:R-:W-:Y:S04]  /*f9f0*/  STG.E desc[UR4][R6.64+0x9d8], R24 ;  /* 0x0009d81806007986 */ /* 0x002fe8000c101904 */
[----:B------:R1:W-:Y:S03]  /*fa00*/  STG.E desc[UR4][R6.64+0x9dc], R25 ;  /* 0x0009dc1906007986 */ /* 0x0003e6000c101904 */
[----:B------:R-:W5:Y:S01]  /*fa10*/  LDC.64 R12, c[0x0][0xde0] ;  /* 0x00037800ff0c7b82 */ /* 0x000f620000000a00 */
[----:B---3--:R-:W-:Y:S04]  /*fa20*/  STG.E desc[UR4][R6.64+0x9e0], R22 ;  /* 0x0009e01606007986 */ /* 0x008fe8000c101904 */
[----:B------:R3:W-:Y:S03]  /*fa30*/  STG.E desc[UR4][R6.64+0x9e4], R23 ;  /* 0x0009e41706007986 */ /* 0x0007e6000c101904 */
[----:B------:R-:W2:Y:S01]  /*fa40*/  LDC.64 R2, c[0x0][0xdf8] ;  /* 0x00037e00ff027b82 */ /* 0x000ea20000000a00 */
[----:B0-----:R-:W-:Y:S04]  /*fa50*/  STG.E desc[UR4][R6.64+0xa30], R10 ;  /* 0x000a300a06007986 */ /* 0x001fe8000c101904 */
[----:B------:R0:W-:Y:S03]  /*fa60*/  STG.E desc[UR4][R6.64+0xa34], R11 ;  /* 0x000a340b06007986 */ /* 0x0001e6000c101904 */
[----:B------:R-:W1:Y:S01]  /*fa70*/  LDC.64 R16, c[0x0][0xd88] ;  /* 0x00036200ff107b82 */ /* 0x000e620000000a00 */
[----:B----4-:R-:W-:Y:S04]  /*fa80*/  STG.E desc[UR4][R6.64+0xa48], R8 ;  /* 0x000a480806007986 */ /* 0x010fe8000c101904 */
[----:B------:R4:W-:Y:S03]  /*fa90*/  STG.E desc[UR4][R6.64+0xa4c], R9 ;  /* 0x000a4c0906007986 */ /* 0x0009e6000c101904 */
[----:B------:R-:W3:Y:S01]  /*faa0*/  LDC.64 R14, c[0x0][0xd90] ;  /* 0x00036400ff0e7b82 */ /* 0x000ee20000000a00 */
[----:B-----5:R-:W-:Y:S04]  /*fab0*/  STG.E desc[UR4][R6.64+0xa50], R12 ;  /* 0x000a500c06007986 */ /* 0x020fe8000c101904 */
[----:B------:R5:W-:Y:S03]  /*fac0*/  STG.E desc[UR4][R6.64+0xa54], R13 ;  /* 0x000a540d06007986 */ /* 0x000be6000c101904 */
[----:B------:R-:W0:Y:S01]  /*fad0*/  LDC.64 R20, c[0x0][0xda0] ;  /* 0x00036800ff147b82 */ /* 0x000e220000000a00 */
        /* <DEDUP_REMOVED lines=118> */
[----:B------:R-:W-:Y:S03]  /*10240*/  STG.E desc[UR4][R6.64+0xb5c], R25 ;  /* 0x000b5c1906007986 */ /* 0x000fe6000c101904 */
[----:B------:R-:W0:Y:S01]  /*10250*/  LDC.64 R12, c[0x0][0xf18] ;  /* 0x0003c600ff0c7b82 */ /* 0x000e220000000a00 */
[----:B----4-:R-:W-:Y:S04]  /*10260*/  STG.E desc[UR4][R6.64+0xb60], R22 ;  /* 0x000b601606007986 */ /* 0x010fe8000c101904 */
[----:B------:R-:W-:Y:S03]  /*10270*/  STG.E desc[UR4][R6.64+0xb64], R23 ;  /* 0x000b641706007986 */ /* 0x000fe6000c101904 */
[----:B------:R-:W4:Y:S01]  /*10280*/  LDC.64 R2, c[0x0][0xf28] ;  /* 0x0003ca00ff027b82 */ /* 0x000f220000000a00 */
[----:B-----5:R-:W-:Y:S04]  /*10290*/  STG.E desc[UR4][R6.64+0xb68], R10 ;  /* 0x000b680a06007986 */ /* 0x020fe8000c101904 */
[----:B------:R5:W-:Y:S03]  /*102a0*/  STG.E desc[UR4][R6.64+0xb6c], R11 ;  /* 0x000b6c0b06007986 */ /* 0x000be6000c101904 */
[----:B------:R-:W3:Y:S01]  /*102b0*/  LDC.64 R16, c[0x0][0xf08] ;  /* 0x0003c200ff107b82 */ /* 0x000ee20000000a00 */
[----:B--2---:R-:W-:Y:S04]  /*102c0*/  STG.E desc[UR4][R6.64+0xb70], R8 ;  /* 0x000b700806007986 */ /* 0x004fe8000c101904 */
[----:B------:R2:W-:Y:S03]  /*102d0*/  STG.E desc[UR4][R6.64+0xb74], R9 ;  /* 0x000b740906007986 */ /* 0x0005e6000c101904 */
[----:B------:R-:W5:Y:S01]  /*102e0*/  LDC.64 R14, c[0x0][0xf10] ;  /* 0x0003c400ff0e7b82 */ /* 0x000f620000000a00 */
[----:B0-----:R-:W-:Y:S04]  /*102f0*/  STG.E desc[UR4][R6.64+0xb88], R12 ;  /* 0x000b880c06007986 */ /* 0x001fe8000c101904 */
[----:B------:R0:W-:Y:S03]  /*10300*/  STG.E desc[UR4][R6.64+0xb8c], R13 ;  /* 0x000b8c0d06007986 */ /* 0x0001e6000c101904 */
[----:B------:R-:W2:Y:S01]  /*10310*/  LDC.64 R20, c[0x0][0xf20] ;  /* 0x0003c800ff147b82 */ /* 0x000ea20000000a00 */
[----:B----4-:R-:W-:Y:S04]  /*10320*/  STG.E desc[UR4][R6.64+0xb98], R2 ;  /* 0x000b980206007986 */ /* 0x010fe8000c101904 */
[----:B------:R4:W-:Y:S03]  /*10330*/  STG.E desc[UR4][R6.64+0xb9c], R3 ;  /* 0x000b9c0306007986 */ /* 0x0009e6000c101904 */
[----:B-1----:R-:W1:Y:S01]  /*10340*/  LDC.64 R26, c[0x0][0xf30] ;  /* 0x0003cc00ff1a7b82 */ /* 0x002e620000000a00 */
        /* <DEDUP_REMOVED lines=10> */
[----:B------:R-:W-:Y:S03]  /*103f0*/  STG.E desc[UR4][R6.64+0xba4], R27 ;  /* 0x000ba41b06007986 */ /* 0x000fe6000c101904 */
[----:B------:R-:W1:Y:S01]  /*10400*/  LDC.64 R22, c[0x0][0xf50] ;  /* 0x0003d400ff167b82 */ /* 0x000e620000000a00 */
[----:B0-----:R-:W-:Y:S04]  /*10410*/  STG.E desc[UR4][R6.64+0xba8], R28 ;  /* 0x000ba81c06007986 */ /* 0x001fe8000c101904 */
[----:B------:R-:W-:Y:S03]  /*10420*/  STG.E desc[UR4][R6.64+0xbac], R29 ;  /* 0x000bac1d06007986 */ /* 0x000fe6000c101904 */
[----:B------:R-:W0:Y:S01]  /*10430*/  LDC.64 R8, c[0x0][0xf58] ;  /* 0x0003d600ff087b82 */ /* 0x000e220000000a00 */
[----:B----4-:R-:W-:Y:S04]  /*10440*/  STG.E desc[UR4][R6.64+0xbb0], R10 ;  /* 0x000bb00a06007986 */ /* 0x010fe8000c101904 */
[----:B------:R4:W-:Y:S03]  /*10450*/  STG.E desc[UR4][R6.64+0xbb4], R11 ;  /* 0x000bb40b06007986 */ /* 0x0009e6000c101904 */
[----:B------:R-:W2:Y:S01]  /*10460*/  LDC.64 R12, c[0x0][0xf60] ;  /* 0x0003d800ff0c7b82 */ /* 0x000ea20000000a00 */
[----:B---3--:R-:W-:Y:S04]  /*10470*/  STG.E desc[UR4][R6.64+0xbb8], R24 ;  /* 0x000bb81806007986 */ /* 0x008fe8000c101904 */
[----:B------:R-:W-:Y:S03]  /*10480*/  STG.E desc[UR4][R6.64+0xbbc], R25 ;  /* 0x000bbc1906007986 */ /* 0x000fe6000c101904 */
[----:B------:R-:W3:Y:S01]  /*10490*/  LDC.64 R2, c[0x0][0xf78] ;  /* 0x0003de00ff027b82 */ /* 0x000ee20000000a00 */
[----:B-1----:R-:W-:Y:S04]  /*104a0*/  STG.E desc[UR4][R6.64+0xbc0], R22 ;  /* 0x000bc01606007986 */ /* 0x002fe8000c101904 */
[----:B------:R-:W-:Y:S03]  /*104b0*/  STG.E desc[UR4][R6.64+0xbc4], R23 ;  /* 0x000bc41706007986 */ /* 0x000fe6000c101904 */
[----:B------:R-:W1:Y:S01]  /*104c0*/  LDC.64 R16, c[0x0][0xf68] ;  /* 0x0003da00ff107b82 */ /* 0x000e620000000a00 */
[----:B0-----:R-:W-:Y:S04]  /*104d0*/  STG.E desc[UR4][R6.64+0xbc8], R8 ;  /* 0x000bc80806007986 */ /* 0x001fe8000c101904 */
[----:B------:R0:W-:Y:S03]  /*104e0*/  STG.E desc[UR4][R6.64+0xbcc], R9 ;  /* 0x000bcc0906007986 */ /* 0x0001e6000c101904 */
[----:B-----5:R-:W5:Y:S01]  /*104f0*/  LDC.64 R14, c[0x0][0xf70] ;  /* 0x0003dc00ff0e7b82 */ /* 0x020f620000000a00 */
[----:B--2---:R-:W-:Y:S04]  /*10500*/  STG.E desc[UR4][R6.64+0xbd0], R12 ;  /* 0x000bd00c06007986 */ /* 0x004fe8000c101904 */
[----:B------:R2:W-:Y:S03]  /*10510*/  STG.E desc[UR4][R6.64+0xbd4], R13 ;  /* 0x000bd40d06007986 */ /* 0x0005e6000c101904 */
[----:B------:R-:W0:Y:S01]  /*10520*/  LDC.64 R20, c[0x0][0xf80] ;  /* 0x0003e000ff147b82 */ /* 0x000e220000000a00 */
[----:B---3--:R-:W-:Y:S04]  /*10530*/  STG.E desc[UR4][R6.64+0xbe8], R2 ;  /* 0x000be80206007986 */ /* 0x008fe8000c101904 */
[----:B------:R3:W-:Y:S03]  /*10540*/  STG.E desc[UR4][R6.64+0xbec], R3 ;  /* 0x000bec0306007986 */ /* 0x0007e6000c101904 */
[----:B----4-:R-:W4:Y:S01]  /*10550*/  LDC.64 R10, c[0x0][0xf88] ;  /* 0x0003e200ff0a7b82 */ /* 0x010f220000000a00 */
[----:B-1----:R-:W-:Y:S04]  /*10560*/  STG.E desc[UR4][R6.64+0xbd8], R16 ;  /* 0x000bd81006007986 */ /* 0x002fe8000c101904 */
[----:B------:R1:W-:Y:S03]  /*10570*/  STG.E desc[UR4][R6.64+0xbdc], R17 ;  /* 0x000bdc1106007986 */ /* 0x0003e6000c101904 */
[----:B------:R-:W2:Y:S01]  /*10580*/  LDC.64 R26, c[0x0][0xf90] ;  /* 0x0003e400ff1a7b82 */ /* 0x000ea20000000a00 */
[----:B-----5:R-:W-:Y:S04]  /*10590*/  STG.E desc[UR4][R6.64+0xbe0], R14 ;  /* 0x000be00e06007986 */ /* 0x020fe8000c101904 */
[----:B------:R5:W-:Y:S03]  /*105a0*/  STG.E desc[UR4][R6.64+0xbe4], R15 ;  /* 0x000be40f06007986 */ /* 0x000be6000c101904 */
[----:B------:R-:W3:Y:S01]  /*105b0*/  LDC.64 R28, c[0x0][0xf98] ;  /* 0x0003e600ff1c7b82 */ /* 0x000ee20000000a00 */
[----:B0-----:R-:W-:Y:S04]  /*105c0*/  STG.E desc[UR4][R6.64+0xbf0], R20 ;  /* 0x000bf01406007986 */ /* 0x001fe8000c101904 */
[----:B------:R-:W-:Y:S03]  /*105d0*/  STG.E desc[UR4][R6.64+0xbf4], R21 ;  /* 0x000bf41506007986 */ /* 0x000fe6000c101904 */
[----:B------:R-:W0:Y:S01]  /*105e0*/  LDC.64 R8, c[0x0][0xfa0] ;  /* 0x0003e800ff087b82 */ /* 0x000e220000000a00 */
[----:B----4-:R-:W-:Y:S04]  /*105f0*/  STG.E desc[UR4][R6.64+0xbf8], R10 ;  /* 0x000bf80a06007986 */ /* 0x010fe8000c101904 */
[----:B------:R4:W-:Y:S03]  /*10600*/  STG.E desc[UR4][R6.64+0xbfc], R11 ;  /* 0x000bfc0b06007986 */ /* 0x0009e6000c101904 */
[----:B------:R-:W1:Y:S01]  /*10610*/  LDC.64 R24, c[0x0][0xfa8] ;  /* 0x0003ea00ff187b82 */ /* 0x000e620000000a00 */
[----:B--2---:R-:W-:Y:S04]  /*10620*/  STG.E desc[UR4][R6.64+0xc00], R26 ;  /* 0x000c001a06007986 */ /* 0x004fe8000c101904 */
[----:B------:R-:W-:Y:S03]  /*10630*/  STG.E desc[UR4][R6.64+0xc04], R27 ;  /* 0x000c041b06007986 */ /* 0x000fe6000c101904 */
[----:B------:R-:W2:Y:S01]  /*10640*/  LDC.64 R22, c[0x0][0xfb0] ;  /* 0x0003ec00ff167b82 */ /* 0x000ea20000000a00 */
[----:B---3--:R-:W-:Y:S04]  /*10650*/  STG.E desc[UR4][R6.64+0xc08], R28 ;  /* 0x000c081c06007986 */ /* 0x008fe8000c101904 */
[----:B------:R-:W-:Y:S03]  /*10660*/  STG.E desc[UR4][R6.64+0xc0c], R29 ;  /* 0x000c0c1d06007986 */ /* 0x000fe6000c101904 */
[----:B------:R-:W3:Y:S01]  /*10670*/  LDC.64 R12, c[0x0][0xfb8] ;  /* 0x0003ee00ff0c7b82 */ /* 0x000ee20000000a00 */
[----:B0-----:R-:W-:Y:S04]  /*10680*/  STG.E desc[UR4][R6.64+0xc10], R8 ;  /* 0x000c100806007986 */ /* 0x001fe8000c101904 */
[----:B------:R0:W-:Y:S03]  /*10690*/  STG.E desc[UR4][R6.64+0xc14], R9 ;  /* 0x000c140906007986 */ /* 0x0001e6000c101904 */
[----:B------:R-:W0:Y:S01]  /*106a0*/  LDC.64 R2, c[0x0][0xfc0] ;  /* 0x0003f000ff027b82 */ /* 0x000e220000000a00 */
[----:B-1----:R-:W-:Y:S04]  /*106b0*/  STG.E desc[UR4][R6.64+0xc18], R24 ;  /* 0x000c181806007986 */ /* 0x002fe8000c101904 */
[----:B------:R-:W-:Y:S03]  /*106c0*/  STG.E desc[UR4][R6.64+0xc1c], R25 ;  /* 0x000c1c1906007986 */ /* 0x000fe6000c101904 */
[----:B------:R-:W1:Y:S01]  /*106d0*/  LDC.64 R16, c[0x0][0xfc8] ;  /* 0x0003f200ff107b82 */ /* 0x000e620000000a00 */
[----:B--2---:R-:W-:Y:S04]  /*106e0*/  STG.E desc[UR4][R6.64+0xc20], R22 ;  /* 0x000c201606007986 */ /* 0x004fe8000c101904 */
[----:B------:R-:W-:Y:S03]  /*106f0*/  STG.E desc[UR4][R6.64+0xc24], R23 ;  /* 0x000c241706007986 */ /* 0x000fe6000c101904 */
[----:B-----5:R-:W2:Y:S01]  /*10700*/  LDC.64 R14, c[0x0][0xfd0] ;  /* 0x0003f400ff0e7b82 */ /* 0x020ea20000000a00 */
[----:B---3--:R-:W-:Y:S04]  /*10710*/  STG.E desc[UR4][R6.64+0xc28], R12 ;  /* 0x000c280c06007986 */ /* 0x008fe8000c101904 */
[----:B------:R3:W-:Y:S03]  /*10720*/  STG.E desc[UR4][R6.64+0xc2c], R13 ;  /* 0x000c2c0d06007986 */ /* 0x0007e6000c101904 */
[----:B----4-:R-:W4:Y:S01]  /*10730*/  LDC.64 R10, c[0x0][0xfd8] ;  /* 0x0003f600ff0a7b82 */ /* 0x010f220000000a00 */
[----:B0-----:R-:W-:Y:S04]  /*10740*/  STG.E desc[UR4][R6.64+0xc30], R2 ;  /* 0x000c300206007986 */ /* 0x001fe8000c101904 */
[----:B------:R0:W-:Y:S03]  /*10750*/  STG.E desc[UR4][R6.64+0xc34], R3 ;  /* 0x000c340306007986 */ /* 0x0001e6000c101904 */
[----:B------:R-:W5:Y:S01]  /*10760*/  LDC.64 R20, c[0x0][0xfe0] ;  /* 0x0003f800ff147b82 */ /* 0x000f620000000a00 */
[----:B-1----:R-:W-:Y:S04]  /*10770*/  STG.E desc[UR4][R6.64+0xc38], R16 ;  /* 0x000c381006007986 */ /* 0x002fe8000c101904 */
[----:B------:R-:W-:Y:S03]  /*10780*/  STG.E desc[UR4][R6.64+0xc3c], R17 ;  /* 0x000c3c1106007986 */ /* 0x000fe6000c101904 */
[----:B------:R-:W1:Y:S01]  /*10790*/  LDC.64 R8, c[0x0][0xfe8] ;  /* 0x0003fa00ff087b82 */ /* 0x000e620000000a00 */
[----:B--2---:R-:W-:Y:S04]  /*107a0*/  STG.E desc[UR4][R6.64+0xc40], R14 ;  /* 0x000c400e06007986 */ /* 0x004fe8000c101904 */
[----:B------:R-:W-:Y:S03]  /*107b0*/  STG.E desc[UR4][R6.64+0xc44], R15 ;  /* 0x000c440f06007986 */ /* 0x000fe6000c101904 */
[----:B------:R-:W2:Y:S01]  /*107c0*/  LDC.64 R26, c[0x0][0xff0] ;  /* 0x0003fc00ff1a7b82 */ /* 0x000ea20000000a00 */
[----:B----4-:R-:W-:Y:S04]  /*107d0*/  STG.E desc[UR4][R6.64+0xc48], R10 ;  /* 0x000c480a06007986 */ /* 0x010fe8000c101904 */
[----:B------:R4:W-:Y:S03]  /*107e0*/  STG.E desc[UR4][R6.64+0xc4c], R11 ;  /* 0x000c4c0b06007986 */ /* 0x0009e6000c101904 */
[----:B------:R-:W0:Y:S01]  /*107f0*/  LDC.64 R28, c[0x0][0xff8] ;  /* 0x0003fe00ff1c7b82 */ /* 0x000e220000000a00 */
[----:B-----5:R-:W-:Y:S04]  /*10800*/  STG.E desc[UR4][R6.64+0xc50], R20 ;  /* 0x000c501406007986 */ /* 0x020fe8000c101904 */
[----:B------:R-:W-:Y:S03]  /*10810*/  STG.E desc[UR4][R6.64+0xc54], R21 ;  /* 0x000c541506007986 */ /* 0x000fe6000c101904 */
[----:B---3--:R-:W3:Y:S01]  /*10820*/  LDC.64 R12, c[0x0][0x1000] ;  /* 0x00040000ff0c7b82 */ /* 0x008ee20000000a00 */
[----:B-1----:R-:W-:Y:S04]  /*10830*/  STG.E desc[UR4][R6.64+0xc58], R8 ;  /* 0x000c580806007986 */ /* 0x002fe8000c101904 */
[----:B------:R1:W-:Y:S03]  /*10840*/  STG.E desc[UR4][R6.64+0xc5c], R9 ;  /* 0x000c5c0906007986 */ /* 0x0003e6000c101904 */
[----:B------:R-:W5:Y:S01]  /*10850*/  LDC.64 R24, c[0x0][0x1008] ;  /* 0x00040200ff187b82 */ /* 0x000f620000000a00 */
[----:B--2---:R-:W-:Y:S04]  /*10860*/  STG.E desc[UR4][R6.64+0xc60], R26 ;  /* 0x000c601a06007986 */ /* 0x004fe8000c101904 */
[----:B------:R-:W-:Y:S03]  /*10870*/  STG.E desc[UR4][R6.64+0xc64], R27 ;  /* 0x000c641b06007986 */ /* 0x000fe6000c101904 */
[----:B------:R-:W2:Y:S01]  /*10880*/  LDC.64 R22, c[0x0][0x1010] ;  /* 0x00040400ff167b82 */ /* 0x000ea20000000a00 */
[----:B0-----:R-:W-:Y:S04]  /*10890*/  STG.E desc[UR4][R6.64+0xc68], R28 ;  /* 0x000c681c06007986 */ /* 0x001fe8000c101904 */
[----:B------:R-:W-:Y:S03]  /*108a0*/  STG.E desc[UR4][R6.64+0xc6c], R29 ;  /* 0x000c6c1d06007986 */ /* 0x000fe6000c101904 */
[----:B------:R-:W0:Y:S01]  /*108b0*/  LDC.64 R2, c[0x0][0x1018] ;  /* 0x00040600ff027b82 */ /* 0x000e220000000a00 */
[----:B---3--:R-:W-:Y:S04]  /*108c0*/  STG.E desc[UR4][R6.64+0xc70], R12 ;  /* 0x000c700c06007986 */ /* 0x008fe8000c101904 */
[----:B------:R3:W-:Y:S03]  /*108d0*/  STG.E desc[UR4][R6.64+0xc74], R13 ;  /* 0x000c740d06007986 */ /* 0x0007e6000c101904 */
[----:B----4-:R-:W4:Y:S01]  /*108e0*/  LDC.64 R10, c[0x0][0x1328] ;  /* 0x0004ca00ff0a7b82 */ /* 0x010f220000000a00 */
[----:B-----5:R-:W-:Y:S04]  /*108f0*/  STG.E desc[UR4][R6.64+0xc78], R24 ;  /* 0x000c781806007986 */ /* 0x020fe8000c101904 */
[----:B------:R-:W-:Y:S03]  /*10900*/  STG.E desc[UR4][R6.64+0xc7c], R25 ;  /* 0x000c7c1906007986 */ /* 0x000fe6000c101904 */
[----:B-1----:R-:W1:Y:S01]  /*10910*/  LDC.64 R8, c[0x0][0x1030] ;  /* 0x00040c00ff087b82 */ /* 0x002e620000000a00 */
[----:B--2---:R-:W-:Y:S04]  /*10920*/  STG.E desc[UR4][R6.64+0xc80], R22 ;  /* 0x000c801606007986 */ /* 0x004fe8000c101904 */
[----:B------:R-:W-:Y:S03]  /*10930*/  STG.E desc[UR4][R6.64+0xc84], R23 ;  /* 0x000c841706007986 */ /* 0x000fe6000c101904 */
[----:B---3--:R-:W2:Y:S01]  /*10940*/  LDC.64 R12, c[0x0][0x1040] ;  /* 0x00041000ff0c7b82 */ /* 0x008ea20000000a00 */
[----:B0-----:R-:W-:Y:S04]  /*10950*/  STG.E desc[UR4][R6.64+0xc88], R2 ;  /* 0x000c880206007986 */ /* 0x001fe8000c101904 */
[----:B------:R0:W-:Y:S03]  /*10960*/  STG.E desc[UR4][R6.64+0xc8c], R3 ;  /* 0x000c8c0306007986 */ /* 0x0001e6000c101904 */
[----:B------:R-:W3:Y:S01]  /*10970*/  LDC.64 R16, c[0x0][0x1020] ;  /* 0x00040800ff107b82 */ /* 0x000ee20000000a00 */
[----:B----4-:R-:W-:Y:S04]  /*10980*/  STG.E desc[UR4][R6.64+0xf98], R10 ;  /* 0x000f980a06007986 */ /* 0x010fe8000c101904 */
[----:B------:R4:W-:Y:S03]  /*10990*/  STG.E desc[UR4][R6.64+0xf9c], R11 ;  /* 0x000f9c0b06007986 */ /* 0x0009e6000c101904 */
[----:B------:R-:W5:Y:S01]  /*109a0*/  LDC.64 R14, c[0x0][0x1028] ;  /* 0x00040a00ff0e7b82 */ /* 0x000f620000000a00 */
[----:B-1----:R-:W-:Y:S04]  /*109b0*/  STG.E desc[UR4][R6.64+0xca0], R8 ;  /* 0x000ca00806007986 */ /* 0x002fe8000c101904 */
[----:B------:R1:W-:Y:S03]  /*109c0*/  STG.E desc[UR4][R6.64+0xca4], R9 ;  /* 0x000ca40906007986 */ /* 0x0003e6000c101904 */
[----:B0-----:R-:W0:Y:S01]  /*109d0*/  LDC.64 R2, c[0x0][0x1058] ;  /* 0x00041600ff027b82 */ /* 0x001e220000000a00 */
[----:B--2---:R-:W-:Y:S04]  /*109e0*/  STG.E desc[UR4][R6.64+0xcb0], R12 ;  /* 0x000cb00c06007986 */ /* 0x004fe8000c101904 */
[----:B------:R2:W-:Y:S03]  /*109f0*/  STG.E desc[UR4][R6.64+0xcb4], R13 ;  /* 0x000cb40d06007986 */ /* 0x0005e6000c101904 */
[----:B----4-:R-:W4:Y:S01]  /*10a00*/  LDC.64 R10, c[0x0][0x1070] ;  /* 0x00041c00ff0a7b82 */ /* 0x010f220000000a00 */
[----:B---3--:R-:W-:Y:S04]  /*10a10*/  STG.E desc[UR4][R6.64+0xc90], R16 ;  /* 0x000c901006007986 */ /* 0x008fe8000c101904 */
[----:B------:R-:W-:Y:S03]  /*10a20*/  STG.E desc[UR4][R6.64+0xc94], R17 ;  /* 0x000c941106007986 */ /* 0x000fe6000c101904 */
[----:B-1----:R-:W1:Y:S01]  /*10a30*/  LDC.64 R8, c[0x0][0x1078] ;  /* 0x00041e00ff087b82 */ /* 0x002e620000000a00 */
[----:B-----5:R-:W-:Y:S04]  /*10a40*/  STG.E desc[UR4][R6.64+0xc98], R14 ;  /* 0x000c980e06007986 */ /* 0x020fe8000c101904 */
[----:B------:R-:W-:Y:S03]  /*10a50*/  STG.E desc[UR4][R6.64+0xc9c], R15 ;  /* 0x000c9c0f06007986 */ /* 0x000fe6000c101904 */
[----:B--2---:R-:W2:Y:S01]  /*10a60*/  LDC.64 R12, c[0x0][0x1090] ;  /* 0x00042400ff0c7b82 */ /* 0x004ea20000000a00 */
        /* <DEDUP_REMOVED lines=11> */
[----:B------:R-:W4:Y:S01]  /*10b20*/  LDC.64 R28, c[0x0][0x1050] ;  /* 0x00041400ff1c7b82 */ /* 0x000f220000000a00 */
[----:B---3--:R-:W-:Y:S04]  /*10b30*/  STG.E desc[UR4][R6.64+0xca8], R20 ;  /* 0x000ca81406007986 */ /* 0x008fe8000c101904 */
[----:B------:R-:W-:Y:S03]  /*10b40*/  STG.E desc[UR4][R6.64+0xcac], R21 ;  /* 0x000cac1506007986 */ /* 0x000fe6000c101904 */
[----:B------:R-:W3:Y:S01]  /*10b50*/  LDC.64 R24, c[0x0][0x1060] ;  /* 0x00041800ff187b82 */ /* 0x000ee20000000a00 */
[----:B-----5:R-:W-:Y:S04]  /*10b60*/  STG.E desc[UR4][R6.64+0xcb8], R26 ;  /* 0x000cb81a06007986 */ /* 0x020fe8000c101904 */
[----:B------:R-:W-:Y:S03]  /*10b70*/  STG.E desc[UR4][R6.64+0xcbc], R27 ;  /* 0x000cbc1b06007986 */ /* 0x000fe6000c101904 */
[----:B------:R-:W5:Y:S01]  /*10b80*/  LDC.64 R22, c[0x0][0x1068] ;  /* 0x00041a00ff167b82 */ /* 0x000f620000000a00 */
[----:B0-----:R-:W-:Y:S04]  /*10b90*/  STG.E desc[UR4][R6.64+0xd10], R2 ;  /* 0x000d100206007986 */ /* 0x001fe8000c101904 */
[----:B------:R0:W-:Y:S03]  /*10ba0*/  STG.E desc[UR4][R6.64+0xd14], R3 ;  /* 0x000d140306007986 */ /* 0x0001e6000c101904 */
[----:B------:R-:W2:Y:S01]  /*10bb0*/  LDC.64 R16, c[0x0][0x1080] ;  /* 0x00042000ff107b82 */ /* 0x000ea20000000a00 */
[----:B----4-:R-:W-:Y:S04]  /*10bc0*/  STG.E desc[UR4][R6.64+0xcc0], R28 ;  /* 0x000cc01c06007986 */ /* 0x010fe8000c101904 */
[----:B------:R4:W-:Y:S03]  /*10bd0*/  STG.E desc[UR4][R6.64+0xcc4], R29 ;  /* 0x000cc41d06007986 */ /* 0x0009e6000c101904 */
[----:B------:R-:W0:Y:S01]  /*10be0*/  LDC.64 R14, c[0x0][0x1088] ;  /* 0x00042200ff0e7b82 */ /* 0x000e220000000a00 */
[----:B---3--:R-:W-:Y:S04]  /*10bf0*/  STG.E desc[UR4][R6.64+0xcd0], R24 ;  /* 0x000cd01806007986 */ /* 0x008fe8000c101904 */
[----:B------:R3:W-:Y:S03]  /*10c00*/  STG.E desc[UR4][R6.64+0xcd4], R25 ;  /* 0x000cd41906007986 */ /* 0x0007e6000c101904 */
[----:B------:R-:W4:Y:S01]  /*10c10*/  LDC.64 R10, c[0x0][0x10b8] ;  /* 0x00042e00ff0a7b82 */ /* 0x000f220000000a00 */
[----:B-----5:R-:W-:Y:S04]  /*10c20*/  STG.E desc[UR4][R6.64+0xcd8], R22 ;  /* 0x000cd81606007986 */ /* 0x020fe8000c101904 */
[----:B------:R5:W-:Y:S03]  /*10c30*/  STG.E desc[UR4][R6.64+0xcdc], R23 ;  /* 0x000cdc1706007986 */ /* 0x000be6000c101904 */
[----:B-1----:R-:W1:Y:S01]  /*10c40*/  LDC.64 R8, c[0x0][0x10d0] ;  /* 0x00043400ff087b82 */ /* 0x002e620000000a00 */
[----:B--2---:R-:W-:Y:S04]  /*10c50*/  STG.E desc[UR4][R6.64+0xcf0], R16 ;  /* 0x000cf01006007986 */ /* 0x004fe8000c101904 */
[----:B------:R2:W-:Y:S03]  /*10c60*/  STG.E desc[UR4][R6.64+0xcf4], R17 ;  /* 0x000cf41106007986 */ /* 0x0005e6000c101904 */
[----:B------:R-:W3:Y:S01]  /*10c70*/  LDC.64 R12, c[0x0][0x10d8] ;  /* 0x00043600ff0c7b82 */ /* 0x000ee20000000a00 */
[----:B0-----:R-:W-:Y:S04]  /*10c80*/  STG.E desc[UR4][R6.64+0xcf8], R14 ;  /* 0x000cf80e06007986 */ /* 0x001fe8000c101904 */
[----:B------:R0:W-:Y:S03]  /*10c90*/  STG.E desc[UR4][R6.64+0xcfc], R15 ;  /* 0x000cfc0f06007986 */ /* 0x0001e6000c101904 */
[----:B------:R-:W5:Y:S01]  /*10ca0*/  LDC.64 R2, c[0x0][0x10f0] ;  /* 0x00043c00ff027b82 */ /* 0x000f620000000a00 */
[----:B----4-:R-:W-:Y:S04]  /*10cb0*/  STG.E desc[UR4][R6.64+0xd28], R10 ;  /* 0x000d280a06007986 */ /* 0x010fe8000c101904 */
[----:B------:R4:W-:Y:S03]  /*10cc0*/  STG.E desc[UR4][R6.64+0xd2c], R11 ;  /* 0x000d2c0b06007986 */ /* 0x0009e6000c101904 */
[----:B------:R-:W2:Y:S01]  /*10cd0*/  LDC.64 R20, c[0x0][0x1098] ;  /* 0x00042600ff147b82 */ /* 0x000ea20000000a00 */
[----:B-1----:R-:W-:Y:S04]  /*10ce0*/  STG.E desc[UR4][R6.64+0xd40], R8 ;  /* 0x000d400806007986 */ /* 0x002fe8000c101904 */
[----:B------:R1:W-:Y:S03]  /*10cf0*/  STG.E desc[UR4][R6.64+0xd44], R9 ;  /* 0x000d440906007986 */ /* 0x0003e6000c101904 */
[----:B------:R-:W0:Y:S01]  /*10d00*/  LDC.64 R26, c[0x0][0x10a8] ;  /* 0x00042a00ff1a7b82 */ /* 0x000e220000000a00 */
[----:B---3--:R-:W-:Y:S04]  /*10d10*/  STG.E desc[UR4][R6.64+0xd48], R12 ;  /* 0x000d480c06007986 */ /* 0x008fe8000c101904 */
[----:B------:R3:W-:Y:S03]  /*10d20*/  STG.E desc[UR4][R6.64+0xd4c], R13 ;  /* 0x000d4c0d06007986 */ /* 0x0007e6000c101904 */
[----:B------:R-:W4:Y:S01]  /*10d30*/  LDC.64 R28, c[0x0][0x10b0] ;  /* 0x00042c00ff1c7b82 */ /* 0x000f220000000a00 */
[----:B-----5:R-:W-:Y:S04]  /*10d40*/  STG.E desc[UR4][R6.64+0xd60], R2 ;  /* 0x000d600206007986 */ /* 0x020fe8000c101904 */
[----:B------:R5:W-:Y:S03]  /*10d50*/  STG.E desc[UR4][R6.64+0xd64], R3 ;  /* 0x000d640306007986 */ /* 0x000be6000c101904 */
[----:B------:R-:W1:Y:S01]  /*10d60*/  LDC.64 R24, c[0x0][0x10c0] ;  /* 0x00043000ff187b82 */ /* 0x000e620000000a00 */
        /* <DEDUP_REMOVED lines=49> */
[----:B------:R-:W-:Y:S03]  /*11080*/  STG.E desc[UR4][R6.64+0xdb4], R17 ;  /* 0x000db41106007986 */ /* 0x000fe6000c101904 */
[----:B------:R-:W3:Y:S01]  /*11090*/  LDC.64 R12, c[0x0][0x1178] ;  /* 0x00045e00ff0c7b82 */ /* 0x000ee20000000a00 */
[----:B-----5:R-:W-:Y:S04]  /*110a0*/  STG.E desc[UR4][R6.64+0xdb8], R14 ;  /* 0x000db80e06007986 */ /* 0x020fe8000c101904 */
[----:B------:R-:W-:Y:S03]  /*110b0*/  STG.E desc[UR4][R6.64+0xdbc], R15 ;  /* 0x000dbc0f06007986 */ /* 0x000fe6000c101904 */
[----:B------:R-:W5:Y:S01]  /*110c0*/  LDC.64 R2, c[0x0][0x1190] ;  /* 0x00046400ff027b82 */ /* 0x000f620000000a00 */
[----:B--2---:R-:W-:Y:S04]  /*110d0*/  STG.E desc[UR4][R6.64+0xdc0], R10 ;  /* 0x000dc00a06007986 */ /* 0x004fe8000c101904 */
[----:B------:R2:W-:Y:S03]  /*110e0*/  STG.E desc[UR4][R6.64+0xdc4], R11 ;  /* 0x000dc40b06007986 */ /* 0x0005e6000c101904 */
[----:B------:R-:W1:Y:S01]  /*110f0*/  LDC.64 R20, c[0x0][0x1158] ;  /* 0x00045600ff147b82 */ /* 0x000e620000000a00 */
[----:B0-----:R-:W-:Y:S04]  /*11100*/  STG.E desc[UR4][R6.64+0xdd0], R8 ;  /* 0x000dd00806007986 */ /* 0x001fe8000c101904 */
[----:B------:R0:W-:Y:S03]  /*11110*/  STG.E desc[UR4][R6.64+0xdd4], R9 ;  /* 0x000dd40906007986 */ /* 0x0001e6000c101904 */
[----:B------:R-:W2:Y:S01]  /*11120*/  LDC.64 R26, c[0x0][0x1168] ;  /* 0x00045a00ff1a7b82 */ /* 0x000ea20000000a00 */
[----:B---3--:R-:W-:Y:S04]  /*11130*/  STG.E desc[UR4][R6.64+0xde8], R12 ;  /* 0x000de80c06007986 */ /* 0x008fe8000c101904 */
[----:B------:R3:W-:Y:S03]  /*11140*/  STG.E desc[UR4][R6.64+0xdec], R13 ;  /* 0x000dec0d06007986 */ /* 0x0007e6000c101904 */
[----:B------:R-:W0:Y:S01]  /*11150*/  LDC.64 R28, c[0x0][0x1170] ;  /* 0x00045c00ff1c7b82 */ /* 0x000e220000000a00 */
[----:B-----5:R-:W-:Y:S04]  /*11160*/  STG.E desc[UR4][R6.64+0xe00], R2 ;  /* 0x000e000206007986 */ /* 0x020fe8000c101904 */
[----:B------:R5:W-:Y:S03]  /*11170*/  STG.E desc[UR4][R6.64+0xe04], R3 ;  /* 0x000e040306007986 */ /* 0x000be6000c101904 */
[----:B----4-:R-:W4:Y:S01]  /*11180*/  LDC.64 R24, c[0x0][0x1180] ;  /* 0x00046000ff187b82 */ /* 0x010f220000000a00 */
[----:B-1----:R-:W-:Y:S04]  /*11190*/  STG.E desc[UR4][R6.64+0xdc8], R20 ;  /* 0x000dc81406007986 */ /* 0x002fe8000c101904 */
[----:B------:R1:W-:Y:S03]  /*111a0*/  STG.E desc[UR4][R6.64+0xdcc], R21 ;  /* 0x000dcc1506007986 */ /* 0x0003e6000c101904 */
[----:B------:R-:W3:Y:S01]  /*111b0*/  LDC.64 R22, c[0x0][0x1188] ;  /* 0x00046200ff167b82 */ /* 0x000ee20000000a00 */
[----:B--2---:R-:W-:Y:S04]  /*111c0*/  STG.E desc[UR4][R6.64+0xdd8], R26 ;  /* 0x000dd81a06007986 */ /* 0x004fe8000c101904 */
[----:B------:R2:W-:Y:S03]  /*111d0*/  STG.E desc[UR4][R6.64+0xddc], R27 ;  /* 0x000ddc1b06007986 */ /* 0x0005e6000c101904 */
[----:B------:R-:W5:Y:S01]  /*111e0*/  LDC.64 R10, c[0x0][0x1198] ;  /* 0x00046600ff0a7b82 */ /* 0x000f620000000a00 */
[----:B0-----:R-:W-:Y:S04]  /*111f0*/  STG.E desc[UR4][R6.64+0xde0], R28 ;  /* 0x000de01c06007986 */ /* 0x001fe8000c101904 */
[----:B------:R0:W-:Y:S03]  /*11200*/  STG.E desc[UR4][R6.64+0xde4], R29 ;  /* 0x000de41d06007986 */ /* 0x0001e6000c101904 */
[----:B------:R-:W1:Y:S01]  /*11210*/  LDC.64 R16, c[0x0][0x11a0] ;  /* 0x00046800ff107b82 */ /* 0x000e620000000a00 */
[----:B----4-:R-:W-:Y:S04]  /*11220*/  STG.E desc[UR4][R6.64+0xdf0], R24 ;  /* 0x000df01806007986 */ /* 0x010fe8000c101904 */
[----:B------:R4:W-:Y:S03]  /*11230*/  STG.E desc[UR4][R6.64+0xdf4], R25 ;  /* 0x000df41906007986 */ /* 0x0009e6000c101904 */
[----:B------:R-:W2:Y:S01]  /*11240*/  LDC.64 R14, c[0x0][0x11a8] ;  /* 0x00046a00ff0e7b82 */ /* 0x000ea20000000a00 */
[----:B---3--:R-:W-:Y:S04]  /*11250*/  STG.E desc[UR4][R6.64+0xdf8], R22 ;  /* 0x000df81606007986 */ /* 0x008fe8000c101904 */
[----:B------:R3:W-:Y:S03]  /*11260*/  STG.E desc[UR4][R6.64+0xdfc], R23 ;  /* 0x000dfc1706007986 */ /* 0x0007e6000c101904 */
[----:B------:R-:W0:Y:S01]  /*11270*/  LDC.64 R8, c[0x0][0x11b0] ;  /* 0x00046c00ff087b82 */ /* 0x000e220000000a00 */
[----:B-----5:R-:W-:Y:S04]  /*11280*/  STG.E desc[UR4][R6.64+0xe08], R10 ;  /* 0x000e080a06007986 */ /* 0x020fe8000c101904 */
[----:B------:R5:W-:Y:S03]  /*11290*/  STG.E desc[UR4][R6.64+0xe0c], R11 ;  /* 0x000e0c0b06007986 */ /* 0x000be6000c101904 */
[----:B------:R-:W4:Y:S01]  /*112a0*/  LDC.64 R12, c[0x0][0x11c0] ;  /* 0x00047000ff0c7b82 */ /* 0x000f220000000a00 */
[----:B-1----:R-:W-:Y:S04]  /*112b0*/  STG.E desc[UR4][R6.64+0xe10], R16 ;  /* 0x000e101006007986 */ /* 0x002fe8000c101904 */
[----:B------:R-:W-:Y:S03]  /*112c0*/  STG.E desc[UR4][R6.64+0xe14], R17 ;  /* 0x000e141106007986 */ /* 0x000fe6000c101904 */
[----:B------:R-:W1:Y:S01]  /*112d0*/  LDC.64 R2, c[0x0][0x11d8] ;  /* 0x00047600ff027b82 */ /* 0x000e620000000a00 */
[----:B--2---:R-:W-:Y:S04]  /*112e0*/  STG.E desc[UR4][R6.64+0xe18], R14 ;  /* 0x000e180e06007986 */ /* 0x004fe8000c101904 */
[----:B------:R-:W-:Y:S03]  /*112f0*/  STG.E desc[UR4][R6.64+0xe1c], R15 ;  /* 0x000e1c0f06007986 */ /* 0x000fe6000c101904 */
[----:B------:R-:W2:Y:S01]  /*11300*/  LDC.64 R20, c[0x0][0x11b8] ;  /* 0x00046e00ff147b82 */ /* 0x000ea20000000a00 */
[----:B0-----:R-:W-:Y:S04]  /*11310*/  STG.E desc[UR4][R6.64+0xe20], R8 ;  /* 0x000e200806007986 */ /* 0x001fe8000c101904 */
[----:B------:R0:W-:Y:S03]  /*11320*/  STG.E desc[UR4][R6.64+0xe24], R9 ;  /* 0x000e240906007986 */ /* 0x0001e6000c101904 */
[----:B------:R-:W5:Y:S01]  /*11330*/  LDC.64 R26, c[0x0][0x11c8] ;  /* 0x00047200ff1a7b82 */ /* 0x000f620000000a00 */
[----:B----4-:R-:W-:Y:S04]  /*11340*/  STG.E desc[UR4][R6.64+0xe30], R12 ;  /* 0x000e300c06007986 */ /* 0x010fe8000c101904 */
[----:B------:R4:W-:Y:S03]  /*11350*/  STG.E desc[UR4][R6.64+0xe34], R13 ;  /* 0x000e340d06007986 */ /* 0x0009e6000c101904 */
[----:B------:R-:W0:Y:S01]  /*11360*/  LDC.64 R28, c[0x0][0x11d0] ;  /* 0x00047400ff1c7b82 */ /* 0x000e220000000a00 */
[----:B-1----:R-:W-:Y:S04]  /*11370*/  STG.E desc[UR4][R6.64+0xe48], R2 ;  /* 0x000e480206007986 */ /* 0x002fe8000c101904 */
[----:B------:R1:W-:Y:S03]  /*11380*/  STG.E desc[UR4][R6.64+0xe4c], R3 ;  /* 0x000e4c0306007986 */ /* 0x0003e6000c101904 */
[----:B------:R-:W4:Y:S01]  /*11390*/  LDC.64 R24, c[0x0][0x11e0] ;  /* 0x00047800ff187b82 */ /* 0x000f220000000a00 */
[----:B--2---:R-:W-:Y:S04]  /*113a0*/  STG.E desc[UR4][R6.64+0xe28], R20 ;  /* 0x000e281406007986 */ /* 0x004fe8000c101904 */
[----:B------:R2:W-:Y:S03]  /*113b0*/  STG.E desc[UR4][R6.64+0xe2c], R21 ;  /* 0x000e2c1506007986 */ /* 0x0005e6000c101904 */
[----:B---3--:R-:W3:Y:S01]  /*113c0*/  LDC.64 R22, c[0x0][0x11e8] ;  /* 0x00047a00ff167b82 */ /* 0x008ee20000000a00 */
[----:B-----5:R-:W-:Y:S04]  /*113d0*/  STG.E desc[UR4][R6.64+0xe38], R26 ;  /* 0x000e381a06007986 */ /* 0x020fe8000c101904 */
[----:B------:R5:W-:Y:S03]  /*113e0*/  STG.E desc[UR4][R6.64+0xe3c], R27 ;  /* 0x000e3c1b06007986 */ /* 0x000be6000c101904 */
[----:B------:R-:W1:Y:S01]  /*113f0*/  LDC.64 R10, c[0x0][0x11f0] ;  /* 0x00047c00ff0a7b82 */ /* 0x000e620000000a00 */
[----:B0-----:R-:W-:Y:S04]  /*11400*/  STG.E desc[UR4][R6.64+0xe40], R28 ;  /* 0x000e401c06007986 */ /* 0x001fe8000c101904 */
[----:B------:R0:W-:Y:S03]  /*11410*/  STG.E desc[UR4][R6.64+0xe44], R29 ;  /* 0x000e441d06007986 */ /* 0x0001e6000c101904 */
[----:B------:R-:W2:Y:S01]  /*11420*/  LDC.64 R8, c[0x0][0x11f8] ;  /* 0x00047e00ff087b82 */ /* 0x000ea20000000a00 */
[----:B----4-:R-:W-:Y:S04]  /*11430*/  STG.E desc[UR4][R6.64+0xe50], R24 ;  /* 0x000e501806007986 */ /* 0x010fe8000c101904 */
[----:B------:R-:W-:Y:S03]  /*11440*/  STG.E desc[UR4][R6.64+0xe54], R25 ;  /* 0x000e541906007986 */ /* 0x000fe6000c101904 */
[----:B------:R-:W4:Y:S01]  /*11450*/  LDC.64 R16, c[0x0][0x1200] ;  /* 0x00048000ff107b82 */ /* 0x000f220000000a00 */
[----:B---3--:R-:W-:Y:S04]  /*11460*/  STG.E desc[UR4][R6.64+0xe58], R22 ;  /* 0x000e581606007986 */ /* 0x008fe8000c101904 */
[----:B------:R3:W-:Y:S03]  /*11470*/  STG.E desc[UR4][R6.64+0xe5c], R23 ;  /* 0x000e5c1706007986 */ /* 0x0007e6000c101904 */
[----:B------:R-:W5:Y:S01]  /*11480*/  LDC.64 R14, c[0x0][0x1208] ;  /* 0x00048200ff0e7b82 */ /* 0x000f620000000a00 */
[----:B-1----:R-:W-:Y:S04]  /*11490*/  STG.E desc[UR4][R6.64+0xe60], R10 ;  /* 0x000e600a06007986 */ /* 0x002fe8000c101904 */
[----:B------:R-:W-:Y:S03]  /*114a0*/  STG.E desc[UR4][R6.64+0xe64], R11 ;  /* 0x000e640b06007986 */ /* 0x000fe6000c101904 */
[----:B------:R-:W1:Y:S01]  /*114b0*/  LDC.64 R12, c[0x0][0x1210] ;  /* 0x00048400ff0c7b82 */ /* 0x000e620000000a00 */
[----:B--2---:R-:W-:Y:S04]  /*114c0*/  STG.E desc[UR4][R6.64+0xe68], R8 ;  /* 0x000e680806007986 */ /* 0x004fe8000c101904 */
[----:B------:R2:W-:Y:S03]  /*114d0*/  STG.E desc[UR4][R6.64+0xe6c], R9 ;  /* 0x000e6c0906007986 */ /* 0x0005e6000c101904 */
[----:B------:R-:W3:Y:S01]  /*114e0*/  LDC.64 R2, c[0x0][0x1220] ;  /* 0x00048800ff027b82 */ /* 0x000ee20000000a00 */
        /* <DEDUP_REMOVED lines=8> */
[----:B0-----:R-:W0:Y:S01]  /*11570*/  LDC.64 R28, c[0x0][0x1230] ;  /* 0x00048c00ff1c7b82 */ /* 0x001e220000000a00 */
        /* <DEDUP_REMOVED lines=8> */
[----:B--2---:R-:W2:Y:S01]  /*11600*/  LDC.64 R8, c[0x0][0x1248] ;  /* 0x00049200ff087b82 */ /* 0x004ea20000000a00 */
[----:B0-----:R-:W-:Y:S04]  /*11610*/  STG.E desc[UR4][R6.64+0xea0], R28 ;  /* 0x000ea01c06007986 */ /* 0x001fe8000c101904 */
[----:B------:R0:W-:Y:S03]  /*11620*/  STG.E desc[UR4][R6.64+0xea4], R29 ;  /* 0x000ea41d06007986 */ /* 0x0001e6000c101904 */
[----:B------:R-:W4:Y:S01]  /*11630*/  LDC.64 R10, c[0x0][0x1250] ;  /* 0x00049400ff0a7b82 */ /* 0x000f220000000a00 */
[----:B-1----:R-:W-:Y:S04]  /*11640*/  STG.E desc[UR4][R6.64+0xea8], R22 ;  /* 0x000ea81606007986 */ /* 0x002fe8000c101904 */
[----:B------:R1:W-:Y:S03]  /*11650*/  STG.E desc[UR4][R6.64+0xeac], R23 ;  /* 0x000eac1706007986 */ /* 0x0003e6000c101904 */
[----:B------:R-:W5:Y:S01]  /*11660*/  LDC.64 R12, c[0x0][0x1258] ;  /* 0x00049600ff0c7b82 */ /* 0x000f620000000a00 */
[----:B---3--:R-:W-:Y:S04]  /*11670*/  STG.E desc[UR4][R6.64+0xeb0], R24 ;  /* 0x000eb01806007986 */ /* 0x008fe8000c101904 */
[----:B------:R-:W-:Y:S03]  /*11680*/  STG.E desc[UR4][R6.64+0xeb4], R25 ;  /* 0x000eb41906007986 */ /* 0x000fe6000c101904 */
[----:B------:R-:W3:Y:S01]  /*11690*/  LDC.64 R16, c[0x0][0x1260] ;  /* 0x00049800ff107b82 */ /* 0x000ee20000000a00 */
[----:B--2---:R-:W-:Y:S04]  /*116a0*/  STG.E desc[UR4][R6.64+0xeb8], R8 ;  /* 0x000eb80806007986 */ /* 0x004fe8000c101904 */
[----:B------:R2:W-:Y:S03]  /*116b0*/  STG.E desc[UR4][R6.64+0xebc], R9 ;  /* 0x000ebc0906007986 */ /* 0x0005e6000c101904 */
[----:B------:R-:W0:Y:S01]  /*116c0*/  LDC.64 R14, c[0x0][0x1268] ;  /* 0x00049a00ff0e7b82 */ /* 0x000e220000000a00 */
[----:B----4-:R-:W-:Y:S04]  /*116d0*/  STG.E desc[UR4][R6.64+0xec0], R10 ;  /* 0x000ec00a06007986 */ /* 0x010fe8000c101904 */
[----:B------:R4:W-:Y:S03]  /*116e0*/  STG.E desc[UR4][R6.64+0xec4], R11 ;  /* 0x000ec40b06007986 */ /* 0x0009e6000c101904 */
[----:B------:R-:W1:Y:S01]  /*116f0*/  LDC.64 R2, c[0x0][0x1278] ;  /* 0x00049e00ff027b82 */ /* 0x000e620000000a00 */
[----:B-----5:R-:W-:Y:S04]  /*11700*/  STG.E desc[UR4][R6.64+0xec8], R12 ;  /* 0x000ec80c06007986 */ /* 0x020fe8000c101904 */
[----:B------:R5:W-:Y:S03]  /*11710*/  STG.E desc[UR4][R6.64+0xecc], R13 ;  /* 0x000ecc0d06007986 */ /* 0x000be6000c101904 */
[----:B------:R-:W2:Y:S01]  /*11720*/  LDC.64 R20, c[0x0][0x1270] ;  /* 0x00049c00ff147b82 */ /* 0x000ea20000000a00 */
[----:B---3--:R-:W-:Y:S04]  /*11730*/  STG.E desc[UR4][R6.64+0xed0], R16 ;  /* 0x000ed01006007986 */ /* 0x008fe8000c101904 */
[----:B------:R-:W-:Y:S03]  /*11740*/  STG.E desc[UR4][R6.64+0xed4], R17 ;  /* 0x000ed41106007986 */ /* 0x000fe6000c101904 */
[----:B------:R-:W3:Y:S01]  /*11750*/  LDC.64 R26, c[0x0][0x1280] ;  /* 0x0004a000ff1a7b82 */ /* 0x000ee20000000a00 */
[----:B0-----:R-:W-:Y:S04]  /*11760*/  STG.E desc[UR4][R6.64+0xed8], R14 ;  /* 0x000ed80e06007986 */ /* 0x001fe8000c101904 */
[----:B------:R0:W-:Y:S03]  /*11770*/  STG.E desc[UR4][R6.64+0xedc], R15 ;  /* 0x000edc0f06007986 */ /* 0x0001e6000c101904 */
[----:B------:R-:W5:Y:S01]  /*11780*/  LDC.64 R28, c[0x0][0x1288] ;  /* 0x0004a200ff1c7b82 */ /* 0x000f620000000a00 */
[----:B-1----:R-:W-:Y:S04]  /*11790*/  STG.E desc[UR4][R6.64+0xee8], R2 ;  /* 0x000ee80206007986 */ /* 0x002fe8000c101904 */
[----:B------:R1:W-:Y:S03]  /*117a0*/  STG.E desc[UR4][R6.64+0xeec], R3 ;  /* 0x000eec0306007986 */ /* 0x0003e6000c101904 */
[----:B------:R-:W0:Y:S01]  /*117b0*/  LDC.64 R22, c[0x0][0x1290] ;  /* 0x0004a400ff167b82 */ /* 0x000e220000000a00 */
[----:B--2---:R-:W-:Y:S04]  /*117c0*/  STG.E desc[UR4][R6.64+0xee0], R20 ;  /* 0x000ee01406007986 */ /* 0x004fe8000c101904 */
[----:B------:R2:W-:Y:S03]  /*117d0*/  STG.E desc[UR4][R6.64+0xee4], R21 ;  /* 0x000ee41506007986 */ /* 0x0005e6000c101904 */
[----:B------:R-:W1:Y:S01]  /*117e0*/  LDC.64 R8, c[0x0][0x1298] ;  /* 0x0004a600ff087b82 */ /* 0x000e620000000a00 */
[----:B---3--:R-:W-:Y:S04]  /*117f0*/  STG.E desc[UR4][R6.64+0xef0], R26 ;  /* 0x000ef01a06007986 */ /* 0x008fe8000c101904 */
[----:B------:R3:W-:Y:S03]  /*11800*/  STG.E desc[UR4][R6.64+0xef4], R27 ;  /* 0x000ef41b06007986 */ /* 0x0007e6000c101904 */
[----:B----4-:R-:W4:Y:S01]  /*11810*/  LDC.64 R10, c[0x0][0x12a0] ;  /* 0x0004a800ff0a7b82 */ /* 0x010f220000000a00 */
[----:B-----5:R-:W-:Y:S04]  /*11820*/  STG.E desc[UR4][R6.64+0xef8], R28 ;  /* 0x000ef81c06007986 */ /* 0x020fe8000c101904 */
[----:B------:R5:W-:Y:S03]  /*11830*/  STG.E desc[UR4][R6.64+0xefc], R29 ;  /* 0x000efc1d06007986 */ /* 0x000be6000c101904 */
[----:B------:R-:W2:Y:S01]  /*11840*/  LDC.64 R24, c[0x0][0x12a8] ;  /* 0x0004aa00ff187b82 */ /* 0x000ea20000000a00 */
[----:B0-----:R-:W-:Y:S04]  /*11850*/  STG.E desc[UR4][R6.64+0xf00], R22 ;  /* 0x000f001606007986 */ /* 0x001fe8000c101904 */
[----:B------:R0:W-:Y:S03]  /*11860*/  STG.E desc[UR4][R6.64+0xf04], R23 ;  /* 0x000f041706007986 */ /* 0x0001e6000c101904 */
[----:B------:R-:W3:Y:S01]  /*11870*/  LDC.64 R12, c[0x0][0x12b0] ;  /* 0x0004ac00ff0c7b82 */ /* 0x000ee20000000a00 */
[----:B-1----:R-:W-:Y:S04]  /*11880*/  STG.E desc[UR4][R6.64+0xf08], R8 ;  /* 0x000f080806007986 */ /* 0x002fe8000c101904 */
[----:B------:R-:W-:Y:S03]  /*11890*/  STG.E desc[UR4][R6.64+0xf0c], R9 ;  /* 0x000f0c0906007986 */ /* 0x000fe6000c101904 */
[----:B------:R-:W1:Y:S01]  /*118a0*/  LDC.64 R14, c[0x0][0x12b8] ;  /* 0x0004ae00ff0e7b82 */ /* 0x000e620000000a00 */
[----:B----4-:R-:W-:Y:S04]  /*118b0*/  STG.E desc[UR4][R6.64+0xf10], R10 ;  /* 0x000f100a06007986 */ /* 0x010fe8000c101904 */
[----:B------:R4:W-:Y:S03]  /*118c0*/  STG.E desc[UR4][R6.64+0xf14], R11 ;  /* 0x000f140b06007986 */ /* 0x0009e6000c101904 */
[----:B------:R-:W5:Y:S01]  /*118d0*/  LDC.64 R16, c[0x0][0x12c0] ;  /* 0x0004b000ff107b82 */ /* 0x000f620000000a00 */
[----:B--2---:R-:W-:Y:S04]  /*118e0*/  STG.E desc[UR4][R6.64+0xf18], R24 ;  /* 0x000f181806007986 */ /* 0x004fe8000c101904 */
[----:B------:R2:W-:Y:S03]  /*118f0*/  STG.E desc[UR4][R6.64+0xf1c], R25 ;  /* 0x000f1c1906007986 */ /* 0x0005e6000c101904 */
[----:B------:R-:W0:Y:S01]  /*11900*/  LDC.64 R2, c[0x0][0x12c8] ;  /* 0x0004b200ff027b82 */ /* 0x000e220000000a00 */
[----:B---3--:R-:W-:Y:S04]  /*11910*/  STG.E desc[UR4][R6.64+0xf20], R12 ;  /* 0x000f200c06007986 */ /* 0x008fe8000c101904 */
[----:B------:R3:W-:Y:S03]  /*11920*/  STG.E desc[UR4][R6.64+0xf24], R13 ;  /* 0x000f240d06007986 */ /* 0x0007e6000c101904 */
[----:B------:R-:W4:Y:S01]  /*11930*/  LDC.64 R20, c[0x0][0x12d0] ;  /* 0x0004b400ff147b82 */ /* 0x000f220000000a00 */
[----:B-1----:R-:W-:Y:S04]  /*11940*/  STG.E desc[UR4][R6.64+0xf28], R14 ;  /* 0x000f280e06007986 */ /* 0x002fe8000c101904 */
[----:B------:R-:W-:Y:S03]  /*11950*/  STG.E desc[UR4][R6.64+0xf2c], R15 ;  /* 0x000f2c0f06007986 */ /* 0x000fe6000c101904 */
[----:B------:R-:W1:Y:S01]  /*11960*/  LDC.64 R26, c[0x0][0x12d8] ;  /* 0x0004b600ff1a7b82 */ /* 0x000e620000000a00 */
[----:B-----5:R-:W-:Y:S04]  /*11970*/  STG.E desc[UR4][R6.64+0xf30], R16 ;  /* 0x000f301006007986 */ /* 0x020fe8000c101904 */
[----:B------:R-:W-:Y:S03]  /*11980*/  STG.E desc[UR4][R6.64+0xf34], R17 ;  /* 0x000f341106007986 */ /* 0x000fe6000c101904 */
[----:B------:R-:W5:Y:S01]  /*11990*/  LDC.64 R28, c[0x0][0x12e0] ;  /* 0x0004b800ff1c7b82 */ /* 0x000f620000000a00 */
[----:B0-----:R-:W-:Y:S04]  /*119a0*/  STG.E desc[UR4][R6.64+0xf38], R2 ;  /* 0x000f380206007986 */ /* 0x001fe8000c101904 */
[----:B------:R0:W-:Y:S03]  /*119b0*/  STG.E desc[UR4][R6.64+0xf3c], R3 ;  /* 0x000f3c0306007986 */ /* 0x0001e6000c101904 */
[----:B------:R-:W3:Y:S01]  /*119c0*/  LDC.64 R22, c[0x0][0x12e8] ;  /* 0x0004ba00ff167b82 */ /* 0x000ee20000000a00 */
[----:B----4-:R4:W-:Y:S04]  /*119d0*/  STG.E desc[UR4][R6.64+0xf40], R20 ;  /* 0x000f401406007986 */ /* 0x0109e8000c101904 */
[----:B------:R4:W-:Y:S03]  /*119e0*/  STG.E desc[UR4][R6.64+0xf44], R21 ;  /* 0x000f441506007986 */ /* 0x0009e6000c101904 */
[----:B------:R-:W0:Y:S01]  /*119f0*/  LDC.64 R10, c[0x0][0x12f0] ;  /* 0x0004bc00ff0a7b82 */ /* 0x000e220000000a00 */
[----:B-1----:R4:W-:Y:S04]  /*11a00*/  STG.E desc[UR4][R6.64+0xf48], R26 ;  /* 0x000f481a06007986 */ /* 0x0029e8000c101904 */
[----:B------:R4:W-:Y:S03]  /*11a10*/  STG.E desc[UR4][R6.64+0xf4c], R27 ;  /* 0x000f4c1b06007986 */ /* 0x0009e6000c101904 */
[----:B------:R-:W1:Y:S01]  /*11a20*/  LDC.64 R8, c[0x0][0x12f8] ;  /* 0x0004be00ff087b82 */ /* 0x000e620000000a00 */
[----:B-----5:R4:W-:Y:S04]  /*11a30*/  STG.E desc[UR4][R6.64+0xf50], R28 ;  /* 0x000f501c06007986 */ /* 0x0209e8000c101904 */
[----:B------:R4:W-:Y:S03]  /*11a40*/  STG.E desc[UR4][R6.64+0xf54], R29 ;  /* 0x000f541d06007986 */ /* 0x0009e6000c101904 */
[----:B--2---:R-:W2:Y:S01]  /*11a50*/  LDC.64 R24, c[0x0][0x1300] ;  /* 0x0004c000ff187b82 */ /* 0x004ea20000000a00 */
[----:B---3--:R4:W-:Y:S04]  /*11a60*/  STG.E desc[UR4][R6.64+0xf58], R22 ;  /* 0x000f581606007986 */ /* 0x0089e8000c101904 */
[----:B------:R4:W-:Y:S03]  /*11a70*/  STG.E desc[UR4][R6.64+0xf5c], R23 ;  /* 0x000f5c1706007986 */ /* 0x0009e6000c101904 */
[----:B------:R-:W3:Y:S01]  /*11a80*/  LDC.64 R12, c[0x0][0x1308] ;  /* 0x0004c200ff0c7b82 */ /* 0x000ee20000000a00 */
[----:B0-----:R4:W-:Y:S04]  /*11a90*/  STG.E desc[UR4][R6.64+0xf60], R10 ;  /* 0x000f600a06007986 */ /* 0x0019e8000c101904 */
[----:B------:R4:W-:Y:S03]  /*11aa0*/  STG.E desc[UR4][R6.64+0xf64], R11 ;  /* 0x000f640b06007986 */ /* 0x0009e6000c101904 */
[----:B------:R-:W0:Y:S01]  /*11ab0*/  LDC.64 R2, c[0x0][0x1310] ;  /* 0x0004c400ff027b82 */ /* 0x000e220000000a00 */
[----:B-1----:R4:W-:Y:S04]  /*11ac0*/  STG.E desc[UR4][R6.64+0xf68], R8 ;  /* 0x000f680806007986 */ /* 0x0029e8000c101904 */
[----:B------:R4:W-:Y:S03]  /*11ad0*/  STG.E desc[UR4][R6.64+0xf6c], R9 ;  /* 0x000f6c0906007986 */ /* 0x0009e6000c101904 */
[----:B------:R-:W1:Y:S01]  /*11ae0*/  LDC.64 R14, c[0x0][0x1318] ;  /* 0x0004c600ff0e7b82 */ /* 0x000e620000000a00 */
[----:B--2---:R4:W-:Y:S04]  /*11af0*/  STG.E desc[UR4][R6.64+0xf70], R24 ;  /* 0x000f701806007986 */ /* 0x0049e8000c101904 */
[----:B------:R4:W-:Y:S03]  /*11b00*/  STG.E desc[UR4][R6.64+0xf74], R25 ;  /* 0x000f741906007986 */ /* 0x0009e6000c101904 */
[----:B------:R-:W2:Y:S01]  /*11b10*/  LDC.64 R16, c[0x0][0x1320] ;  /* 0x0004c800ff107b82 */ /* 0x000ea20000000a00 */
[----:B---3--:R4:W-:Y:S04]  /*11b20*/  STG.E desc[UR4][R6.64+0xf78], R12 ;  /* 0x000f780c06007986 */ /* 0x0089e8000c101904 */
[----:B------:R4:W-:Y:S03]  /*11b30*/  STG.E desc[UR4][R6.64+0xf7c], R13 ;  /* 0x000f7c0d06007986 */ /* 0x0009e6000c101904 */
[----:B------:R-:W3:Y:S01]  /*11b40*/  LDC R0, c[0x0][0x1330] ;  /* 0x0004cc00ff007b82 */ /* 0x000ee20000000800 */
[----:B0-----:R4:W-:Y:S04]  /*11b50*/  STG.E desc[UR4][R6.64+0xf80], R2 ;  /* 0x000f800206007986 */ /* 0x0019e8000c101904 */
[----:B------:R4:W-:Y:S04]  /*11b60*/  STG.E desc[UR4][R6.64+0xf84], R3 ;  /* 0x000f840306007986 */ /* 0x0009e8000c101904 */
[----:B-1----:R4:W-:Y:S04]  /*11b70*/  STG.E desc[UR4][R6.64+0xf88], R14 ;  /* 0x000f880e06007986 */ /* 0x0029e8000c101904 */
[----:B------:R4:W-:Y:S04]  /*11b80*/  STG.E desc[UR4][R6.64+0xf8c], R15 ;  /* 0x000f8c0f06007986 */ /* 0x0009e8000c101904 */
[----:B--2---:R4:W-:Y:S04]  /*11b90*/  STG.E desc[UR4][R6.64+0xf90], R16 ;  /* 0x000f901006007986 */ /* 0x0049e8000c101904 */
[----:B------:R4:W-:Y:S04]  /*11ba0*/  STG.E desc[UR4][R6.64+0xf94], R17 ;  /* 0x000f941106007986 */ /* 0x0009e8000c101904 */
[----:B---3--:R4:W-:Y:S02]  /*11bb0*/  STG.E desc[UR4][R6.64+0xfa0], R0 ;  /* 0x000fa00006007986 */ /* 0x0089e4000c101904 */
.L_x_226:
[----:B------:R-:W-:Y:S05]  /*11bc0*/  BSYNC.RECONVERGENT B0 ;  /* 0x0000000000007941 */ /* 0x000fea0003800200 */
.L_x_225:
[----:B------:R-:W-:Y:S05]  /*11bd0*/  @!P1 EXIT ;  /* 0x000000000000994d */ /* 0x000fea0003800000 */
[----:B----4-:R-:W0:Y:S01]  /*11be0*/  LDC.64 R2, c[0x0][0x388] ;  /* 0x0000e200ff027b82 */ /* 0x010e220000000a00 */
[----:B------:R-:W-:-:S04]  /*11bf0*/  IADD3 R19, P0, PT, R4, R19, RZ ;  /* 0x0000001304137210 */ /* 0x000fc80007f1e0ff */
[----:B------:R-:W-:-:S03]  /*11c00*/  IADD3.X R0, PT, PT, RZ, R5, RZ, P0, !PT ;  /* 0x00000005ff007210 */ /* 0x000fc600007fe4ff */
[----:B------:R-:W1:Y:S02]  /*11c10*/  LDC.64 R24, c[0x0][0x390] ;  /* 0x0000e400ff187b82 */ /* 0x000e640000000a00 */
[----:B------:R-:W-:-:S06]  /*11c20*/  IMAD R7, R0, 0xfa4, RZ ;  /* 0x00000fa400077824 */ /* 0x000fcc00078e02ff */
[----:B------:R-:W2:Y:S01]  /*11c30*/  LDC.64 R20, c[0x0][0x398] ;  /* 0x0000e600ff147b82 */ /* 0x000ea20000000a00 */
[----:B0-----:R-:W-:-:S07]  /*11c40*/  IMAD.WIDE.U32 R4, R19, 0xfa4, R2 ;  /* 0x00000fa413047825 */ /* 0x001fce00078e0002 */
[----:B------:R-:W0:Y:S01]  /*11c50*/  LDC.64 R16, c[0x0][0x3a0] ;  /* 0x0000e800ff107b82 */ /* 0x000e220000000a00 */
[----:B------:R-:W-:-:S07]  /*11c60*/  IADD3 R5, PT, PT, R5, R7, RZ ;  /* 0x0000000705057210 */ /* 0x000fce0007ffe0ff */
[----:B------:R-:W3:Y:S01]  /*11c70*/  LDC.64 R14, c[0x0][0x3a8] ;  /* 0x0000ea00ff0e7b82 */ /* 0x000ee20000000a00 */
[----:B-1----:R-:W-:Y:S04]  /*11c80*/  STG.E desc[UR4][R4.64+0xfa400], R24 ;  /* 0x0fa4001804007986 */ /* 0x002fe8000c101904 */
[----:B------:R1:W-:Y:S03]  /*11c90*/  STG.E desc[UR4][R4.64+0xfa404], R25 ;  /* 0x0fa4041904007986 */ /* 0x0003e6000c101904 */
[----:B------:R-:W4:Y:S01]  /*11ca0*/  LDC.64 R18, c[0x0][0x3b0] ;  /* 0x0000ec00ff127b82 */ /* 0x000f220000000a00 */
[----:B--2---:R-:W-:Y:S04]  /*11cb0*/  STG.E desc[UR4][R4.64+0xfa408], R20 ;  /* 0x0fa4081404007986 */ /* 0x004fe8000c101904 */
[----:B------:R2:W-:Y:S03]  /*11cc0*/  STG.E desc[UR4][R4.64+0xfa40c], R21 ;  /* 0x0fa40c1504007986 */ /* 0x0005e6000c101904 */
[----:B------:R-:W5:Y:S01]  /*11cd0*/  LDC.64 R12, c[0x0][0x3b8] ;  /* 0x0000ee00ff0c7b82 */ /* 0x000f620000000a00 */
[----:B0-----:R-:W-:Y:S04]  /*11ce0*/  STG.E desc[UR4][R4.64+0xfa410], R16 ;  /* 0x0fa4101004007986 */ /* 0x001fe8000c101904 */
[----:B------:R-:W-:Y:S03]  /*11cf0*/  STG.E desc[UR4][R4.64+0xfa414], R17 ;  /* 0x0fa4141104007986 */ /* 0x000fe6000c101904 */
[----:B------:R-:W0:Y:S01]  /*11d00*/  LDC.64 R2, c[0x0][0x3c0] ;  /* 0x0000f000ff027b82 */ /* 0x000e220000000a00 */
[----:B---3--:R-:W-:Y:S04]  /*11d10*/  STG.E desc[UR4][R4.64+0xfa418], R14 ;  /* 0x0fa4180e04007986 */ /* 0x008fe8000c101904 */
[----:B------:R-:W-:Y:S03]  /*11d20*/  STG.E desc[UR4][R4.64+0xfa41c], R15 ;  /* 0x0fa41c0f04007986 */ /* 0x000fe6000c101904 */
[----:B------:R-:W3:Y:S01]  /*11d30*/  LDC.64 R10, c[0x0][0x3c8] ;  /* 0x0000f200ff0a7b82 */ /* 0x000ee20000000a00 */
[----:B----4-:R-:W-:Y:S04]  /*11d40*/  STG.E desc[UR4][R4.64+0xfa420], R18 ;  /* 0x0fa4201204007986 */ /* 0x010fe8000c101904 */
[----:B------:R4:W-:Y:S03]  /*11d50*/  STG.E desc[UR4][R4.64+0xfa424], R19 ;  /* 0x0fa4241304007986 */ /* 0x0009e6000c101904 */
[----:B------:R-:W2:Y:S01]  /*11d60*/  LDC.64 R8, c[0x0][0x3d0] ;  /* 0x0000f400ff087b82 */ /* 0x000ea20000000a00 */
[----:B-----5:R-:W-:Y:S04]  /*11d70*/  STG.E desc[UR4][R4.64+0xfa428], R12 ;  /* 0x0fa4280c04007986 */ /* 0x020fe8000c101904 */
[----:B------:R5:W-:Y:S03]  /*11d80*/  STG.E desc[UR4][R4.64+0xfa42c], R13 ;  /* 0x0fa42c0d04007986 */ /* 0x000be6000c101904 */
[----:B------:R-:W4:Y:S01]  /*11d90*/  LDC.64 R6, c[0x0][0x3d8] ;  /* 0x0000f600ff067b82 */ /* 0x000f220000000a00 */
[----:B0-----:R-:W-:Y:S04]  /*11da0*/  STG.E desc[UR4][R4.64+0xfa430], R2 ;  /* 0x0fa4300204007986 */ /* 0x001fe8000c101904 */
[----:B------:R0:W-:Y:S03]  /*11db0*/  STG.E desc[UR4][R4.64+0xfa434], R3 ;  /* 0x0fa4340304007986 */ /* 0x0001e6000c101904 */
[----:B------:R-:W5:Y:S01]  /*11dc0*/  LDC.64 R22, c[0x0][0x3e8] ;  /* 0x0000fa00ff167b82 */ /* 0x000f620000000a00 */
[----:B---3--:R-:W-:Y:S04]  /*11dd0*/  STG.E desc[UR4][R4.64+0xfa438], R10 ;  /* 0x0fa4380a04007986 */ /* 0x008fe8000c101904 */
[----:B------:R3:W-:Y:S03]  /*11de0*/  STG.E desc[UR4][R4.64+0xfa43c], R11 ;  /* 0x0fa43c0b04007986 */ /* 0x0007e6000c101904 */
[----:B-1----:R-:W1:Y:S01]  /*11df0*/  LDC.64 R24, c[0x0][0x3f0] ;  /* 0x0000fc00ff187b82 */ /* 0x002e620000000a00 */
[----:B--2---:R-:W-:Y:S04]  /*11e00*/  STG.E desc[UR4][R4.64+0xfa440], R8 ;  /* 0x0fa4400804007986 */ /* 0x004fe8000c101904 */
[----:B------:R2:W-:Y:S03]  /*11e10*/  STG.E desc[UR4][R4.64+0xfa444], R9 ;  /* 0x0fa4440904007986 */ /* 0x0005e6000c101904 */
[----:B------:R-:W0:Y:S01]  /*11e20*/  LDC.64 R20, c[0x0][0x3f8] ;  /* 0x0000fe00ff147b82 */ /* 0x000e220000000a00 */
[----:B----4-:R-:W-:Y:S04]  /*11e30*/  STG.E desc[UR4][R4.64+0xfa448], R6 ;  /* 0x0fa4480604007986 */ /* 0x010fe8000c101904 */
[----:B------:R4:W-:Y:S03]  /*11e40*/  STG.E desc[UR4][R4.64+0xfa44c], R7 ;  /* 0x0fa44c0704007986 */ /* 0x0009e6000c101904 */
[----:B------:R-:W3:Y:S01]  /*11e50*/  LDC.64 R18, c[0x0][0x408] ;  /* 0x00010200ff127b82 */ /* 0x000ee20000000a00 */
[----:B-----5:R-:W-:Y:S04]  /*11e60*/  STG.E desc[UR4][R4.64+0xfa458], R22 ;  /* 0x0fa4581604007986 */ /* 0x020fe8000c101904 */
[----:B------:R5:W-:Y:S03]  /*11e70*/  STG.E desc[UR4][R4.64+0xfa45c], R23 ;  /* 0x0fa45c1704007986 */ /* 0x000be6000c101904 */
[----:B------:R-:W2:Y:S01]  /*11e80*/  LDC.64 R16, c[0x0][0x410] ;  /* 0x00010400ff107b82 */ /* 0x000ea20000000a00 */
[----:B-1----:R-:W-:Y:S04]  /*11e90*/  STG.E desc[UR4][R4.64+0xfa460], R24 ;  /* 0x0fa4601804007986 */ /* 0x002fe8000c101904 */
[----:B------:R1:W-:Y:S03]  /*11ea0*/  STG.E desc[UR4][R4.64+0xfa464], R25 ;  /* 0x0fa4641904007986 */ /* 0x0003e6000c101904 */
[----:B------:R-:W4:Y:S01]  /*11eb0*/  LDC.64 R14, c[0x0][0x418] ;  /* 0x00010600ff0e7b82 */ /* 0x000f220000000a00 */
[----:B0-----:R-:W-:Y:S04]  /*11ec0*/  STG.E desc[UR4][R4.64+0xfa468], R20 ;  /* 0x0fa4681404007986 */ /* 0x001fe8000c101904 */
[----:B------:R0:W-:Y:S03]  /*11ed0*/  STG.E desc[UR4][R4.64+0xfa46c], R21 ;  /* 0x0fa46c1504007986 */ /* 0x0001e6000c101904 */
[----:B------:R-:W5:Y:S01]  /*11ee0*/  LDC.64 R12, c[0x0][0x420] ;  /* 0x00010800ff0c7b82 */ /* 0x000f620000000a00 */
[----:B---3--:R-:W-:Y:S04]  /*11ef0*/  STG.E desc[UR4][R4.64+0xfa478], R18 ;  /* 0x0fa4781204007986 */ /* 0x008fe8000c101904 */
[----:B------:R3:W-:Y:S03]  /*11f00*/  STG.E desc[UR4][R4.64+0xfa47c], R19 ;  /* 0x0fa47c1304007986 */ /* 0x0007e6000c101904 */
[----:B------:R-:W1:Y:S01]  /*11f10*/  LDC.64 R2, c[0x0][0x428] ;  /* 0x00010a00ff027b82 */ /* 0x000e620000000a00 */
        /* <DEDUP_REMOVED lines=247> */
[----:B------:R-:W-:Y:S03]  /*12e90*/  STG.E desc[UR4][R4.64+0xfa6d4], R29 ;  /* 0x0fa6d41d04007986 */ /* 0x000fe6000c101904 */
[----:B------:R-:W0:Y:S01]  /*12ea0*/  LDC.64 R24, c[0x0][0x6b0] ;  /* 0x0001ac00ff187b82 */ /* 0x000e220000000a00 */
[----:B---3--:R-:W-:Y:S04]  /*12eb0*/  STG.E desc[UR4][R4.64+0xfa6f0], R26 ;  /* 0x0fa6f01a04007986 */ /* 0x008fe8000c101904 */
[----:B------:R-:W-:Y:S03]  /*12ec0*/  STG.E desc[UR4][R4.64+0xfa6f4], R27 ;  /* 0x0fa6f41b04007986 */ /* 0x000fe6000c101904 */
        /* <DEDUP_REMOVED lines=296> */
[----:B------:R-:W-:Y:S03]  /*14150*/  STG.E desc[UR4][R4.64+0xfa9d4], R29 ;  /* 0x0fa9d41d04007986 */ /* 0x000fe6000c101904 */
[----:B------:R-:W0:Y:S01]  /*14160*/  LDC.64 R24, c[0x0][0x9d0] ;  /* 0x00027400ff187b82 */ /* 0x000e220000000a00 */
[----:B---3--:R-:W-:Y:S04]  /*14170*/  STG.E desc[UR4][R4.64+0xfa9f0], R26 ;  /* 0x0fa9f01a04007986 */ /* 0x008fe8000c101904 */
[----:B------:R-:W-:Y:S03]  /*14180*/  STG.E desc[UR4][R4.64+0xfa9f4], R27 ;  /* 0x0fa9f41b04007986 */ /* 0x000fe6000c101904 */
        /* <DEDUP_REMOVED lines=263> */
[----:B------:R-:W-:Y:S03]  /*15200*/  STG.E desc[UR4][R4.64+0xfacdc], R27 ;  /* 0x0facdc1b04007986 */ /* 0x000fe6000c101904 */
[----:B------:R-:W3:Y:S01]  /*15210*/  LDC.64 R20, c[0x0][0xca0] ;  /* 0x00032800ff147b82 */ /* 0x000ee20000000a00 */
[----:B--2---:R-:W-:Y:S04]  /*15220*/  STG.E desc[UR4][R4.64+0xfacf0], R6 ;  /* 0x0facf00604007986 */ /* 0x004fe8000c101904 */
[----:B------:R2:W-:Y:S03]  /*15230*/  STG.E desc[UR4][R4.64+0xfacf4], R7 ;  /* 0x0facf40704007986 */ /* 0x0005e6000c101904 */
[----:B------:R-:W1:Y:S01]  /*15240*/  LDC.64 R18, c[0x0][0xca8] ;  /* 0x00032a00ff127b82 */ /* 0x000e620000000a00 */
[----:B----4-:R-:W-:Y:S04]  /*15250*/  STG.E desc[UR4][R4.64+0xfad00], R22 ;  /* 0x0fad001604007986 */ /* 0x010fe8000c101904 */
[----:B------:R4:W-:Y:S03]  /*15260*/  STG.E desc[UR4][R4.64+0xfad04], R23 ;  /* 0x0fad041704007986 */ /* 0x0009e6000c101904 */
[----:B------:R-:W0:Y:S01]  /*15270*/  LDC.64 R16, c[0x0][0xcb0] ;  /* 0x00032c00ff107b82 */ /* 0x000e220000000a00 */
[----:B-----5:R-:W-:Y:S04]  /*15280*/  STG.E desc[UR4][R4.64+0xfad08], R24 ;  /* 0x0fad081804007986 */ /* 0x020fe8000c101904 */
[----:B------:R5:W-:Y:S03]  /*15290*/  STG.E desc[UR4][R4.64+0xfad0c], R25 ;  /* 0x0fad0c1904007986 */ /* 0x000be6000c101904 */
[----:B------:R-:W2:Y:S01]  /*152a0*/  LDC.64 R14, c[0x0][0xcb8] ;  /* 0x00032e00ff0e7b82 */ /* 0x000ea20000000a00 */
[----:B---3--:R-:W-:Y:S04]  /*152b0*/  STG.E desc[UR4][R4.64+0xfad10], R20 ;  /* 0x0fad101404007986 */ /* 0x008fe8000c101904 */
[----:B------:R3:W-:Y:S03]  /*152c0*/  STG.E desc[UR4][R4.64+0xfad14], R21 ;  /* 0x0fad141504007986 */ /* 0x0007e6000c101904 */
[----:B------:R-:W4:Y:S01]  /*152d0*/  LDC.64 R12, c[0x0][0xcc0] ;  /* 0x00033000ff0c7b82 */ /* 0x000f220000000a00 */
[----:B-1----:R-:W-:Y:S04]  /*152e0*/  STG.E desc[UR4][R4.64+0xfad18], R18 ;  /* 0x0fad181204007986 */ /* 0x002fe8000c101904 */
[----:B------:R1:W-:Y:S03]  /*152f0*/  STG.E desc[UR4][R4.64+0xfad1c], R19 ;  /* 0x0fad1c1304007986 */ /* 0x0003e6000c101904 */
[----:B------:R-:W5:Y:S01]  /*15300*/  LDC.64 R2, c[0x0][0xcc8] ;  /* 0x00033200ff027b82 */ /* 0x000f620000000a00 */
[----:B0-----:R-:W-:Y:S04]  /*15310*/  STG.E desc[UR4][R4.64+0xfad20], R16 ;  /* 0x0fad201004007986 */ /* 0x001fe8000c101904 */
[----:B------:R0:W-:Y:S03]  /*15320*/  STG.E desc[UR4][R4.64+0xfad24], R17 ;  /* 0x0fad241104007986 */ /* 0x0001e6000c101904 */
        /* <DEDUP_REMOVED lines=17> */
[----:B------:R-:W-:Y:S03]  /*15440*/  STG.E desc[UR4][R4.64+0xfacfc], R29 ;  /* 0x0facfc1d04007986 */ /* 0x000fe6000c101904 */
[----:B------:R-:W0:Y:S01]  /*15450*/  LDC.64 R24, c[0x0][0xcf8] ;  /* 0x00033e00ff187b82 */ /* 0x000e220000000a00 */
[----:B--2---:R-:W-:Y:S04]  /*15460*/  STG.E desc[UR4][R4.64+0xfad50], R6 ;  /* 0x0fad500604007986 */ /* 0x004fe8000c101904 */
[----:B------:R2:W-:Y:S03]  /*15470*/  STG.E desc[UR4][R4.64+0xfad54], R7 ;  /* 0x0fad540704007986 */ /* 0x0005e6000c101904 */
[----:B------:R-:W3:Y:S01]  /*15480*/  LDC.64 R20, c[0x0][0xd00] ;  /* 0x00034000ff147b82 */ /* 0x000ee20000000a00 */
[----:B----4-:R-:W-:Y:S04]  /*15490*/  STG.E desc[UR4][R4.64+0xfad58], R26 ;  /* 0x0fad581a04007986 */ /* 0x010fe8000c101904 */
[----:B------:R-:W-:Y:S03]  /*154a0*/  STG.E desc[UR4][R4.64+0xfad5c], R27 ;  /* 0x0fad5c1b04007986 */ /* 0x000fe6000c101904 */
[----:B------:R-:W4:Y:S01]  /*154b0*/  LDC.64 R18, c[0x0][0xd10] ;  /* 0x00034400ff127b82 */ /* 0x000f220000000a00 */
[----:B-----5:R-:W-:Y:S04]  /*154c0*/  STG.E desc[UR4][R4.64+0xfad60], R22 ;  /* 0x0fad601604007986 */ /* 0x020fe8000c101904 */
[----:B------:R5:W-:Y:S03]  /*154d0*/  STG.E desc[UR4][R4.64+0xfad64], R23 ;  /* 0x0fad641704007986 */ /* 0x000be6000c101904 */
[----:B------:R-:W1:Y:S01]  /*154e0*/  LDC.64 R16, c[0x0][0xd18] ;  /* 0x00034600ff107b82 */ /* 0x000e620000000a00 */
[----:B0-----:R-:W-:Y:S04]  /*154f0*/  STG.E desc[UR4][R4.64+0xfad68], R24 ;  /* 0x0fad681804007986 */ /* 0x001fe8000c101904 */
[----:B------:R0:W-:Y:S03]  /*15500*/  STG.E desc[UR4][R4.64+0xfad6c], R25 ;  /* 0x0fad6c1904007986 */ /* 0x0001e6000c101904 */
[----:B------:R-:W2:Y:S01]  /*15510*/  LDC.64 R14, c[0x0][0xd20] ;  /* 0x00034800ff0e7b82 */ /* 0x000ea20000000a00 */
[----:B---3--:R-:W-:Y:S04]  /*15520*/  STG.E desc[UR4][R4.64+0xfad70], R20 ;  /* 0x0fad701404007986 */ /* 0x008fe8000c101904 */
[----:B------:R3:W-:Y:S03]  /*15530*/  STG.E desc[UR4][R4.64+0xfad74], R21 ;  /* 0x0fad741504007986 */ /* 0x0007e6000c101904 */
[----:B------:R-:W5:Y:S01]  /*15540*/  LDC.64 R12, c[0x0][0xd28] ;  /* 0x00034a00ff0c7b82 */ /* 0x000f620000000a00 */
[----:B----4-:R-:W-:Y:S04]  /*15550*/  STG.E desc[UR4][R4.64+0xfad80], R18 ;  /* 0x0fad801204007986 */ /* 0x010fe8000c101904 */
[----:B------:R4:W-:Y:S03]  /*15560*/  STG.E desc[UR4][R4.64+0xfad84], R19 ;  /* 0x0fad841304007986 */ /* 0x0009e6000c101904 */
[----:B------:R-:W0:Y:S01]  /*15570*/  LDC.64 R2, c[0x0][0xd30] ;  /* 0x00034c00ff027b82 */ /* 0x000e220000000a00 */
[----:B-1----:R-:W-:Y:S04]  /*15580*/  STG.E desc[UR4][R4.64+0xfad88], R16 ;  /* 0x0fad881004007986 */ /* 0x002fe8000c101904 */
[----:B------:R1:W-:Y:S03]  /*15590*/  STG.E desc[UR4][R4.64+0xfad8c], R17 ;  /* 0x0fad8c1104007986 */ /* 0x0003e6000c101904 */
[----:B------:R-:W3:Y:S01]  /*155a0*/  LDC.64 R10, c[0x0][0xd38] ;  /* 0x00034e00ff0a7b82 */ /* 0x000ee20000000a00 */
[----:B--2---:R-:W-:Y:S04]  /*155b0*/  STG.E desc[UR4][R4.64+0xfad90], R14 ;  /* 0x0fad900e04007986 */ /* 0x004fe8000c101904 */
[----:B------:R2:W-:Y:S03]  /*155c0*/  STG.E desc[UR4][R4.64+0xfad94], R15 ;  /* 0x0fad940f04007986 */ /* 0x0005e6000c101904 */
        /* <DEDUP_REMOVED lines=278> */
[----:B------:R-:W-:Y:S03]  /*16730*/  STG.E desc[UR4][R4.64+0xfb05c], R27 ;  /* 0x0fb05c1b04007986 */ /* 0x000fe6000c101904 */
[----:B------:R-:W3:Y:S01]  /*16740*/  LDC.64 R24, c[0x0][0x1328] ;  /* 0x0004ca00ff187b82 */ /* 0x000ee20000000a00 */
[----:B----4-:R-:W-:Y:S04]  /*16750*/  STG.E desc[UR4][R4.64+0xfb078], R28 ;  /* 0x0fb0781c04007986 */ /* 0x010fe8000c101904 */
[----:B------:R-:W-:Y:S03]  /*16760*/  STG.E desc[UR4][R4.64+0xfb07c], R29 ;  /* 0x0fb07c1d04007986 */ /* 0x000fe6000c101904 */
        /* <DEDUP_REMOVED lines=149> */
[----:B------:R-:W-:Y:S03]  /*170c0*/  STG.E desc[UR4][R4.64+0xfb1f4], R29 ;  /* 0x0fb1f41d04007986 */ /* 0x000fe6000c101904 */
[----:B------:R-:W2:Y:S01]  /*170d0*/  LDC.64 R20, c[0x0][0x11b0] ;  /* 0x00046c00ff147b82 */ /* 0x000ea20000000a00 */
[----:B---3--:R-:W-:Y:S04]  /*170e0*/  STG.E desc[UR4][R4.64+0xfb208], R6 ;  /* 0x0fb2080604007986 */ /* 0x008fe8000c101904 */
[----:B------:R3:W-:Y:S03]  /*170f0*/  STG.E desc[UR4][R4.64+0xfb20c], R7 ;  /* 0x0fb20c0704007986 */ /* 0x0007e6000c101904 */
[----:B------:R-:W0:Y:S01]  /*17100*/  LDC.64 R18, c[0x0][0x11b8] ;  /* 0x00046e00ff127b82 */ /* 0x000e220000000a00 */
[----:B----4-:R-:W-:Y:S04]  /*17110*/  STG.E desc[UR4][R4.64+0xfb210], R22 ;  /* 0x0fb2101604007986 */ /* 0x010fe8000c101904 */
[----:B------:R4:W-:Y:S03]  /*17120*/  STG.E desc[UR4][R4.64+0xfb214], R23 ;  /* 0x0fb2141704007986 */ /* 0x0009e6000c101904 */
[----:B------:R-:W1:Y:S01]  /*17130*/  LDC.64 R16, c[0x0][0x11c0] ;  /* 0x00047000ff107b82 */ /* 0x000e620000000a00 */
[----:B-----5:R-:W-:Y:S04]  /*17140*/  STG.E desc[UR4][R4.64+0xfb218], R24 ;  /* 0x0fb2181804007986 */ /* 0x020fe8000c101904 */
[----:B------:R5:W-:Y:S03]  /*17150*/  STG.E desc[UR4][R4.64+0xfb21c], R25 ;  /* 0x0fb21c1904007986 */ /* 0x000be6000c101904 */
[----:B------:R-:W3:Y:S01]  /*17160*/  LDC.64 R14, c[0x0][0x11c8] ;  /* 0x00047200ff0e7b82 */ /* 0x000ee20000000a00 */
[----:B--2---:R-:W-:Y:S04]  /*17170*/  STG.E desc[UR4][R4.64+0xfb220], R20 ;  /* 0x0fb2201404007986 */ /* 0x004fe8000c101904 */
[----:B------:R2:W-:Y:S03]  /*17180*/  STG.E desc[UR4][R4.64+0xfb224], R21 ;  /* 0x0fb2241504007986 */ /* 0x0005e6000c101904 */
[----:B------:R-:W4:Y:S01]  /*17190*/  LDC.64 R12, c[0x0][0x11d0] ;  /* 0x00047400ff0c7b82 */ /* 0x000f220000000a00 */
[----:B0-----:R-:W-:Y:S04]  /*171a0*/  STG.E desc[UR4][R4.64+0xfb228], R18 ;  /* 0x0fb2281204007986 */ /* 0x001fe8000c101904 */
[----:B------:R0:W-:Y:S03]  /*171b0*/  STG.E desc[UR4][R4.64+0xfb22c], R19 ;  /* 0x0fb22c1304007986 */ /* 0x0001e6000c101904 */
[----:B------:R-:W5:Y:S01]  /*171c0*/  LDC.64 R2, c[0x0][0x11d8] ;  /* 0x00047600ff027b82 */ /* 0x000f620000000a00 */
[----:B-1----:R-:W-:Y:S04]  /*171d0*/  STG.E desc[UR4][R4.64+0xfb230], R16 ;  /* 0x0fb2301004007986 */ /* 0x002fe8000c101904 */
[----:B------:R1:W-:Y:S03]  /*171e0*/  STG.E desc[UR4][R4.64+0xfb234], R17 ;  /* 0x0fb2341104007986 */ /* 0x0003e6000c101904 */
        /* <DEDUP_REMOVED lines=17> */
[----:B------:R-:W-:Y:S03]  /*17300*/  STG.E desc[UR4][R4.64+0xfb254], R27 ;  /* 0x0fb2541b04007986 */ /* 0x000fe6000c101904 */
[----:B------:R-:W1:Y:S01]  /*17310*/  LDC.64 R24, c[0x0][0x1210] ;  /* 0x00048400ff187b82 */ /* 0x000e620000000a00 */
[----:B---3--:R-:W-:Y:S04]  /*17320*/  STG.E desc[UR4][R4.64+0xfb268], R6 ;  /* 0x0fb2680604007986 */ /* 0x008fe8000c101904 */
[----:B------:R3:W-:Y:S03]  /*17330*/  STG.E desc[UR4][R4.64+0xfb26c], R7 ;  /* 0x0fb26c0704007986 */ /* 0x0007e6000c101904 */
[----:B------:R-:W2:Y:S01]  /*17340*/  LDC.64 R20, c[0x0][0x1218] ;  /* 0x00048600ff147b82 */ /* 0x000ea20000000a00 */
[----:B----4-:R-:W-:Y:S04]  /*17350*/  STG.E desc[UR4][R4.64+0xfb270], R28 ;  /* 0x0fb2701c04007986 */ /* 0x010fe8000c101904 */
[----:B------:R-:W-:Y:S03]  /*17360*/  STG.E desc[UR4][R4.64+0xfb274], R29 ;  /* 0x0fb2741d04007986 */ /* 0x000fe6000c101904 */
        /* <DEDUP_REMOVED lines=37> */
[----:B-----5:R-:W-:Y:S04]  /*175c0*/  STG.E desc[UR4][R4.64+0xfb2d8], R22 ;  /* 0x0fb2d81604007986 */ /* 0x020fe8000c101904 */
[----:B------:R5:W-:Y:S03]  /*175d0*/  STG.E desc[UR4][R4.64+0xfb2dc], R23 ;  /* 0x0fb2dc1704007986 */ /* 0x000be6000c101904 */
[----:B------:R-:W4:Y:S01]  /*175e0*/  LDC.64 R28, c[0x0][0x1288] ;  /* 0x0004a200ff1c7b82 */ /* 0x000f220000000a00 */
[----:B-1----:R-:W-:Y:S04]  /*175f0*/  STG.E desc[UR4][R4.64+0xfb2e0], R24 ;  /* 0x0fb2e01804007986 */ /* 0x002fe8000c101904 */
[----:B------:R-:W-:Y:S03]  /*17600*/  STG.E desc[UR4][R4.64+0xfb2e4], R25 ;  /* 0x0fb2e41904007986 */ /* 0x000fe6000c101904 */
[----:B------:R-:W1:Y:S01]  /*17610*/  LDC.64 R16, c[0x0][0x1290] ;  /* 0x0004a400ff107b82 */ /* 0x000e620000000a00 */
[----:B--2---:R-:W-:Y:S04]  /*17620*/  STG.E desc[UR4][R4.64+0xfb2e8], R20 ;  /* 0x0fb2e81404007986 */ /* 0x004fe8000c101904 */
[----:B------:R2:W-:Y:S03]  /*17630*/  STG.E desc[UR4][R4.64+0xfb2ec], R21 ;  /* 0x0fb2ec1504007986 */ /* 0x0005e6000c101904 */
[----:B------:R-:W0:Y:S01]  /*17640*/  LDC.64 R14, c[0x0][0x1298] ;  /* 0x0004a600ff0e7b82 */ /* 0x000e220000000a00 */
[----:B---3--:R-:W-:Y:S04]  /*17650*/  STG.E desc[UR4][R4.64+0xfb2f0], R18 ;  /* 0x0fb2f01204007986 */ /* 0x008fe8000c101904 */
[----:B------:R3:W-:Y:S03]  /*17660*/  STG.E desc[UR4][R4.64+0xfb2f4], R19 ;  /* 0x0fb2f41304007986 */ /* 0x0007e6000c101904 */
[----:B------:R-:W5:Y:S01]  /*17670*/  LDC.64 R12, c[0x0][0x12a0] ;  /* 0x0004a800ff0c7b82 */ /* 0x000f620000000a00 */
[----:B----4-:R-:W-:Y:S04]  /*17680*/  STG.E desc[UR4][R4.64+0xfb2f8], R28 ;  /* 0x0fb2f81c04007986 */ /* 0x010fe8000c101904 */
[----:B------:R-:W-:Y:S03]  /*17690*/  STG.E desc[UR4][R4.64+0xfb2fc], R29 ;  /* 0x0fb2fc1d04007986 */ /* 0x000fe6000c101904 */
[----:B------:R-:W4:Y:S01]  /*176a0*/  LDC.64 R2, c[0x0][0x12a8] ;  /* 0x0004aa00ff027b82 */ /* 0x000f220000000a00 */
[----:B-1----:R-:W-:Y:S04]  /*176b0*/  STG.E desc[UR4][R4.64+0xfb300], R16 ;  /* 0x0fb3001004007986 */ /* 0x002fe8000c101904 */
[----:B------:R1:W-:Y:S03]  /*176c0*/  STG.E desc[UR4][R4.64+0xfb304], R17 ;  /* 0x0fb3041104007986 */ /* 0x0003e6000c101904 */
[----:B------:R-:W2:Y:S01]  /*176d0*/  LDC.64 R10, c[0x0][0x12b0] ;  /* 0x0004ac00ff0a7b82 */ /* 0x000ea20000000a00 */
[----:B0-----:R-:W-:Y:S04]  /*176e0*/  STG.E desc[UR4][R4.64+0xfb308], R14 ;  /* 0x0fb3080e04007986 */ /* 0x001fe8000c101904 */
[----:B------:R0:W-:Y:S03]  /*176f0*/  STG.E desc[UR4][R4.64+0xfb30c], R15 ;  /* 0x0fb30c0f04007986 */ /* 0x0001e6000c101904 */
[----:B------:R-:W3:Y:S01]  /*17700*/  LDC.64 R8, c[0x0][0x12b8] ;  /* 0x0004ae00ff087b82 */ /* 0x000ee20000000a00 */
[----:B-----5:R-:W-:Y:S04]  /*17710*/  STG.E desc[UR4][R4.64+0xfb310], R12 ;  /* 0x0fb3100c04007986 */ /* 0x020fe8000c101904 */
[----:B------:R5:W-:Y:S03]  /*17720*/  STG.E desc[UR4][R4.64+0xfb314], R13 ;  /* 0x0fb3140d04007986 */ /* 0x000be6000c101904 */
[----:B------:R-:W1:Y:S01]  /*17730*/  LDC.64 R6, c[0x0][0x12c0] ;  /* 0x0004b000ff067b82 */ /* 0x000e620000000a00 */
[----:B----4-:R-:W-:Y:S04]  /*17740*/  STG.E desc[UR4][R4.64+0xfb318], R2 ;  /* 0x0fb3180204007986 */ /* 0x010fe8000c101904 */
[----:B------:R4:W-:Y:S03]  /*17750*/  STG.E desc[UR4][R4.64+0xfb31c], R3 ;  /* 0x0fb31c0304007986 */ /* 0x0009e6000c101904 */
[----:B------:R-:W0:Y:S01]  /*17760*/  LDC.64 R22, c[0x0][0x12c8] ;  /* 0x0004b200ff167b82 */ /* 0x000e220000000a00 */
[----:B--2---:R-:W-:Y:S04]  /*17770*/  STG.E desc[UR4][R4.64+0xfb320], R10 ;  /* 0x0fb3200a04007986 */ /* 0x004fe8000c101904 */
[----:B------:R2:W-:Y:S03]  /*17780*/  STG.E desc[UR4][R4.64+0xfb324], R11 ;  /* 0x0fb3240b04007986 */ /* 0x0005e6000c101904 */
[----:B------:R-:W5:Y:S01]  /*17790*/  LDC.64 R20, c[0x0][0x12d0] ;  /* 0x0004b400ff147b82 */ /* 0x000f620000000a00 */
[----:B---3--:R-:W-:Y:S04]  /*177a0*/  STG.E desc[UR4][R4.64+0xfb328], R8 ;  /* 0x0fb3280804007986 */ /* 0x008fe8000c101904 */
[----:B------:R3:W-:Y:S03]  /*177b0*/  STG.E desc[UR4][R4.64+0xfb32c], R9 ;  /* 0x0fb32c0904007986 */ /* 0x0007e6000c101904 */
[----:B------:R-:W4:Y:S01]  /*177c0*/  LDC.64 R18, c[0x0][0x12d8] ;  /* 0x0004b600ff127b82 */ /* 0x000f220000000a00 */
[----:B-1----:R-:W-:Y:S04]  /*177d0*/  STG.E desc[UR4][R4.64+0xfb330], R6 ;  /* 0x0fb3300604007986 */ /* 0x002fe8000c101904 */
[----:B------:R-:W-:Y:S03]  /*177e0*/  STG.E desc[UR4][R4.64+0xfb334], R7 ;  /* 0x0fb3340704007986 */ /* 0x000fe6000c101904 */
[----:B------:R-:W1:Y:S01]  /*177f0*/  LDC.64 R24, c[0x0][0x12e0] ;  /* 0x0004b800ff187b82 */ /* 0x000e620000000a00 */
[----:B0-----:R-:W-:Y:S04]  /*17800*/  STG.E desc[UR4][R4.64+0xfb338], R22 ;  /* 0x0fb3381604007986 */ /* 0x001fe8000c101904 */
[----:B------:R-:W-:Y:S03]  /*17810*/  STG.E desc[UR4][R4.64+0xfb33c], R23 ;  /* 0x0fb33c1704007986 */ /* 0x000fe6000c101904 */
[----:B------:R-:W0:Y:S01]  /*17820*/  LDC.64 R16, c[0x0][0x12e8] ;  /* 0x0004ba00ff107b82 */ /* 0x000e220000000a00 */
[----:B-----5:R-:W-:Y:S04]  /*17830*/  STG.E desc[UR4][R4.64+0xfb340], R20 ;  /* 0x0fb3401404007986 */ /* 0x020fe8000c101904 */
[----:B------:R-:W-:Y:S03]  /*17840*/  STG.E desc[UR4][R4.64+0xfb344], R21 ;  /* 0x0fb3441504007986 */ /* 0x000fe6000c101904 */
[----:B------:R-:W5:Y:S01]  /*17850*/  LDC.64 R14, c[0x0][0x12f0] ;  /* 0x0004bc00ff0e7b82 */ /* 0x000f620000000a00 */
[----:B----4-:R-:W-:Y:S04]  /*17860*/  STG.E desc[UR4][R4.64+0xfb348], R18 ;  /* 0x0fb3481204007986 */ /* 0x010fe8000c101904 */
[----:B------:R-:W-:Y:S03]  /*17870*/  STG.E desc[UR4][R4.64+0xfb34c], R19 ;  /* 0x0fb34c1304007986 */ /* 0x000fe6000c101904 */
        /* <DEDUP_REMOVED lines=12> */
[----:B--2---:R-:W2:Y:S01]  /*17940*/  LDC.64 R10, c[0x0][0x1318] ;  /* 0x0004c600ff0a7b82 */ /* 0x004ea20000000a00 */
[----:B-1----:R-:W-:Y:S04]  /*17950*/  STG.E desc[UR4][R4.64+0xfb370], R26 ;  /* 0x0fb3701a04007986 */ /* 0x002fe8000c101904 */
[----:B------:R-:W-:Y:S03]  /*17960*/  STG.E desc[UR4][R4.64+0xfb374], R27 ;  /* 0x0fb3741b04007986 */ /* 0x000fe6000c101904 */
[----:B---3--:R-:W1:Y:S01]  /*17970*/  LDC.64 R8, c[0x0][0x1320] ;  /* 0x0004c800ff087b82 */ /* 0x008e620000000a00 */
[----:B0-----:R-:W-:Y:S04]  /*17980*/  STG.E desc[UR4][R4.64+0xfb378], R2 ;  /* 0x0fb3780204007986 */ /* 0x001fe8000c101904 */
[----:B------:R-:W-:Y:S03]  /*17990*/  STG.E desc[UR4][R4.64+0xfb37c], R3 ;  /* 0x0fb37c0304007986 */ /* 0x000fe6000c101904 */
[----:B------:R-:W0:Y:S01]  /*179a0*/  LDC R0, c[0x0][0x1330] ;  /* 0x0004cc00ff007b82 */ /* 0x000e220000000800 */
[----:B-----5:R-:W-:Y:S04]  /*179b0*/  STG.E desc[UR4][R4.64+0xfb380], R28 ;  /* 0x0fb3801c04007986 */ /* 0x020fe8000c101904 */
[----:B------:R-:W-:Y:S04]  /*179c0*/  STG.E desc[UR4][R4.64+0xfb384], R29 ;  /* 0x0fb3841d04007986 */ /* 0x000fe8000c101904 */
[----:B--2---:R-:W-:Y:S04]  /*179d0*/  STG.E desc[UR4][R4.64+0xfb388], R10 ;  /* 0x0fb3880a04007986 */ /* 0x004fe8000c101904 */
[----:B------:R-:W-:Y:S04]  /*179e0*/  STG.E desc[UR4][R4.64+0xfb38c], R11 ;  /* 0x0fb38c0b04007986 */ /* 0x000fe8000c101904 */
[----:B-1----:R-:W-:Y:S04]  /*179f0*/  STG.E desc[UR4][R4.64+0xfb390], R8 ;  /* 0x0fb3900804007986 */ /* 0x002fe8000c101904 */
[----:B------:R-:W-:Y:S04]  /*17a00*/  STG.E desc[UR4][R4.64+0xfb394], R9 ;  /* 0x0fb3940904007986 */ /* 0x000fe8000c101904 */
[----:B0-----:R-:W-:Y:S01]  /*17a10*/  STG.E desc[UR4][R4.64+0xfb3a0], R0 ;  /* 0x0fb3a00004007986 */ /* 0x001fe2000c101904 */
[----:B------:R-:W-:Y:S05]  /*17a20*/  EXIT ;  /* 0x000000000000794d */ /* 0x000fea0003800000 */
.L_x_227:
        /* <DEDUP_REMOVED lines=13> */
.L_x_244:


//--------------------- .text._ZN3cub18CUB_300001_SM_10006detail8for_each13static_kernelINS2_12policy_hub_t12policy_500_tEmN6thrust24THRUST_300001_SM_1000_NS8cuda_cub20__uninitialized_fill7functorINS7_10device_ptrI17AggregatedElementEESC_EEEEvT0_T1_ --------------------------
	.section	.text._ZN3cub18CUB_300001_SM_10006detail8for_each13static_kernelINS2_12policy_hub_t12policy_500_tEmN6thrust24THRUST_300001_SM_1000_NS8cuda_cub20__uninitialized_fill7functorINS7_10device_ptrI17AggregatedElementEESC_EEEEvT0_T1_,"ax",@progbits
	.align	128
        .global         _ZN3cub18CUB_300001_SM_10006detail8for_each13static_kernelINS2_12policy_hub_t12policy_500_tEmN6thrust24THRUST_300001_SM_1000_NS8cuda_cub20__uninitialized_fill7functorINS7_10device_ptrI17AggregatedElementEESC_EEEEvT0_T1_
        .type           _ZN3cub18CUB_300001_SM_10006detail8for_each13static_kernelINS2_12policy_hub_t12policy_500_tEmN6thrust24THRUST_300001_SM_1000_NS8cuda_cub20__uninitialized_fill7functorINS7_10device_ptrI17AggregatedElementEESC_EEEEvT0_T1_,@function
        .size           _ZN3cub18CUB_300001_SM_10006detail8for_each13static_kernelINS2_12policy_hub_t12policy_500_tEmN6thrust24THRUST_300001_SM_1000_NS8cuda_cub20__uninitialized_fill7functorINS7_10device_ptrI17AggregatedElementEESC_EEEEvT0_T1_,(.L_x_245 - _ZN3cub18CUB_300001_SM_10006detail8for_each13static_kernelINS2_12policy_hub_t12policy_500_tEmN6thrust24THRUST_300001_SM_1000_NS8cuda_cub20__uninitialized_fill7functorINS7_10device_ptrI17AggregatedElementEESC_EEEEvT0_T1_)
        .other          _ZN3cub18CUB_300001_SM_10006detail8for_each13static_kernelINS2_12policy_hub_t12policy_500_tEmN6thrust24THRUST_300001_SM_1000_NS8cuda_cub20__uninitialized_fill7functorINS7_10device_ptrI17AggregatedElementEESC_EEEEvT0_T1_,@"STO_CUDA_ENTRY STV_DEFAULT"
_ZN3cub18CUB_300001_SM_10006detail8for_each13static_kernelINS2_12policy_hub_t12policy_500_tEmN6thrust24THRUST_300001_SM_1000_NS8cuda_cub20__uninitialized_fill7functorINS7_10device_ptrI17AggregatedElementEESC_EEEEvT0_T1_:
.text._ZN3cub18CUB_300001_SM_10006detail8for_each13static_kernelINS2_12policy_hub_t12policy_500_tEmN6thrust24THRUST_300001_SM_1000_NS8cuda_cub20__uninitialized_fill7functorINS7_10device_ptrI17AggregatedElementEESC_EEEEvT0_T1_:
[----:B------:R-:W-:Y:S01]  /*0000*/  LDC R1, c[0x0][0x37c] ;  /* 0x0000df00ff017b82 */ /* 0x000fe20000000800 */
[----:B------:R-:W0:Y:S01]  /*0010*/  S2R R9, SR_CTAID.X ;  /* 0x0000000000097919 */ /* 0x000e220000002500 */
[----:B------:R-:W1:Y:S01]  /*0020*/  LDCU.64 UR4, c[0x0][0x380] ;  /* 0x00007000ff0477ac */ /* 0x000e620008000a00 */
[----:B0-----:R-:W-:-:S03]  /*0030*/  IMAD.WIDE.U32 R4, R9, 0x200, RZ ;  /* 0x0000020009047825 */ /* 0x001fc600078e00ff */
[----:B-1----:R-:W-:-:S04]  /*0040*/  IADD3 R2, P0, PT, -R4, UR4, RZ ;  /* 0x0000000404027c10 */ /* 0x002fc8000ff1e1ff */
[----:B------:R-:W-:Y:S01]  /*0050*/  IADD3.X R3, PT, PT, ~R5, UR5, RZ, P0, !PT ;  /* 0x0000000505037c10 */ /* 0x000fe200087fe5ff */
[----:B------:R-:W0:Y:S01]  /*0060*/  LDCU.64 UR4, c[0x0][0x358] ;  /* 0x00006b00ff0477ac */ /* 0x000e220008000a00 */
[----:B------:R-:W-:-:S04]  /*0070*/  ISETP.GE.U32.AND P0, PT, R2, 0x200, PT ;  /* 0x000002000200780c */ /* 0x000fc80003f06070 */
[----:B------:R-:W-:-:S13]  /*0080*/  ISETP.GE.U32.AND.EX P0, PT, R3, RZ, PT, P0 ;  /* 0x000000ff0300720c */ /* 0x000fda0003f06100 */
[----:B0-----:R-:W-:Y:S05]  /*0090*/  @!P0 BRA `(.L_x_228) ;  /* 0x000000bc00108947 */ /* 0x001fea0003800000 */
        /* <DEDUP_REMOVED lines=3012> */
.L_x_228:
[----:B------:R-:W0:Y:S01]  /*bce0*/  S2R R19, SR_TID.X ;  /* 0x0000000000137919 */ /* 0x000e220000002100 */
[----:B------:R-:W-:Y:S01]  /*bcf0*/  BSSY.RECONVERGENT B0, `(.L_x_229) ;  /* 0x00005eb000007945 */ /* 0x000fe20003800200 */
[----:B0-----:R-:W-:Y:S01]  /*bd00*/  ISETP.GT.U32.AND P0, PT, R2, R19, PT ;  /* 0x000000130200720c */ /* 0x001fe20003f04070 */
[----:B------:R-:W-:-:S03]  /*bd10*/  VIADD R0, R19, 0x100 ;  /* 0x0000010013007836 */ /* 0x000fc60000000000 */
[----:B------:R-:W-:Y:S02]  /*bd20*/  ISETP.GT.U32.AND.EX P0, PT, R3, RZ, PT, P0 ;  /* 0x000000ff0300720c */ /* 0x000fe40003f04100 */
[----:B------:R-:W-:-:S04]  /*bd30*/  ISETP.GT.U32.AND P1, PT, R2, R0, PT ;  /* 0x000000000200720c */ /* 0x000fc80003f24070 */
[----:B------:R-:W-:-:S07]  /*bd40*/  ISETP.GT.U32.AND.EX P1, PT, R3, RZ, PT, P1 ;  /* 0x000000ff0300720c */ /* 0x000fce0003f24110 */
        /* <DEDUP_REMOVED lines=1509> */
.L_x_230:
[----:B------:R-:W-:Y:S05]  /*11ba0*/  BSYNC.RECONVERGENT B0 ;  /* 0x0000000000007941 */ /* 0x000fea0003800200 */
.L_x_229:
        /* <DEDUP_REMOVED lines=1510> */
.L_x_231:
        /* <DEDUP_REMOVED lines=15> */
.L_x_245:


//--------------------- .text._ZN3cub18CUB_300001_SM_10006detail11EmptyKernelIvEEvv --------------------------
	.section	.text._ZN3cub18CUB_300001_SM_10006detail11EmptyKernelIvEEvv,"ax",@progbits
	.align	128
        .global         _ZN3cub18CUB_300001_SM_10006detail11EmptyKernelIvEEvv
        .type           _ZN3cub18CUB_300001_SM_10006detail11EmptyKernelIvEEvv,@function
        .size           _ZN3cub18CUB_300001_SM_10006detail11EmptyKernelIvEEvv,(.L_x_246 - _ZN3cub18CUB_300001_SM_10006detail11EmptyKernelIvEEvv)
        .other          _ZN3cub18CUB_300001_SM_10006detail11EmptyKernelIvEEvv,@"STO_CUDA_ENTRY STV_DEFAULT"
_ZN3cub18CUB_300001_SM_10006detail11EmptyKernelIvEEvv:
.text._ZN3cub18CUB_300001_SM_10006detail11EmptyKernelIvEEvv:
[----:B------:R-:W-:Y:S01]  /*0000*/  LDC R1, c[0x0][0x37c] ;  /* 0x0000df00ff017b82 */ /* 0x000fe20000000800 */
[----:B------:R-:W-:Y:S05]  /*0010*/  EXIT ;  /* 0x000000000000794d */ /* 0x000fea0003800000 */
.L_x_232:
        /* <DEDUP_REMOVED lines=14> */
.L_x_246:


//--------------------- .text._Z16aggregateIndicesPiS_P17AggregatedElementi --------------------------
	.section	.text._Z16aggregateIndicesPiS_P17AggregatedElementi,"ax",@progbits
	.align	128
        .global         _Z16aggregateIndicesPiS_P17AggregatedElementi
        .type           _Z16aggregateIndicesPiS_P17AggregatedElementi,@function
        .size           _Z16aggregateIndicesPiS_P17AggregatedElementi,(.L_x_247 - _Z16aggregateIndicesPiS_P17AggregatedElementi)
        .other          _Z16aggregateIndicesPiS_P17AggregatedElementi,@"STO_CUDA_ENTRY STV_DEFAULT"
_Z16aggregateIndicesPiS_P17AggregatedElementi:
.text._Z16aggregateIndicesPiS_P17AggregatedElementi:
[----:B------:R-:W-:Y:S01]  /*0000*/  LDC R1, c[0x0][0x37c] ;  /* 0x0000df00ff017b82 */ /* 0x000fe20000000800 */
[----:B------:R-:W0:Y:S07]  /*0010*/  S2R R0, SR_TID.X ;  /* 0x0000000000007919 */ /* 0x000e2e0000002100 */
[----:B------:R-:W0:Y:S08]  /*0020*/  S2UR UR4, SR_CTAID.X ;  /* 0x00000000000479c3 */ /* 0x000e300000002500 */
[----:B------:R-:W0:Y:S08]  /*0030*/  LDC R7, c[0x0][0x360] ;  /* 0x0000d800ff077b82 */ /* 0x000e300000000800 */
[----:B------:R-:W1:Y:S01]  /*0040*/  LDC R2, c[0x0][0x398] ;  /* 0x0000e600ff027b82 */ /* 0x000e620000000800 */
[----:B0-----:R-:W-:-:S05]  /*0050*/  IMAD R7, R7, UR4, R0 ;  /* 0x0000000407077c24 */ /* 0x001fca000f8e0200 */
[----:B-1----:R-:W-:-:S13]  /*0060*/  ISETP.GE.AND P0, PT, R7, R2, PT ;  /* 0x000000020700720c */ /* 0x002fda0003f06270 */
[----:B------:R-:W-:Y:S05]  /*0070*/  @P0 EXIT ;  /* 0x000000000000094d */ /* 0x000fea0003800000 */
[----:B------:R-:W-:Y:S01]  /*0080*/  ISETP.GE.AND P0, PT, R2, 0x1, PT ;  /* 0x000000010200780c */ /* 0x000fe20003f06270 */
[----:B------:R-:W0:Y:S08]  /*0090*/  LDC.64 R4, c[0x0][0x388] ;  /* 0x0000e200ff047b82 */ /* 0x000e300000000a00 */
[----:B------:R-:W1:Y:S04]  /*00a0*/  LDC.64 R2, c[0x0][0x380] ;  /* 0x0000e000ff027b82 */ /* 0x000e680000000a00 */
[----:B------:R-:W-:Y:S05]  /*00b0*/  @!P0 EXIT ;  /* 0x000000000000894d */ /* 0x000fea0003800000 */
[----:B------:R-:W2:Y:S01]  /*00c0*/  LDCU.64 UR4, c[0x0][0x358] ;  /* 0x00006b00ff0477ac */ /* 0x000ea20008000a00 */
[----:B-1----:R-:W-:-:S04]  /*00d0*/  IMAD.WIDE R2, R7, 0x4, R2 ;  /* 0x0000000407027825 */ /* 0x002fc800078e0202 */
[----:B0-----:R-:W-:Y:S02]  /*00e0*/  IMAD.WIDE R4, R7, 0x4, R4 ;  /* 0x0000000407047825 */ /* 0x001fe400078e0204 */
[----:B--2---:R0:W5:Y:S04]  /*00f0*/  LDG.E R3, desc[UR4][R2.64] ;  /* 0x0000000402037981 */ /* 0x004168000c1e1900 */
[----:B------:R0:W5:Y:S01]  /*0100*/  LDG.E R5, desc[UR4][R4.64] ;  /* 0x0000000404057981 */ /* 0x000162000c1e1900 */
[----:B------:R-:W-:-:S07]  /*0110*/  IMAD.MOV.U32 R11, RZ, RZ, RZ ;  /* 0x000000ffff0b7224 */ /* 0x000fce00078e00ff */
.L_x_238:
[----:B------:R-:W1:Y:S01]  /*0120*/  LDC.64 R6, c[0x0][0x390] ;  /* 0x0000e400ff067b82 */ /* 0x000e620000000a00 */
[----:B0-----:R-:W-:Y:S01]  /*0130*/  IMAD.MOV.U32 R2, RZ, RZ, -0x1 ;  /* 0xffffffffff027424 */ /* 0x001fe200078e00ff */
[----:B------:R-:W0:Y:S01]  /*0140*/  LDCU UR6, c[0x0][0x398] ;  /* 0x00007300ff0677ac */ /* 0x000e220008000800 */
[----:B-1----:R-:W-:-:S05]  /*0150*/  IMAD.WIDE.U32 R6, R11, 0xfa4, R6 ;  /* 0x00000fa40b067825 */ /* 0x002fca00078e0006 */
[----:B-----5:R-:W2:Y:S01]  /*0160*/  ATOMG.E.CAS.STRONG.GPU PT, R2, [R6], R2, R3 ;  /* 0x00000002060273a9 */ /* 0x020ea200001ee103 */
[----:B------:R-:W-:Y:S01]  /*0170*/  VIADD R11, R11, 0x1 ;  /* 0x000000010b0b7836 */ /* 0x000fe20000000000 */
[----:B------:R-:W-:Y:S04]  /*0180*/  BSSY B0, `(.L_x_233) ;  /* 0x000002b000007945 */ /* 0x000fe80003800000 */
[----:B------:R-:W-:Y:S01]  /*0190*/  BSSY.RELIABLE B1, `(.L_x_234) ;  /* 0x0000008000017945 */ /* 0x000fe20003800100 */
[----:B0-----:R-:W-:Y:S02]  /*01a0*/  ISETP.NE.AND P0, PT, R11, UR6, PT ;  /* 0x000000060b007c0c */ /* 0x001fe4000bf05270 */
[----:B--2---:R-:W-:-:S13]  /*01b0*/  ISETP.NE.AND P1, PT, R2, -0x1, PT ;  /* 0xffffffff0200780c */ /* 0x004fda0003f25270 */
[----:B------:R-:W-:Y:S05]  /*01c0*/  @!P1 BRA `(.L_x_235) ;  /* 0x0000000000109947 */ /* 0x000fea0003800000 */
[----:B------:R-:W2:Y:S02]  /*01d0*/  LDG.E R0, desc[UR4][R6.64] ;  /* 0x0000000406007981 */ /* 0x000ea4000c1e1900 */
[----:B--2---:R-:W-:-:S13]  /*01e0*/  ISETP.NE.AND P1, PT, R0, R3, PT ;  /* 0x000000030000720c */ /* 0x004fda0003f25270 */
[----:B------:R-:W-:Y:S05]  /*01f0*/  @P1 BREAK.RELIABLE B1 ;  /* 0x0000000000011942 */ /* 0x000fea0003800100 */
[----:B------:R-:W-:Y:S05]  /*0200*/  @P1 BRA `(.L_x_236) ;  /* 0x0000000000881947 */ /* 0x000fea0003800000 */
.L_x_235:
[----:B------:R-:W-:Y:S05]  /*0210*/  BSYNC.RELIABLE B1 ;  /* 0x0000000000017941 */ /* 0x000fea0003800100 */
.L_x_234:
[----:B------:R-:W-:Y:S01]  /*0220*/  IADD3 R6, P1, PT, R6, 0x4, RZ ;  /* 0x0000000406067810 */ /* 0x000fe20007f3e0ff */
[----:B------:R-:W-:Y:S02]  /*0230*/  IMAD.MOV.U32 R13, RZ, RZ, RZ ;  /* 0x000000ffff0d7224 */ /* 0x000fe400078e00ff */
[----:B------:R-:W-:Y:S02]  /*0240*/  IMAD.MOV.U32 R4, RZ, RZ, -0x1 ;  /* 0xffffffffff047424 */ /* 0x000fe400078e00ff */
[----:B------:R-:W-:-:S08]  /*0250*/  IMAD.X R7, RZ, RZ, R7, P1 ;  /* 0x000000ffff077224 */ /* 0x000fd000008e0607 */
.L_x_237:
[----:B------:R-:W-:Y:S01]  /*0260*/  IMAD.WIDE.U32 R8, R13, 0x4, R6 ;  /* 0x000000040d087825 */ /* 0x000fe200078e0006 */
[----:B------:R-:W-:Y:S05]  /*0270*/  YIELD ;  /* 0x0000000000007946 */ /* 0x000fea0003800000 */
[----:B------:R-:W2:Y:S02]  /*0280*/  ATOMG.E.CAS.STRONG.GPU PT, R0, [R8], R4, R5 ;  /* 0x00000004080073a9 */ /* 0x000ea400001ee105 */
[----:B--2---:R-:W-:-:S13]  /*0290*/  ISETP.NE.AND P1, PT, R0, -0x1, PT ;  /* 0xffffffff0000780c */ /* 0x004fda0003f25270 */
[----:B------:R-:W-:Y:S05]  /*02a0*/  @!P1 EXIT ;  /* 0x000000000000994d */ /* 0x000fea0003800000 */
[----:B------:R-:W2:Y:S02]  /*02b0*/  ATOMG.E.CAS.STRONG.GPU PT, R0, [R8+0x4], R4, R5 ;  /* 0x00000404080073a9 */ /* 0x000ea400001ee105 */
        /* <DEDUP_REMOVED lines=20> */
[----:B------:R-:W-:-:S05]  /*0400*/  VIADD R13, R13, 0x8 ;  /* 0x000000080d0d7836 */ /* 0x000fca0000000000 */
[----:B------:R-:W-:-:S13]  /*0410*/  ISETP.NE.AND P1, PT, R13, 0x3e8, PT ;  /* 0x000003e80d00780c */ /* 0x000fda0003f25270 */
[----:B------:R-:W-:Y:S05]  /*0420*/  @P1 BRA `(.L_x_237) ;  /* 0xfffffffc008c1947 */ /* 0x000fea000383ffff */
.L_x_236:
[----:B------:R-:W-:Y:S05]  /*0430*/  BSYNC B0 ;  /* 0x0000000000007941 */ /* 0x000fea0003800000 */
.L_x_233:
[----:B------:R-:W-:Y:S05]  /*0440*/  @P0 BRA `(.L_x_238) ;  /* 0xfffffffc00340947 */ /* 0x000fea000383ffff */
[----:B------:R-:W-:Y:S05]  /*0450*/  EXIT ;  /* 0x000000000000794d */ /* 0x000fea0003800000 */
.L_x_239:
        /* <DEDUP_REMOVED lines=10> */
.L_x_247:


//--------------------- .nv.shared._ZN3cub18CUB_300001_SM_10006detail10radix_sort29DeviceRadixSortOnesweepKernelINS1_5radix10policy_hubIiiyE10Policy1000ELNS0_9SortOrderE0EiiyiiNS1_21identity_decomposer_tEEEvPT5_SB_PT3_PKSC_PT1_PKSG_PT2_PKSK_T4_iiT6_ --------------------------
	.section	.nv.shared._ZN3cub18CUB_300001_SM_10006detail10radix_sort29DeviceRadixSortOnesweepKernelINS1_5radix10policy_hubIiiyE10Policy1000ELNS0_9SortOrderE0EiiyiiNS1_21identity_decomposer_tEEEvPT5_SB_PT3_PKSC_PT1_PKSG_PT2_PKSK_T4_iiT6_,"aw",@nobits
	.sectionflags	@""
	.align	16
.nv.shared._ZN3cub18CUB_300001_SM_10006detail10radix_sort29DeviceRadixSortOnesweepKernelINS1_5radix10policy_hubIiiyE10Policy1000ELNS0_9SortOrderE0EiiyiiNS1_21identity_decomposer_tEEEvPT5_SB_PT3_PKSC_PT1_PKSG_PT2_PKSK_T4_iiT6_:
	.zero		29184


//--------------------- .nv.shared.reserved.0     --------------------------
	.section	.nv.shared.reserved.0,"aw",@nobits
	.weak		__nv_reservedSMEM_offset_0_alias
	.size		__nv_reservedSMEM_offset_0_alias, 0, 64
	.other		__nv_reservedSMEM_offset_0_alias,@"STO_CUDA_RESERVED_SHARED STV_DEFAULT"
__nv_reservedSMEM_offset_0_alias:
	.zero		0
	.zero		64


//--------------------- .nv.global                --------------------------
	.section	.nv.global,"aw",@nobits
.nv.global:
	.type		_ZN34_INTERNAL_de9e0d5c_4_k_cu_47700d7d6thrust24THRUST_300001_SM_1000_NS12placeholders2_8E,@object
	.size		_ZN34_INTERNAL_de9e0d5c_4_k_cu_47700d7d6thrust24THRUST_300001_SM_1000_NS12placeholders2_8E,(_ZN34_INTERNAL_de9e0d5c_4_k_cu_47700d7d4cuda3std3__436_GLOBAL__N__de9e0d5c_4_k_cu_47700d7d6ignoreE - _ZN34_INTERNAL_de9e0d5c_4_k_cu_47700d7d6thrust24THRUST_300001_SM_1000_NS12placeholders2_8E)
_ZN34_INTERNAL_de9e0d5c_4_k_cu_47700d7d6thrust24THRUST_300001_SM_1000_NS12placeholders2_8E:
	.zero		1
	.type		_ZN34_INTERNAL_de9e0d5c_4_k_cu_47700d7d4cuda3std3__436_GLOBAL__N__de9e0d5c_4_k_cu_47700d7d6ignoreE,@object
	.size		_ZN34_INTERNAL_de9e0d5c_4_k_cu_47700d7d4cuda3std3__436_GLOBAL__N__de9e0d5c_4_k_cu_47700d7d6ignoreE,(_ZN34_INTERNAL_de9e0d5c_4_k_cu_47700d7d4cuda3std6ranges3__45__cpo4dataE - _ZN34_INTERNAL_de9e0d5c_4_k_cu_47700d7d4cuda3std3__436_GLOBAL__N__de9e0d5c_4_k_cu_47700d7d6ignoreE)
_ZN34_INTERNAL_de9e0d5c_4_k_cu_47700d7d4cuda3std3__436_GLOBAL__N__de9e0d5c_4_k_cu_47700d7d6ignoreE:
	.zero		1
	.type		_ZN34_INTERNAL_de9e0d5c_4_k_cu_47700d7d4cuda3std6ranges3__45__cpo4dataE,@object
	.size		_ZN34_INTERNAL_de9e0d5c_4_k_cu_47700d7d4cuda3std6ranges3__45__cpo4dataE,(_ZN34_INTERNAL_de9e0d5c_4_k_cu_47700d7d6thrust24THRUST_300001_SM_1000_NS6system3cpp3parE - _ZN34_INTERNAL_de9e0d5c_4_k_cu_47700d7d4cuda3std6ranges3__45__cpo4dataE)
_ZN34_INTERNAL_de9e0d5c_4_k_cu_47700d7d4cuda3std6ranges3__45__cpo4dataE:
	.zero		1
	.type		_ZN34_INTERNAL_de9e0d5c_4_k_cu_47700d7d6thrust24THRUST_300001_SM_1000_NS6system3cpp3parE,@object
	.size		_ZN34_INTERNAL_de9e0d5c_4_k_cu_47700d7d6thrust24THRUST_300001_SM_1000_NS6system3cpp3parE,(_ZN34_INTERNAL_de9e0d5c_4_k_cu_47700d7d4cuda3std3__45__cpo5beginE - _ZN34_INTERNAL_de9e0d5c_4_k_cu_47700d7d6thrust24THRUST_300001_SM_1000_NS6system3cpp3parE)
_ZN34_INTERNAL_de9e0d5c_4_k_cu_47700d7d6thrust24THRUST_300001_SM_1000_NS6system3cpp3parE:
	.zero		1
	.type		_ZN34_INTERNAL_de9e0d5c_4_k_cu_47700d7d4cuda3std3__45__cpo5beginE,@object
	.size		_ZN34_INTERNAL_de9e0d5c_4_k_cu_47700d7d4cuda3std3__45__cpo5beginE,(_ZN34_INTERNAL_de9e0d5c_4_k_cu_47700d7d4cuda3std6ranges3__45__cpo5beginE - _ZN34_INTERNAL_de9e0d5c_4_k_cu_47700d7d4cuda3std3__45__cpo5beginE)
_ZN34_INTERNAL_de9e0d5c_4_k_cu_47700d7d4cuda3std3__45__cpo5beginE:
	.zero		1
	.type		_ZN34_INTERNAL_de9e0d5c_4_k_cu_47700d7d4cuda3std6ranges3__45__cpo5beginE,@object
	.size		_ZN34_INTERNAL_de9e0d5c_4_k_cu_47700d7d4cuda3std6ranges3__45__cpo5beginE,(_ZN34_INTERNAL_de9e0d5c_4_k_cu_47700d7d6thrust24THRUST_300001_SM_1000_NS6deviceE - _ZN34_INTERNAL_de9e0d5c_4_k_cu_47700d7d4cuda3std6ranges3__45__cpo5beginE)
_ZN34_INTERNAL_de9e0d5c_4_k_cu_47700d7d4cuda3std6ranges3__45__cpo5beginE:
	.zero		1
	.type		_ZN34_INTERNAL_de9e0d5c_4_k_cu_47700d7d6thrust24THRUST_300001_SM_1000_NS6deviceE,@object
	.size		_ZN34_INTERNAL_de9e0d5c_4_k_cu_47700d7d6thrust24THRUST_300001_SM_1000_NS6deviceE,(_ZN34_INTERNAL_de9e0d5c_4_k_cu_47700d7d4cuda3std3__47nulloptE - _ZN34_INTERNAL_de9e0d5c_4_k_cu_47700d7d6thrust24THRUST_300001_SM_1000_NS6deviceE)
_ZN34_INTERNAL_de9e0d5c_4_k_cu_47700d7d6thrust24THRUST_300001_SM_1000_NS6deviceE:
	.zero		1
	.type		_ZN34_INTERNAL_de9e0d5c_4_k_cu_47700d7d4cuda3std3__47nulloptE,@object
	.size		_ZN34_INTERNAL_de9e0d5c_4_k_cu_47700d7d4cuda3std3__47nulloptE,(_ZN34_INTERNAL_de9e0d5c_4_k_cu_47700d7d4cuda3std6ranges3__45__cpo8distanceE - _ZN34_INTERNAL_de9e0d5c_4_k_cu_47700d7d4cuda3std3__47nulloptE)
_ZN34_INTERNAL_de9e0d5c_4_k_cu_47700d7d4cuda3std3__47nulloptE:
	.zero		1
	.type		_ZN34_INTERNAL_de9e0d5c_4_k_cu_47700d7d4cuda3std6ranges3__45__cpo8distanceE,@object
	.size		_ZN34_INTERNAL_de9e0d5c_4_k_cu_47700d7d4cuda3std6ranges3__45__cpo8distanceE,(_ZN34_INTERNAL_de9e0d5c_4_k_cu_47700d7d6thrust24THRUST_300001_SM_1000_NS12placeholders2_4E - _ZN34_INTERNAL_de9e0d5c_4_k_cu_47700d7d4cuda3std6ranges3__45__cpo8distanceE)
_ZN34_INTERNAL_de9e0d5c_4_k_cu_47700d7d4cuda3std6ranges3__45__cpo8distanceE:
	.zero		1
	.type		_ZN34_INTERNAL_de9e0d5c_4_k_cu_47700d7d6thrust24THRUST_300001_SM_1000_NS12placeholders2_4E,@object
	.size		_ZN34_INTERNAL_de9e0d5c_4_k_cu_47700d7d6thrust24THRUST_300001_SM_1000_NS12placeholders2_4E,(_ZN34_INTERNAL_de9e0d5c_4_k_cu_47700d7d4cuda3std3__45__cpo6rbeginE - _ZN34_INTERNAL_de9e0d5c_4_k_cu_47700d7d6thrust24THRUST_300001_SM_1000_NS12placeholders2_4E)
_ZN34_INTERNAL_de9e0d5c_4_k_cu_47700d7d6thrust24THRUST_300001_SM_1000_NS12placeholders2_4E:
	.zero		1
	.type		_ZN34_INTERNAL_de9e0d5c_4_k_cu_47700d7d4cuda3std3__45__cpo6rbeginE,@object
	.size		_ZN34_INTERNAL_de9e0d5c_4_k_cu_47700d7d4cuda3std3__45__cpo6rbeginE,(_ZN34_INTERNAL_de9e0d5c_4_k_cu_47700d7d4cuda3std6ranges3__45__cpo7advanceE - _ZN34_INTERNAL_de9e0d5c_4_k_cu_47700d7d4cuda3std3__45__cpo6rbeginE)
_ZN34_INTERNAL_de9e0d5c_4_k_cu_47700d7d4cuda3std3__45__cpo6rbeginE:
	.zero		1
	.type		_ZN34_INTERNAL_de9e0d5c_4_k_cu_47700d7d4cuda3std6ranges3__45__cpo7advanceE,@object
	.size		_ZN34_INTERNAL_de9e0d5c_4_k_cu_47700d7d4cuda3std6ranges3__45__cpo7advanceE,(_ZN34_INTERNAL_de9e0d5c_4_k_cu_47700d7d6thrust24THRUST_300001_SM_1000_NS12placeholders3_10E - _ZN34_INTERNAL_de9e0d5c_4_k_cu_47700d7d4cuda3std6ranges3__45__cpo7advanceE)
_ZN34_INTERNAL_de9e0d5c_4_k_cu_47700d7d4cuda3std6ranges3__45__cpo7advanceE:
	.zero		1
	.type		_ZN34_INTERNAL_de9e0d5c_4_k_cu_47700d7d6thrust24THRUST_300001_SM_1000_NS12placeholders3_10E,@object
	.size		_ZN34_INTERNAL_de9e0d5c_4_k_cu_47700d7d6thrust24THRUST_300001_SM_1000_NS12placeholders3_10E,(_ZN34_INTERNAL_de9e0d5c_4_k_cu_47700d7d4cuda3std3__48in_placeE - _ZN34_INTERNAL_de9e0d5c_4_k_cu_47700d7d6thrust24THRUST_300001_SM_1000_NS12placeholders3_10E)
_ZN34_INTERNAL_de9e0d5c_4_k_cu_47700d7d6thrust24THRUST_300001_SM_1000_NS12placeholders3_10E:
	.zero		1
	.type		_ZN34_INTERNAL_de9e0d5c_4_k_cu_47700d7d4cuda3std3__48in_placeE,@object
	.size		_ZN34_INTERNAL_de9e0d5c_4_k_cu_47700d7d4cuda3std3__48in_placeE,(_ZN34_INTERNAL_de9e0d5c_4_k_cu_47700d7d4cuda3std6ranges3__45__cpo4sizeE - _ZN34_INTERNAL_de9e0d5c_4_k_cu_47700d7d4cuda3std3__48in_placeE)
_ZN34_INTERNAL_de9e0d5c_4_k_cu_47700d7d4cuda3std3__48in_placeE:
	.zero		1
	.type		_ZN34_INTERNAL_de9e0d5c_4_k_cu_47700d7d4cuda3std6ranges3__45__cpo4sizeE,@object
	.size		_ZN34_INTERNAL_de9e0d5c_4_k_cu_47700d7d4cuda3std6ranges3__45__cpo4sizeE,(_ZN34_INTERNAL_de9e0d5c_4_k_cu_47700d7d6thrust24THRUST_300001_SM_1000_NS12placeholders2_2E - _ZN34_INTERNAL_de9e0d5c_4_k_cu_47700d7d4cuda3std6ranges3__45__cpo4sizeE)
_ZN34_INTERNAL_de9e0d5c_4_k_cu_47700d7d4cuda3std6ranges3__45__cpo4sizeE:
	.zero		1
	.type		_ZN34_INTERNAL_de9e0d5c_4_k_cu_47700d7d6thrust24THRUST_300001_SM_1000_NS12placeholders2_2E,@object
	.size		_ZN34_INTERNAL_de9e0d5c_4_k_cu_47700d7d6thrust24THRUST_300001_SM_1000_NS12placeholders2_2E,(_ZN34_INTERNAL_de9e0d5c_4_k_cu_47700d7d4cuda3std3__45__cpo6cbeginE - _ZN34_INTERNAL_de9e0d5c_4_k_cu_47700d7d6thrust24THRUST_300001_SM_1000_NS12placeholders2_2E)
_ZN34_INTERNAL_de9e0d5c_4_k_cu_47700d7d6thrust24THRUST_300001_SM_1000_NS12placeholders2_2E:
	.zero		1
	.type		_ZN34_INTERNAL_de9e0d5c_4_k_cu_47700d7d4cuda3std3__45__cpo6cbeginE,@object
	.size		_ZN34_INTERNAL_de9e0d5c_4_k_cu_47700d7d4cuda3std3__45__cpo6cbeginE,(_ZN34_INTERNAL_de9e0d5c_4_k_cu_47700d7d4cuda3std6ranges3__45__cpo6cbeginE - _ZN34_INTERNAL_de9e0d5c_4_k_cu_47700d7d4cuda3std3__45__cpo6cbeginE)
_ZN34_INTERNAL_de9e0d5c_4_k_cu_47700d7d4cuda3std3__45__cpo6cbeginE:
	.zero		1
	.type		_ZN34_INTERNAL_de9e0d5c_4_k_cu_47700d7d4cuda3std6ranges3__45__cpo6cbeginE,@object
	.size		_ZN34_INTERNAL_de9e0d5c_4_k_cu_47700d7d4cuda3std6ranges3__45__cpo6cbeginE,(_ZN34_INTERNAL_de9e0d5c_4_k_cu_47700d7d6thrust24THRUST_300001_SM_1000_NS12placeholders2_6E - _ZN34_INTERNAL_de9e0d5c_4_k_cu_47700d7d4cuda3std6ranges3__45__cpo6cbeginE)
_ZN34_INTERNAL_de9e0d5c_4_k_cu_47700d7d4cuda3std6ranges3__45__cpo6cbeginE:
	.zero		1
	.type		_ZN34_INTERNAL_de9e0d5c_4_k_cu_47700d7d6thrust24THRUST_300001_SM_1000_NS12placeholders2_6E,@object
	.size		_ZN34_INTERNAL_de9e0d5c_4_k_cu_47700d7d6thrust24THRUST_300001_SM_1000_NS12placeholders2_6E,(_ZN34_INTERNAL_de9e0d5c_4_k_cu_47700d7d4cuda3std3__45__cpo7crbeginE - _ZN34_INTERNAL_de9e0d5c_4_k_cu_47700d7d6thrust24THRUST_300001_SM_1000_NS12placeholders2_6E)
_ZN34_INTERNAL_de9e0d5c_4_k_cu_47700d7d6thrust24THRUST_300001_SM_1000_NS12placeholders2_6E:
	.zero		1
	.type		_ZN34_INTERNAL_de9e0d5c_4_k_cu_47700d7d4cuda3std3__45__cpo7crbeginE,@object
	.size		_ZN34_INTERNAL_de9e0d5c_4_k_cu_47700d7d4cuda3std3__45__cpo7crbeginE,(_ZN34_INTERNAL_de9e0d5c_4_k_cu_47700d7d4cuda3std6ranges3__45__cpo4nextE - _ZN34_INTERNAL_de9e0d5c_4_k_cu_47700d7d4cuda3std3__45__cpo7crbeginE)
_ZN34_INTERNAL_de9e0d5c_4_k_cu_47700d7d4cuda3std3__45__cpo7crbeginE:
	.zero		1
	.type		_ZN34_INTERNAL_de9e0d5c_4_k_cu_47700d7d4cuda3std6ranges3__45__cpo4nextE,@object
	.size		_ZN34_INTERNAL_de9e0d5c_4_k_cu_47700d7d4cuda3std6ranges3__45__cpo4nextE,(_ZN34_INTERNAL_de9e0d5c_4_k_cu_47700d7d4cuda3std6ranges3__45__cpo4swapE - _ZN34_INTERNAL_de9e0d5c_4_k_cu_47700d7d4cuda3std6ranges3__45__cpo4nextE)
_ZN34_INTERNAL_de9e0d5c_4_k_cu_47700d7d4cuda3std6ranges3__45__cpo4nextE:
	.zero		1
	.type		_ZN34_INTERNAL_de9e0d5c_4_k_cu_47700d7d4cuda3std6ranges3__45__cpo4swapE,@object
	.size		_ZN34_INTERNAL_de9e0d5c_4_k_cu_47700d7d4cuda3std6ranges3__45__cpo4swapE,(_ZN34_INTERNAL_de9e0d5c_4_k_cu_47700d7d6thrust24THRUST_300001_SM_1000_NS8cuda_cub10par_nosyncE - _ZN34_INTERNAL_de9e0d5c_4_k_cu_47700d7d4cuda3std6ranges3__45__cpo4swapE)
_ZN34_INTERNAL_de9e0d5c_4_k_cu_47700d7d4cuda3std6ranges3__45__cpo4swapE:
	.zero		1
	.type		_ZN34_INTERNAL_de9e0d5c_4_k_cu_47700d7d6thrust24THRUST_300001_SM_1000_NS8cuda_cub10par_nosyncE,@object
	.size		_ZN34_INTERNAL_de9e0d5c_4_k_cu_47700d7d6thrust24THRUST_300001_SM_1000_NS8cuda_cub10par_nosyncE,(_ZN34_INTERNAL_de9e0d5c_4_k_cu_47700d7d6thrust24THRUST_300001_SM_1000_NS3seqE - _ZN34_INTERNAL_de9e0d5c_4_k_cu_47700d7d6thrust24THRUST_300001_SM_1000_NS8cuda_cub10par_nosyncE)
_ZN34_INTERNAL_de9e0d5c_4_k_cu_47700d7d6thrust24THRUST_300001_SM_1000_NS8cuda_cub10par_nosyncE:
	.zero		1
	.type		_ZN34_INTERNAL_de9e0d5c_4_k_cu_47700d7d6thrust24THRUST_300001_SM_1000_NS3seqE,@object
	.size		_ZN34_INTERNAL_de9e0d5c_4_k_cu_47700d7d6thrust24THRUST_300001_SM_1000_NS3seqE,(_ZN34_INTERNAL_de9e0d5c_4_k_cu_47700d7d4cuda3std3__420unreachable_sentinelE - _ZN34_INTERNAL_de9e0d5c_4_k_cu_47700d7d6thrust24THRUST_300001_SM_1000_NS3seqE)
_ZN34_INTERNAL_de9e0d5c_4_k_cu_47700d7d6thrust24THRUST_300001_SM_1000_NS3seqE:
	.zero		1
	.type		_ZN34_INTERNAL_de9e0d5c_4_k_cu_47700d7d4cuda3std3__420unreachable_sentinelE,@object
	.size		_ZN34_INTERNAL_de9e0d5c_4_k_cu_47700d7d4cuda3std3__420unreachable_sentinelE,(_ZN34_INTERNAL_de9e0d5c_4_k_cu_47700d7d4cuda3std6ranges3__45__cpo5ssizeE - _ZN34_INTERNAL_de9e0d5c_4_k_cu_47700d7d4cuda3std3__420unreachable_sentinelE)
_ZN34_INTERNAL_de9e0d5c_4_k_cu_47700d7d4cuda3std3__420unreachable_sentinelE:
	.zero		1
	.type		_ZN34_INTERNAL_de9e0d5c_4_k_cu_47700d7d4cuda3std6ranges3__45__cpo5ssizeE,@object
	.size		_ZN34_INTERNAL_de9e0d5c_4_k_cu_47700d7d4cuda3std6ranges3__45__cpo5ssizeE,(_ZN34_INTERNAL_de9e0d5c_4_k_cu_47700d7d6thrust24THRUST_300001_SM_1000_NS12placeholders2_3E - _ZN34_INTERNAL_de9e0d5c_4_k_cu_47700d7d4cuda3std6ranges3__45__cpo5ssizeE)
_ZN34_INTERNAL_de9e0d5c_4_k_cu_47700d7d4cuda3std6ranges3__45__cpo5ssizeE:
	.zero		1
	.type		_ZN34_INTERNAL_de9e0d5c_4_k_cu_47700d7d6thrust24THRUST_300001_SM_1000_NS12placeholders2_3E,@object
	.size		_ZN34_INTERNAL_de9e0d5c_4_k_cu_47700d7d6thrust24THRUST_300001_SM_1000_NS12placeholders2_3E,(_ZN34_INTERNAL_de9e0d5c_4_k_cu_47700d7d4cuda3std3__45__cpo4cendE - _ZN34_INTERNAL_de9e0d5c_4_k_cu_47700d7d6thrust24THRUST_300001_SM_1000_NS12placeholders2_3E)
_ZN34_INTERNAL_de9e0d5c_4_k_cu_47700d7d6thrust24THRUST_300001_SM_1000_NS12placeholders2_3E:
	.zero		1
	.type		_ZN34_INTERNAL_de9e0d5c_4_k_cu_47700d7d4cuda3std3__45__cpo4cendE,@object
	.size		_ZN34_INTERNAL_de9e0d5c_4_k_cu_47700d7d4cuda3std3__45__cpo4cendE,(_ZN34_INTERNAL_de9e0d5c_4_k_cu_47700d7d4cuda3std6ranges3__45__cpo4cendE - _ZN34_INTERNAL_de9e0d5c_4_k_cu_47700d7d4cuda3std3__45__cpo4cendE)
_ZN34_INTERNAL_de9e0d5c_4_k_cu_47700d7d4cuda3std3__45__cpo4cendE:
	.zero		1
	.type		_ZN34_INTERNAL_de9e0d5c_4_k_cu_47700d7d4cuda3std6ranges3__45__cpo4cendE,@object
	.size		_ZN34_INTERNAL_de9e0d5c_4_k_cu_47700d7d4cuda3std6ranges3__45__cpo4cendE,(_ZN34_INTERNAL_de9e0d5c_4_k_cu_47700d7d6thrust24THRUST_300001_SM_1000_NS12placeholders2_7E - _ZN34_INTERNAL_de9e0d5c_4_k_cu_47700d7d4cuda3std6ranges3__45__cpo4cendE)
_ZN34_INTERNAL_de9e0d5c_4_k_cu_47700d7d4cuda3std6ranges3__45__cpo4cendE:
	.zero		1
	.type		_ZN34_INTERNAL_de9e0d5c_4_k_cu_47700d7d6thrust24THRUST_300001_SM_1000_NS12placeholders2_7E,@object
	.size		_ZN34_INTERNAL_de9e0d5c_4_k_cu_47700d7d6thrust24THRUST_300001_SM_1000_NS12placeholders2_7E,(_ZN34_INTERNAL_de9e0d5c_4_k_cu_47700d7d4cuda3std3__45__cpo5crendE - _ZN34_INTERNAL_de9e0d5c_4_k_cu_47700d7d6thrust24THRUST_300001_SM_1000_NS12placeholders2_7E)
_ZN34_INTERNAL_de9e0d5c_4_k_cu_47700d7d6thrust24THRUST_300001_SM_1000_NS12placeholders2_7E:
	.zero		1
	.type		_ZN34_INTERNAL_de9e0d5c_4_k_cu_47700d7d4cuda3std3__45__cpo5crendE,@object
	.size		_ZN34_INTERNAL_de9e0d5c_4_k_cu_47700d7d4cuda3std3__45__cpo5crendE,(_ZN34_INTERNAL_de9e0d5c_4_k_cu_47700d7d4cuda3std6ranges3__45__cpo4prevE - _ZN34_INTERNAL_de9e0d5c_4_k_cu_47700d7d4cuda3std3__45__cpo5crendE)
_ZN34_INTERNAL_de9e0d5c_4_k_cu_47700d7d4cuda3std3__45__cpo5crendE:
	.zero		1
	.type		_ZN34_INTERNAL_de9e0d5c_4_k_cu_47700d7d4cuda3std6ranges3__45__cpo4prevE,@object
	.size		_ZN34_INTERNAL_de9e0d5c_4_k_cu_47700d7d4cuda3std6ranges3__45__cpo4prevE,(_ZN34_INTERNAL_de9e0d5c_4_k_cu_47700d7d4cuda3std6ranges3__45__cpo9iter_moveE - _ZN34_INTERNAL_de9e0d5c_4_k_cu_47700d7d4cuda3std6ranges3__45__cpo4prevE)
_ZN34_INTERNAL_de9e0d5c_4_k_cu_47700d7d4cuda3std6ranges3__45__cpo4prevE:
	.zero		1
	.type		_ZN34_INTERNAL_de9e0d5c_4_k_cu_47700d7d4cuda3std6ranges3__45__cpo9iter_moveE,@object
	.size		_ZN34_INTERNAL_de9e0d5c_4_k_cu_47700d7d4cuda3std6ranges3__45__cpo9iter_moveE,(_ZN34_INTERNAL_de9e0d5c_4_k_cu_47700d7d6thrust24THRUST_300001_SM_1000_NS6system6detail10sequential3seqE - _ZN34_INTERNAL_de9e0d5c_4_k_cu_47700d7d4cuda3std6ranges3__45__cpo9iter_moveE)
_ZN34_INTERNAL_de9e0d5c_4_k_cu_47700d7d4cuda3std6ranges3__45__cpo9iter_moveE:
	.zero		1
	.type		_ZN34_INTERNAL_de9e0d5c_4_k_cu_47700d7d6thrust24THRUST_300001_SM_1000_NS6system6detail10sequential3seqE,@object
	.size		_ZN34_INTERNAL_de9e0d5c_4_k_cu_47700d7d6thrust24THRUST_300001_SM_1000_NS6system6detail10sequential3seqE,(_ZN34_INTERNAL_de9e0d5c_4_k_cu_47700d7d6thrust24THRUST_300001_SM_1000_NS12placeholders2_9E - _ZN34_INTERNAL_de9e0d5c_4_k_cu_47700d7d6thrust24THRUST_300001_SM_1000_NS6system6detail10sequential3seqE)
_ZN34_INTERNAL_de9e0d5c_4_k_cu_47700d7d6thrust24THRUST_300001_SM_1000_NS6system6detail10sequential3seqE:
	.zero		1
	.type		_ZN34_INTERNAL_de9e0d5c_4_k_cu_47700d7d6thrust24THRUST_300001_SM_1000_NS12placeholders2_9E,@object
	.size		_ZN34_INTERNAL_de9e0d5c_4_k_cu_47700d7d6thrust24THRUST_300001_SM_1000_NS12placeholders2_9E,(_ZN34_INTERNAL_de9e0d5c_4_k_cu_47700d7d4cuda3std3__419piecewise_constructE - _ZN34_INTERNAL_de9e0d5c_4_k_cu_47700d7d6thrust24THRUST_300001_SM_1000_NS12placeholders2_9E)
_ZN34_INTERNAL_de9e0d5c_4_k_cu_47700d7d6thrust24THRUST_300001_SM_1000_NS12placeholders2_9E:
	.zero		1
	.type		_ZN34_INTERNAL_de9e0d5c_4_k_cu_47700d7d4cuda3std3__419piecewise_constructE,@object
	.size		_ZN34_INTERNAL_de9e0d5c_4_k_cu_47700d7d4cuda3std3__419piecewise_constructE,(_ZN34_INTERNAL_de9e0d5c_4_k_cu_47700d7d4cuda3std6ranges3__45__cpo5cdataE - _ZN34_INTERNAL_de9e0d5c_4_k_cu_47700d7d4cuda3std3__419piecewise_constructE)
_ZN34_INTERNAL_de9e0d5c_4_k_cu_47700d7d4cuda3std3__419piecewise_constructE:
	.zero		1
	.type		_ZN34_INTERNAL_de9e0d5c_4_k_cu_47700d7d4cuda3std6ranges3__45__cpo5cdataE,@object
	.size		_ZN34_INTERNAL_de9e0d5c_4_k_cu_47700d7d4cuda3std6ranges3__45__cpo5cdataE,(_ZN34_INTERNAL_de9e0d5c_4_k_cu_47700d7d6thrust24THRUST_300001_SM_1000_NS12placeholders2_1E - _ZN34_INTERNAL_de9e0d5c_4_k_cu_47700d7d4cuda3std6ranges3__45__cpo5cdataE)
_ZN34_INTERNAL_de9e0d5c_4_k_cu_47700d7d4cuda3std6ranges3__45__cpo5cdataE:
	.zero		1
	.type		_ZN34_INTERNAL_de9e0d5c_4_k_cu_47700d7d6thrust24THRUST_300001_SM_1000_NS12placeholders2_1E,@object
	.size		_ZN34_INTERNAL_de9e0d5c_4_k_cu_47700d7d6thrust24THRUST_300001_SM_1000_NS12placeholders2_1E,(_ZN34_INTERNAL_de9e0d5c_4_k_cu_47700d7d4cuda3std3__45__cpo3endE - _ZN34_INTERNAL_de9e0d5c_4_k_cu_47700d7d6thrust24THRUST_300001_SM_1000_NS12placeholders2_1E)
_ZN34_INTERNAL_de9e0d5c_4_k_cu_47700d7d6thrust24THRUST_300001_SM_1000_NS12placeholders2_1E:
	.zero		1
	.type		_ZN34_INTERNAL_de9e0d5c_4_k_cu_47700d7d4cuda3std3__45__cpo3endE,@object
	.size		_ZN34_INTERNAL_de9e0d5c_4_k_cu_47700d7d4cuda3std3__45__cpo3endE,(_ZN34_INTERNAL_de9e0d5c_4_k_cu_47700d7d4cuda3std6ranges3__45__cpo3endE - _ZN34_INTERNAL_de9e0d5c_4_k_cu_47700d7d4cuda3std3__45__cpo3endE)
_ZN34_INTERNAL_de9e0d5c_4_k_cu_47700d7d4cuda3std3__45__cpo3endE:
	.zero		1
	.type		_ZN34_INTERNAL_de9e0d5c_4_k_cu_47700d7d4cuda3std6ranges3__45__cpo3endE,@object
	.size		_ZN34_INTERNAL_de9e0d5c_4_k_cu_47700d7d4cuda3std6ranges3__45__cpo3endE,(_ZN34_INTERNAL_de9e0d5c_4_k_cu_47700d7d6thrust24THRUST_300001_SM_1000_NS12placeholders2_5E - _ZN34_INTERNAL_de9e0d5c_4_k_cu_47700d7d4cuda3std6ranges3__45__cpo3endE)
_ZN34_INTERNAL_de9e0d5c_4_k_cu_47700d7d4cuda3std6ranges3__45__cpo3endE:
	.zero		1
	.type		_ZN34_INTERNAL_de9e0d5c_4_k_cu_47700d7d6thrust24THRUST_300001_SM_1000_NS12placeholders2_5E,@object
	.size		_ZN34_INTERNAL_de9e0d5c_4_k_cu_47700d7d6thrust24THRUST_300001_SM_1000_NS12placeholders2_5E,(_ZN34_INTERNAL_de9e0d5c_4_k_cu_47700d7d4cuda3std3__45__cpo4rendE - _ZN34_INTERNAL_de9e0d5c_4_k_cu_47700d7d6thrust24THRUST_300001_SM_1000_NS12placeholders2_5E)
_ZN34_INTERNAL_de9e0d5c_4_k_cu_47700d7d6thrust24THRUST_300001_SM_1000_NS12placeholders2_5E:
	.zero		1
	.type		_ZN34_INTERNAL_de9e0d5c_4_k_cu_47700d7d4cuda3std3__45__cpo4rendE,@object
	.size		_ZN34_INTERNAL_de9e0d5c_4_k_cu_47700d7d4cuda3std3__45__cpo4rendE,(_ZN34_INTERNAL_de9e0d5c_4_k_cu_47700d7d4cuda3std6ranges3__45__cpo9iter_swapE - _ZN34_INTERNAL_de9e0d5c_4_k_cu_47700d7d4cuda3std3__45__cpo4rendE)
_ZN34_INTERNAL_de9e0d5c_4_k_cu_47700d7d4cuda3std3__45__cpo4rendE:
	.zero		1
	.type		_ZN34_INTERNAL_de9e0d5c_4_k_cu_47700d7d4cuda3std6ranges3__45__cpo9iter_swapE,@object
	.size		_ZN34_INTERNAL_de9e0d5c_4_k_cu_47700d7d4cuda3std6ranges3__45__cpo9iter_swapE,(_ZN34_INTERNAL_de9e0d5c_4_k_cu_47700d7d4cuda3std3__48unexpectE - _ZN34_INTERNAL_de9e0d5c_4_k_cu_47700d7d4cuda3std6ranges3__45__cpo9iter_swapE)
_ZN34_INTERNAL_de9e0d5c_4_k_cu_47700d7d4cuda3std6ranges3__45__cpo9iter_swapE:
	.zero		1
	.type		_ZN34_INTERNAL_de9e0d5c_4_k_cu_47700d7d4cuda3std3__48unexpectE,@object
	.size		_ZN34_INTERNAL_de9e0d5c_4_k_cu_47700d7d4cuda3std3__48unexpectE,(_ZN34_INTERNAL_de9e0d5c_4_k_cu_47700d7d6thrust24THRUST_300001_SM_1000_NS8cuda_cub3parE - _ZN34_INTERNAL_de9e0d5c_4_k_cu_47700d7d4cuda3std3__48unexpectE)
_ZN34_INTERNAL_de9e0d5c_4_k_cu_47700d7d4cuda3std3__48unexpectE:
	.zero		1
	.type		_ZN34_INTERNAL_de9e0d5c_4_k_cu_47700d7d6thrust24THRUST_300001_SM_1000_NS8cuda_cub3parE,@object
	.size		_ZN34_INTERNAL_de9e0d5c_4_k_cu_47700d7d6thrust24THRUST_300001_SM_1000_NS8cuda_cub3parE,(.L_29 - _ZN34_INTERNAL_de9e0d5c_4_k_cu_47700d7d6thrust24THRUST_300001_SM_1000_NS8cuda_cub3parE)
_ZN34_INTERNAL_de9e0d5c_4_k_cu_47700d7d6thrust24THRUST_300001_SM_1000_NS8cuda_cub3parE:
	.zero		1
.L_29:


//--------------------- .nv.shared._ZN3cub18CUB_300001_SM_10006detail10radix_sort33DeviceRadixSortExclusiveSumKernelINS1_5radix10policy_hubIiiyE10Policy1000EyEEvPT0_ --------------------------
	.section	.nv.shared._ZN3cub18CUB_300001_SM_10006detail10radix_sort33DeviceRadixSortExclusiveSumKernelINS1_5radix10policy_hubIiiyE10Policy1000EyEEvPT0_,"aw",@nobits
	.sectionflags	@""
	.align	16
.nv.shared._ZN3cub18CUB_300001_SM_10006detail10radix_sort33DeviceRadixSortExclusiveSumKernelINS1_5radix10policy_hubIiiyE10Policy1000EyEEvPT0_:
	.zero		3360


//--------------------- .nv.shared._ZN3cub18CUB_300001_SM_10006detail10radix_sort30DeviceRadixSortHistogramKernelINS1_5radix10policy_hubIiiyE10Policy1000ELNS0_9SortOrderE0EiyNS1_21identity_decomposer_tEEEvPT2_PKT1_SA_iiT3_ --------------------------
	.section	.nv.shared._ZN3cub18CUB_300001_SM_10006detail10radix_sort30DeviceRadixSortHistogramKernelINS1_5radix10policy_hubIiiyE10Policy1000ELNS0_9SortOrderE0EiyNS1_21identity_decomposer_tEEEvPT2_PKT1_SA_iiT3_,"aw",@nobits
	.sectionflags	@""
	.align	4
.nv.shared._ZN3cub18CUB_300001_SM_10006detail10radix_sort30DeviceRadixSortHistogramKernelINS1_5radix10policy_hubIiiyE10Policy1000ELNS0_9SortOrderE0EiyNS1_21identity_decomposer_tEEEvPT2_PKT1_SA_iiT3_:
	.zero		5120


//--------------------- .nv.shared._ZN3cub18CUB_300001_SM_10006detail10radix_sort31DeviceRadixSortSingleTileKernelINS1_5radix10policy_hubIiiyE10Policy1000ELNS0_9SortOrderE0EiiyNS1_21identity_decomposer_tEEEvPKT1_PSA_PKT2_PSE_T3_iiT4_ --------------------------
	.section	.nv.shared._ZN3cub18CUB_300001_SM_10006detail10radix_sort31DeviceRadixSortSingleTileKernelINS1_5radix10policy_hubIiiyE10Policy1000ELNS0_9SortOrderE0EiiyNS1_21identity_decomposer_tEEEvPKT1_PSA_PKT2_PSE_T3_iiT4_,"aw",@nobits
	.sectionflags	@""
	.align	16
.nv.shared._ZN3cub18CUB_300001_SM_10006detail10radix_sort31DeviceRadixSortSingleTileKernelINS1_5radix10policy_hubIiiyE10Policy1000ELNS0_9SortOrderE0EiiyNS1_21identity_decomposer_tEEEvPKT1_PSA_PKT2_PSE_T3_iiT4_:
	.zero		34880


//--------------------- .nv.constant0._ZN3cub18CUB_300001_SM_10006detail10radix_sort29DeviceRadixSortOnesweepKernelINS1_5radix10policy_hubIiiyE10Policy1000ELNS0_9SortOrderE0EiiyiiNS1_21identity_decomposer_tEEEvPT5_SB_PT3_PKSC_PT1_PKSG_PT2_PKSK_T4_iiT6_ --------------------------
	.section	.nv.constant0._ZN3cub18CUB_300001_SM_10006detail10radix_sort29DeviceRadixSortOnesweepKernelINS1_5radix10policy_hubIiiyE10Policy1000ELNS0_9SortOrderE0EiiyiiNS1_21identity_decomposer_tEEEvPT5_SB_PT3_PKSC_PT1_PKSG_PT2_PKSK_T4_iiT6_,"a",@progbits
	.sectionflags	@""
	.align	4
.nv.constant0._ZN3cub18CUB_300001_SM_10006detail10radix_sort29DeviceRadixSortOnesweepKernelINS1_5radix10policy_hubIiiyE10Policy1000ELNS0_9SortOrderE0EiiyiiNS1_21identity_decomposer_tEEEvPT5_SB_PT3_PKSC_PT1_PKSG_PT2_PKSK_T4_iiT6_:
	.zero		973


//--------------------- .nv.constant0._ZN3cub18CUB_300001_SM_10006detail10radix_sort33DeviceRadixSortExclusiveSumKernelINS1_5radix10policy_hubIiiyE10Policy1000EyEEvPT0_ --------------------------
	.section	.nv.constant0._ZN3cub18CUB_300001_SM_10006detail10radix_sort33DeviceRadixSortExclusiveSumKernelINS1_5radix10policy_hubIiiyE10Policy1000EyEEvPT0_,"a",@progbits
	.sectionflags	@""
	.align	4
.nv.constant0._ZN3cub18CUB_300001_SM_10006detail10radix_sort33DeviceRadixSortExclusiveSumKernelINS1_5radix10policy_hubIiiyE10Policy1000EyEEvPT0_:
	.zero		904


//--------------------- .nv.constant0._ZN3cub18CUB_300001_SM_10006detail10radix_sort30DeviceRadixSortHistogramKernelINS1_5radix10policy_hubIiiyE10Policy1000ELNS0_9SortOrderE0EiyNS1_21identity_decomposer_tEEEvPT2_PKT1_SA_iiT3_ --------------------------
	.section	.nv.constant0._ZN3cub18CUB_300001_SM_10006detail10radix_sort30DeviceRadixSortHistogramKernelINS1_5radix10policy_hubIiiyE10Policy1000ELNS0_9SortOrderE0EiyNS1_21identity_decomposer_tEEEvPT2_PKT1_SA_iiT3_,"a",@progbits
	.sectionflags	@""
	.align	4
.nv.constant0._ZN3cub18CUB_300001_SM_10006detail10radix_sort30DeviceRadixSortHistogramKernelINS1_5radix10policy_hubIiiyE10Policy1000ELNS0_9SortOrderE0EiyNS1_21identity_decomposer_tEEEvPT2_PKT1_SA_iiT3_:
	.zero		929


//--------------------- .nv.constant0._ZN3cub18CUB_300001_SM_10006detail10radix_sort31DeviceRadixSortSingleTileKernelINS1_5radix10policy_hubIiiyE10Policy1000ELNS0_9SortOrderE0EiiyNS1_21identity_decomposer_tEEEvPKT1_PSA_PKT2_PSE_T3_iiT4_ --------------------------
	.section	.nv.constant0._ZN3cub18CUB_300001_SM_10006detail10radix_sort31DeviceRadixSortSingleTileKernelINS1_5radix10policy_hubIiiyE10Policy1000ELNS0_9SortOrderE0EiiyNS1_21identity_decomposer_tEEEvPKT1_PSA_PKT2_PSE_T3_iiT4_,"a",@progbits
	.sectionflags	@""
	.align	4
.nv.constant0._ZN3cub18CUB_300001_SM_10006detail10radix_sort31DeviceRadixSortSingleTileKernelINS1_5radix10policy_hubIiiyE10Policy1000ELNS0_9SortOrderE0EiiyNS1_21identity_decomposer_tEEEvPKT1_PSA_PKT2_PSE_T3_iiT4_:
	.zero		945


//--------------------- .nv.constant0._ZN3cub18CUB_300001_SM_10006detail8for_each13static_kernelINS2_12policy_hub_t12policy_500_tElN6thrust24THRUST_300001_SM_1000_NS8cuda_cub6__fill7functorINS7_6detail15normal_iteratorINS7_10device_ptrI17AggregatedElementEEEESE_EEEEvT0_T1_ --------------------------
	.section	.nv.constant0._ZN3cub18CUB_300001_SM_10006detail8for_each13static_kernelINS2_12policy_hub_t12policy_500_tElN6thrust24THRUST_300001_SM_1000_NS8cuda_cub6__fill7functorINS7_6detail15normal_iteratorINS7_10device_ptrI17AggregatedElementEEEESE_EEEEvT0_T1_,"a",@progbits
	.sectionflags	@""
	.align	4
.nv.constant0._ZN3cub18CUB_300001_SM_10006detail8for_each13static_kernelINS2_12policy_hub_t12policy_500_tElN6thrust24THRUST_300001_SM_1000_NS8cuda_cub6__fill7functorINS7_6detail15normal_iteratorINS7_10device_ptrI17AggregatedElementEEEESE_EEEEvT0_T1_:
	.zero		4920


//--------------------- .nv.constant0._ZN3cub18CUB_300001_SM_10006detail8for_each13static_kernelINS2_12policy_hub_t12policy_500_tEmN6thrust24THRUST_300001_SM_1000_NS8cuda_cub20__uninitialized_fill7functorINS7_10device_ptrI17AggregatedElementEESC_EEEEvT0_T1_ --------------------------
	.section	.nv.constant0._ZN3cub18CUB_300001_SM_10006detail8for_each13static_kernelINS2_12policy_hub_t12policy_500_tEmN6thrust24THRUST_300001_SM_1000_NS8cuda_cub20__uninitialized_fill7functorINS7_10device_ptrI17AggregatedElementEESC_EEEEvT0_T1_,"a",@progbits
	.sectionflags	@""
	.align	4
.nv.constant0._ZN3cub18CUB_300001_SM_10006detail8for_each13static_kernelINS2_12policy_hub_t12policy_500_tEmN6thrust24THRUST_300001_SM_1000_NS8cuda_cub20__uninitialized_fill7functorINS7_10device_ptrI17AggregatedElementEESC_EEEEvT0_T1_:
	.zero		4920


//--------------------- .nv.constant0._ZN3cub18CUB_300001_SM_10006detail11EmptyKernelIvEEvv --------------------------
	.section	.nv.constant0._ZN3cub18CUB_300001_SM_10006detail11EmptyKernelIvEEvv,"a",@progbits
	.sectionflags	@""
	.align	4
.nv.constant0._ZN3cub18CUB_300001_SM_10006detail11EmptyKernelIvEEvv:
	.zero		896


//--------------------- .nv.constant0._Z16aggregateIndicesPiS_P17AggregatedElementi --------------------------
	.section	.nv.constant0._Z16aggregateIndicesPiS_P17AggregatedElementi,"a",@progbits
	.sectionflags	@""
	.align	4
.nv.constant0._Z16aggregateIndicesPiS_P17AggregatedElementi:
	.zero		924


//--------------------- SYMBOLS --------------------------

	.type		.nv.reservedSmem.offset0,@object
	.size		.nv.reservedSmem.offset0,0x4
	.type		.nv.reservedSmem.cap,@object
	.size		.nv.reservedSmem.cap,0x4
